	.target	sm_90a

	.elftype	@"ET_EXEC"


//--------------------- .note.nv.tkinfo           --------------------------
	.section	.note.nv.tkinfo,"",@"SHT_NOTE"
	.sectionflags	@"SHF_NOTE_NV_TKINFO"
	.tkinfo
        /*0018*/ 	.word	0x00000002
        /*0030*/ 	.string	""
        /*0030*/ 	.string	"ptxas"
        /*0030*/ 	.string	"Cuda compilation tools, release 13.0, V13.0.88"
        /*0030*/ 	.string	"Build cuda_13.0.r13.0/compiler.36424714_0"
        /*0030*/ 	.string	"-arch sm_90a -m 64 "



//--------------------- .note.nv.cuinfo           --------------------------
	.section	.note.nv.cuinfo,"",@"SHT_NOTE"
	.sectionflags	@"SHF_NOTE_NV_CUINFO"
        /*0018*/ 	.short	0x0002
        /*001a*/ 	.short	0x005a
        /*001c*/ 	.short	0x0082
	.zero		2


//--------------------- .nv.info                  --------------------------
	.section	.nv.info,"",@"SHT_CUDA_INFO"
	.align	4


	//----- nvinfo : EIATTR_REGCOUNT
	.align		4
        /*0000*/ 	.byte	0x04, 0x2f
        /*0002*/ 	.short	(.L_15 - .L_14)
	.align		4
.L_14:
        /*0004*/ 	.word	index@(_ZN7cutlass13device_kernelINS_4gemm6kernel13GemmUniversalIN4cute5tupleIJiiiiEEENS1_10collective13CollectiveMmaINS1_34MainloopSm90TmaGmmaWarpSpecializedILi6ENS5_IJNS4_1CILi1EEESB_SB_EEENS1_35KernelTmaWarpSpecializedCooperativeEEENS5_IJNSA_ILi384EEENSA_ILi160EEENSA_ILi64EEEEEEaNS5_IJlSB_lEEEaSJ_NS4_8TiledMMAINS4_8MMA_AtomIJNS4_4SM904GMMA26MMA_64x32x32_S32S8S8_SS_TNEEEENS4_6LayoutINS5_IJNSA_ILi2EEESB_SB_EEENS5_IJSB_NSA_ILi0EEEST_EEEEENS5_IJNS4_10UnderscoreESW_SW_EEEEENS4_13SM90_TMA_LOADENS4_14ComposedLayoutINS4_7SwizzleILi2ELi4ELi3EEENS4_18smem_ptr_flag_bitsILi8EEENSQ_INS5_IJNSA_ILi8EEESH_EEENS5_IJSH_SB_EEEEEEEvNS4_8identityESZ_S19_vS1A_EENS_8epilogue10collective6detail29Sm90TmaWarpSpecializedAdapterINS1D_15DefaultEpilogueIaSJ_SJ_NS1C_6thread17LinearCombinationIaLi1EiiLNS1H_9ScaleType4KindE0ELNS_15FloatRoundStyleE2EaEENS1_15EpilogueDefaultEEEEEvvEEEEvNT_6ParamsE)
        /*0008*/ 	.word	0x000000a8


	//----- nvinfo : EIATTR_FRAME_SIZE
	.align		4
.L_15:
        /*000c*/ 	.byte	0x04, 0x11
        /*000e*/ 	.short	(.L_17 - .L_16)
	.align		4
.L_16:
        /*0010*/ 	.word	index@(_ZN7cutlass13device_kernelINS_4gemm6kernel13GemmUniversalIN4cute5tupleIJiiiiEEENS1_10collective13CollectiveMmaINS1_34MainloopSm90TmaGmmaWarpSpecializedILi6ENS5_IJNS4_1CILi1EEESB_SB_EEENS1_35KernelTmaWarpSpecializedCooperativeEEENS5_IJNSA_ILi384EEENSA_ILi160EEENSA_ILi64EEEEEEaNS5_IJlSB_lEEEaSJ_NS4_8TiledMMAINS4_8MMA_AtomIJNS4_4SM904GMMA26MMA_64x32x32_S32S8S8_SS_TNEEEENS4_6LayoutINS5_IJNSA_ILi2EEESB_SB_EEENS5_IJSB_NSA_ILi0EEEST_EEEEENS5_IJNS4_10UnderscoreESW_SW_EEEEENS4_13SM90_TMA_LOADENS4_14ComposedLayoutINS4_7SwizzleILi2ELi4ELi3EEENS4_18smem_ptr_flag_bitsILi8EEENSQ_INS5_IJNSA_ILi8EEESH_EEENS5_IJSH_SB_EEEEEEEvNS4_8identityESZ_S19_vS1A_EENS_8epilogue10collective6detail29Sm90TmaWarpSpecializedAdapterINS1D_15DefaultEpilogueIaSJ_SJ_NS1C_6thread17LinearCombinationIaLi1EiiLNS1H_9ScaleType4KindE0ELNS_15FloatRoundStyleE2EaEENS1_15EpilogueDefaultEEEEEvvEEEEvNT_6ParamsE)
        /*0014*/ 	.word	0x00000178


	//----- nvinfo : EIATTR_MIN_STACK_SIZE
	.align		4
.L_17:
        /*0018*/ 	.byte	0x04, 0x12
        /*001a*/ 	.short	(.L_19 - .L_18)
	.align		4
.L_18:
        /*001c*/ 	.word	index@(_ZN7cutlass13device_kernelINS_4gemm6kernel13GemmUniversalIN4cute5tupleIJiiiiEEENS1_10collective13CollectiveMmaINS1_34MainloopSm90TmaGmmaWarpSpecializedILi6ENS5_IJNS4_1CILi1EEESB_SB_EEENS1_35KernelTmaWarpSpecializedCooperativeEEENS5_IJNSA_ILi384EEENSA_ILi160EEENSA_ILi64EEEEEEaNS5_IJlSB_lEEEaSJ_NS4_8TiledMMAINS4_8MMA_AtomIJNS4_4SM904GMMA26MMA_64x32x32_S32S8S8_SS_TNEEEENS4_6LayoutINS5_IJNSA_ILi2EEESB_SB_EEENS5_IJSB_NSA_ILi0EEEST_EEEEENS5_IJNS4_10UnderscoreESW_SW_EEEEENS4_13SM90_TMA_LOADENS4_14ComposedLayoutINS4_7SwizzleILi2ELi4ELi3EEENS4_18smem_ptr_flag_bitsILi8EEENSQ_INS5_IJNSA_ILi8EEESH_EEENS5_IJSH_SB_EEEEEEEvNS4_8identityESZ_S19_vS1A_EENS_8epilogue10collective6detail29Sm90TmaWarpSpecializedAdapterINS1D_15DefaultEpilogueIaSJ_SJ_NS1C_6thread17LinearCombinationIaLi1EiiLNS1H_9ScaleType4KindE0ELNS_15FloatRoundStyleE2EaEENS1_15EpilogueDefaultEEEEEvvEEEEvNT_6ParamsE)
        /*0020*/ 	.word	0x00000178
.L_19:


//--------------------- .nv.compat                --------------------------
	.section	.nv.compat,"",@"SHT_CUDA_COMPAT_INFO"
	.align	4
        /*0000*/ 	.byte	0x02, 0x09, 0x01, 0x00, 0x02, 0x02, 0x04, 0x00, 0x02, 0x05, 0x05, 0x00, 0x03, 0x07, 0x01, 0x01
        /*0010*/ 	.byte	0x02, 0x03, 0x01, 0x00, 0x02, 0x06, 0x01, 0x00, 0x04, 0x0b, 0x08, 0x00, 0x00, 0x00, 0x00, 0x00
        /*0020*/ 	.byte	0x00, 0x00, 0x00, 0x00


//--------------------- .nv.info._ZN7cutlass13device_kernelINS_4gemm6kernel13GemmUniversalIN4cute5tupleIJiiiiEEENS1_10collective13CollectiveMmaINS1_34MainloopSm90TmaGmmaWarpSpecializedILi6ENS5_IJNS4_1CILi1EEESB_SB_EEENS1_35KernelTmaWarpSpecializedCooperativeEEENS5_IJNSA_ILi384EEENSA_ILi160EEENSA_ILi64EEEEEEaNS5_IJlSB_lEEEaSJ_NS4_8TiledMMAINS4_8MMA_AtomIJNS4_4SM904GMMA26MMA_64x32x32_S32S8S8_SS_TNEEEENS4_6LayoutINS5_IJNSA_ILi2EEESB_SB_EEENS5_IJSB_NSA_ILi0EEEST_EEEEENS5_IJNS4_10UnderscoreESW_SW_EEEEENS4_13SM90_TMA_LOADENS4_14ComposedLayoutINS4_7SwizzleILi2ELi4ELi3EEENS4_18smem_ptr_flag_bitsILi8EEENSQ_INS5_IJNSA_ILi8EEESH_EEENS5_IJSH_SB_EEEEEEEvNS4_8identityESZ_S19_vS1A_EENS_8epilogue10collective6detail29Sm90TmaWarpSpecializedAdapterINS1D_15DefaultEpilogueIaSJ_SJ_NS1C_6thread17LinearCombinationIaLi1EiiLNS1H_9ScaleType4KindE0ELNS_15FloatRoundStyleE2EaEENS1_15EpilogueDefaultEEEEEvvEEEEvNT_6ParamsE --------------------------
	.section	.nv.info._ZN7cutlass13device_kernelINS_4gemm6kernel13GemmUniversalIN4cute5tupleIJiiiiEEENS1_10collective13CollectiveMmaINS1_34MainloopSm90TmaGmmaWarpSpecializedILi6ENS5_IJNS4_1CILi1EEESB_SB_EEENS1_35KernelTmaWarpSpecializedCooperativeEEENS5_IJNSA_ILi384EEENSA_ILi160EEENSA_ILi64EEEEEEaNS5_IJlSB_lEEEaSJ_NS4_8TiledMMAINS4_8MMA_AtomIJNS4_4SM904GMMA26MMA_64x32x32_S32S8S8_SS_TNEEEENS4_6LayoutINS5_IJNSA_ILi2EEESB_SB_EEENS5_IJSB_NSA_ILi0EEEST_EEEEENS5_IJNS4_10UnderscoreESW_SW_EEEEENS4_13SM90_TMA_LOADENS4_14ComposedLayoutINS4_7SwizzleILi2ELi4ELi3EEENS4_18smem_ptr_flag_bitsILi8EEENSQ_INS5_IJNSA_ILi8EEESH_EEENS5_IJSH_SB_EEEEEEEvNS4_8identityESZ_S19_vS1A_EENS_8epilogue10collective6detail29Sm90TmaWarpSpecializedAdapterINS1D_15DefaultEpilogueIaSJ_SJ_NS1C_6thread17LinearCombinationIaLi1EiiLNS1H_9ScaleType4KindE0ELNS_15FloatRoundStyleE2EaEENS1_15EpilogueDefaultEEEEEvvEEEEvNT_6ParamsE,"",@"SHT_CUDA_INFO"
	.sectionflags	@""
	.align	4


	//----- nvinfo : EIATTR_CUDA_API_VERSION
	.align		4
        /*0000*/ 	.byte	0x04, 0x37
        /*0002*/ 	.short	(.L_21 - .L_20)
.L_20:
        /*0004*/ 	.word	0x00000082


	//----- nvinfo : EIATTR_KPARAM_INFO
	.align		4
.L_21:
        /*0008*/ 	.byte	0x04, 0x17
        /*000a*/ 	.short	(.L_23 - .L_22)
.L_22:
        /*000c*/ 	.word	0x00000000
        /*0010*/ 	.short	0x0000
        /*0012*/ 	.short	0x0070
        /*0014*/ 	.byte	0x00, 0xf0, 0x01, 0x10


	//----- nvinfo : EIATTR_SPARSE_MMA_MASK
	.align		4
.L_23:
        /*0018*/ 	.byte	0x03, 0x50
        /*001a*/ 	.short	0x0000


	//----- nvinfo : EIATTR_MAXREG_COUNT
	.align		4
        /*001c*/ 	.byte	0x03, 0x1b
        /*001e*/ 	.short	0x00a8


	//----- nvinfo : EIATTR_NUM_BARRIERS
	.align		4
        /*0020*/ 	.byte	0x02, 0x4c
        /*0022*/ 	.byte	0x01
	.zero		1


	//----- nvinfo : EIATTR_EXTERNS
	.align		4
        /*0024*/ 	.byte	0x04, 0x0f
        /*0026*/ 	.short	(.L_25 - .L_24)


	//   ....[0]....
	.align		4
.L_24:
        /*0028*/ 	.word	index@(__assertfail)


	//----- nvinfo : EIATTR_ANNOTATIONS
	.align		4
.L_25:
        /*002c*/ 	.byte	0x04, 0x55
        /*002e*/ 	.short	(.L_27 - .L_26)


	//   ....[0]....
.L_26:
        /*0030*/ 	.word	0x00000001
        /*0034*/ 	.byte	0xd0, 0x06, 0x00, 0x00, 0x01, 0x00, 0x00, 0x00, 0xf0, 0x06, 0x00, 0x00, 0x01, 0x00, 0x00, 0x00
        /* <DEDUP_REMOVED lines=156> */
        /*0a04*/ 	.byte	0x90, 0x5e, 0x01, 0x00, 0x01, 0x00, 0x00, 0x00, 0xb0, 0x5e, 0x01, 0x00


	//----- nvinfo : EIATTR_MERCURY_ISA_VERSION
	.align		4
.L_27:
        /*0a10*/ 	.byte	0x03, 0x5f
        /*0a12*/ 	.short	0x0101


	//----- nvinfo : EIATTR_INT_WARP_WIDE_INSTR_OFFSETS
	.align		4
        /*0a14*/ 	.byte	0x04, 0x31
        /*0a16*/ 	.short	(.L_29 - .L_28)


	//   ....[0]....
.L_28:
        /*0a18*/ 	.word	0x00000540


	//   ....[1]....
        /*0a1c*/ 	.word	0x00000550


	//   ....[2]....
        /*0a20*/ 	.word	0x000005e0


	//----- nvinfo : EIATTR_COOP_GROUP_MASK_REGIDS
	.align		4
.L_29:
        /*0a24*/ 	.byte	0x04, 0x29
        /*0a26*/ 	.short	(.L_31 - .L_30)


	//   ....[0]....
.L_30:
        /*0a28*/ 	.word	0xffffffff


	//   ....[1]....
        /*0a2c*/ 	.word	0xffffffff


	//   ....[2]....
        /*0a30*/ 	.word	0xffffffff


	//   ....[3]....
        /*0a34*/ 	.word	0xffffffff


	//   ....[4]....
        /*0a38*/ 	.word	0xffffffff


	//----- nvinfo : EIATTR_COOP_GROUP_INSTR_OFFSETS
	.align		4
.L_31:
        /*0a3c*/ 	.byte	0x04, 0x28
        /*0a3e*/ 	.short	(.L_33 - .L_32)


	//   ....[0]....
.L_32:
        /*0a40*/ 	.word	0x00000070


	//   ....[1]....
        /*0a44*/ 	.word	0x00000080


	//   ....[2]....
        /*0a48*/ 	.word	0x000001a0


	//   ....[3]....
        /*0a4c*/ 	.word	0x000003f0


	//   ....[4]....
        /*0a50*/ 	.word	0x00001220


	//----- nvinfo : EIATTR_REG_RECONFIG
	.align		4
.L_33:
        /*0a54*/ 	.byte	0x01, 0x54
	.zero		2


	//----- nvinfo : EIATTR_SYSCALL_OFFSETS
	.align		4
        /*0a58*/ 	.byte	0x04, 0x46
        /*0a5a*/ 	.short	(.L_35 - .L_34)


	//   ....[0]....
.L_34:
        /*0a5c*/ 	.word	0x000013d0


	//----- nvinfo : EIATTR_MBARRIER_INSTR_OFFSETS
	.align		4
.L_35:
        /*0a60*/ 	.byte	0x04, 0x39
        /*0a62*/ 	.short	(.L_37 - .L_36)


	//   ....[0]....
.L_36:
        /*0a64*/ 	.word	0x00000320
        /*0a68*/ 	.word	0x000000ff
        /*0a6c*/ 	.word	0x00000000
        /*0a70*/ 	.short	0x0100
        /*0a72*/ 	.byte	0x08
	.zero		1


	//   ....[1]....
        /*0a74*/ 	.word	0x00000330
        /*0a78*/ 	.word	0x000000ff
        /*0a7c*/ 	.word	0x00000030
        /*0a80*/ 	.short	0x0100
        /*0a82*/ 	.byte	0x08
	.zero		1


	//   ....[2]....
        /*0a84*/ 	.word	0x00000340
        /*0a88*/ 	.word	0x000000ff
        /*0a8c*/ 	.word	0x00000008
        /*0a90*/ 	.short	0x0100
        /*0a92*/ 	.byte	0x08
	.zero		1


	//   ....[3]....
        /*0a94*/ 	.word	0x00000350
        /*0a98*/ 	.word	0x000000ff
        /*0a9c*/ 	.word	0x00000038
        /*0aa0*/ 	.short	0x0100
        /*0aa2*/ 	.byte	0x08
	.zero		1


	//   ....[4]....
        /*0aa4*/ 	.word	0x00000360
        /*0aa8*/ 	.word	0x000000ff
        /*0aac*/ 	.word	0x00000010
        /*0ab0*/ 	.short	0x0100
        /*0ab2*/ 	.byte	0x08
	.zero		1


	//   ....[5]....
        /*0ab4*/ 	.word	0x00000370
        /*0ab8*/ 	.word	0x000000ff
        /*0abc*/ 	.word	0x00000040
        /*0ac0*/ 	.short	0x0100
        /*0ac2*/ 	.byte	0x08
	.zero		1


	//   ....[6]....
        /*0ac4*/ 	.word	0x00000380
        /*0ac8*/ 	.word	0x000000ff
        /*0acc*/ 	.word	0x00000018
        /*0ad0*/ 	.short	0x0100
        /*0ad2*/ 	.byte	0x08
	.zero		1


	//   ....[7]....
        /*0ad4*/ 	.word	0x00000390
        /*0ad8*/ 	.word	0x000000ff
        /*0adc*/ 	.word	0x00000048
        /*0ae0*/ 	.short	0x0100
        /*0ae2*/ 	.byte	0x08
	.zero		1


	//   ....[8]....
        /*0ae4*/ 	.word	0x000003a0
        /*0ae8*/ 	.word	0x000000ff
        /*0aec*/ 	.word	0x00000020
        /*0af0*/ 	.short	0x0100
        /*0af2*/ 	.byte	0x08
	.zero		1


	//   ....[9]....
        /*0af4*/ 	.word	0x000003b0
        /*0af8*/ 	.word	0x000000ff
        /*0afc*/ 	.word	0x00000050
        /*0b00*/ 	.short	0x0100
        /*0b02*/ 	.byte	0x08
	.zero		1


	//   ....[10]....
        /*0b04*/ 	.word	0x000003c0
        /*0b08*/ 	.word	0x000000ff
        /*0b0c*/ 	.word	0x00000028
        /*0b10*/ 	.short	0x0100
        /*0b12*/ 	.byte	0x08
	.zero		1


	//   ....[11]....
        /*0b14*/ 	.word	0x000003d0
        /*0b18*/ 	.word	0x000000ff
        /*0b1c*/ 	.word	0x00000058
        /*0b20*/ 	.short	0x0100
        /*0b22*/ 	.byte	0x08
	.zero		1


	//   ....[12]....
        /*0b24*/ 	.word	0x00000660
        /*0b28*/ 	.word	0x000000ff
        /*0b2c*/ 	.word	0x00000070
        /*0b30*/ 	.short	0x0100
        /*0b32*/ 	.byte	0x10
	.zero		1


	//   ....[13]....
        /*0b34*/ 	.word	0x00000700
        /*0b38*/ 	.word	0x000000ff
        /*0b3c*/ 	.word	0x00000078
        /*0b40*/ 	.short	0x0100
        /*0b42*/ 	.byte	0x10
	.zero		1


	//   ....[14]....
        /*0b44*/ 	.word	0x000014b0
        /*0b48*/ 	.word	0x00000003
        /*0b4c*/ 	.word	0x00000000
        /*0b50*/ 	.short	0x010a
        /*0b52*/ 	.byte	0x3f
	.zero		1


	//   ....[15]....
        /*0b54*/ 	.word	0x000014f0
        /*0b58*/ 	.word	0x00000003
        /*0b5c*/ 	.word	0x00000000
        /*0b60*/ 	.short	0x010a
        /*0b62*/ 	.byte	0x3f
	.zero		1


	//   ....[16]....
        /*0b64*/ 	.word	0x000028f0
        /*0b68*/ 	.word	0x00000004
        /*0b6c*/ 	.word	0x00000000
        /*0b70*/ 	.short	0x010a
        /*0b72*/ 	.byte	0x3f
	.zero		1


	//   ....[17]....
        /*0b74*/ 	.word	0x00002930
        /*0b78*/ 	.word	0x00000004
        /*0b7c*/ 	.word	0x00000000
        /*0b80*/ 	.short	0x010a
        /*0b82*/ 	.byte	0x3f
	.zero		1


	//   ....[18]....
        /*0b84*/ 	.word	0x00003eb0
        /*0b88*/ 	.word	0x00000004
        /*0b8c*/ 	.word	0x00000000
        /*0b90*/ 	.short	0x0101
        /*0b92*/ 	.byte	0x3f
	.zero		1


	//   ....[19]....
        /*0b94*/ 	.word	0x000040a0
        /*0b98*/ 	.word	0x00000000
        /*0b9c*/ 	.word	0x00000000
        /*0ba0*/ 	.short	0x0101
        /*0ba2*/ 	.byte	0x3f
	.zero		1


	//   ....[20]....
        /*0ba4*/ 	.word	0x00015a30
        /*0ba8*/ 	.word	0x0000000c
        /*0bac*/ 	.word	0x00000030
        /*0bb0*/ 	.short	0x010a
        /*0bb2*/ 	.byte	0x3f
	.zero		1


	//   ....[21]....
        /*0bb4*/ 	.word	0x00015db0
        /*0bb8*/ 	.word	0x00000002
        /*0bbc*/ 	.word	0x00000078
        /*0bc0*/ 	.short	0x0101
        /*0bc2*/ 	.byte	0x3f
	.zero		1


	//   ....[22]....
        /*0bc4*/ 	.word	0x000165b0
        /*0bc8*/ 	.word	0x00000005
        /*0bcc*/ 	.word	0x00000000
        /*0bd0*/ 	.short	0x010a
        /*0bd2*/ 	.byte	0x3f
	.zero		1


	//   ....[23]....
        /*0bd4*/ 	.word	0x00016640
        /*0bd8*/ 	.word	0x00000007
        /*0bdc*/ 	.word	0x00000000
        /*0be0*/ 	.short	0x010a
        /*0be2*/ 	.byte	0x3f
	.zero		1


	//   ....[24]....
        /*0be4*/ 	.word	0x000166d0
        /*0be8*/ 	.word	0x00000007
        /*0bec*/ 	.word	0x00000000
        /*0bf0*/ 	.short	0x010a
        /*0bf2*/ 	.byte	0x3f
	.zero		1


	//   ....[25]....
        /*0bf4*/ 	.word	0x00016760
        /*0bf8*/ 	.word	0x00000007
        /*0bfc*/ 	.word	0x00000000
        /*0c00*/ 	.short	0x010a
        /*0c02*/ 	.byte	0x3f
	.zero		1


	//   ....[26]....
        /*0c04*/ 	.word	0x000167f0
        /*0c08*/ 	.word	0x00000007
        /*0c0c*/ 	.word	0x00000000
        /*0c10*/ 	.short	0x010a
        /*0c12*/ 	.byte	0x3f
	.zero		1


	//   ....[27]....
        /*0c14*/ 	.word	0x00016880
        /*0c18*/ 	.word	0x00000003
        /*0c1c*/ 	.word	0x00000000
        /*0c20*/ 	.short	0x010a
        /*0c22*/ 	.byte	0x3f
	.zero		1


	//   ....[28]....
        /*0c24*/ 	.word	0x000168e0
        /*0c28*/ 	.word	0x00000003
        /*0c2c*/ 	.word	0x00000000
        /*0c30*/ 	.short	0x010a
        /*0c32*/ 	.byte	0x3f
	.zero		1


	//   ....[29]....
        /*0c34*/ 	.word	0x00016930
        /*0c38*/ 	.word	0x00000004
        /*0c3c*/ 	.word	0x00000000
        /*0c40*/ 	.short	0x010a
        /*0c42*/ 	.byte	0x3f
	.zero		1


	//   ....[30]....
        /*0c44*/ 	.word	0x00016a00
        /*0c48*/ 	.word	0x0000000c
        /*0c4c*/ 	.word	0x00000030
        /*0c50*/ 	.short	0x010a
        /*0c52*/ 	.byte	0x3f
	.zero		1


	//   ....[31]....
        /*0c54*/ 	.word	0x00016ad0
        /*0c58*/ 	.word	0x00000005
        /*0c5c*/ 	.word	0x00000000
        /*0c60*/ 	.short	0x010a
        /*0c62*/ 	.byte	0x3f
	.zero		1


	//   ....[32]....
        /*0c64*/ 	.word	0x00016b20
        /*0c68*/ 	.word	0x00000007
        /*0c6c*/ 	.word	0x00000000
        /*0c70*/ 	.short	0x010a
        /*0c72*/ 	.byte	0x3f
	.zero		1


	//   ....[33]....
        /*0c74*/ 	.word	0x00016b70
        /*0c78*/ 	.word	0x00000007
        /*0c7c*/ 	.word	0x00000000
        /*0c80*/ 	.short	0x010a
        /*0c82*/ 	.byte	0x3f
	.zero		1


	//   ....[34]....
        /*0c84*/ 	.word	0x00016bc0
        /*0c88*/ 	.word	0x00000007
        /*0c8c*/ 	.word	0x00000000
        /*0c90*/ 	.short	0x010a
        /*0c92*/ 	.byte	0x3f
	.zero		1


	//   ....[35]....
        /*0c94*/ 	.word	0x00016c10
        /*0c98*/ 	.word	0x00000007
        /*0c9c*/ 	.word	0x00000000
        /*0ca0*/ 	.short	0x010a
        /*0ca2*/ 	.byte	0x3f
	.zero		1


	//----- nvinfo : EIATTR_NUM_MBARRIERS
	.align		4
.L_37:
        /*0ca4*/ 	.byte	0x03, 0x38
        /*0ca6*/ 	.short	0x000e


	//----- nvinfo : EIATTR_EXIT_INSTR_OFFSETS
	.align		4
        /*0ca8*/ 	.byte	0x04, 0x1c
        /*0caa*/ 	.short	(.L_39 - .L_38)


	//   ....[0]....
.L_38:
        /*0cac*/ 	.word	0x00000760


	//   ....[1]....
        /*0cb0*/ 	.word	0x000010d0


	//   ....[2]....
        /*0cb4*/ 	.word	0x00014fb0


	//   ....[3]....
        /*0cb8*/ 	.word	0x000156c0


	//   ....[4]....
        /*0cbc*/ 	.word	0x000168d0


	//----- nvinfo : EIATTR_MAX_THREADS
	.align		4
.L_39:
        /*0cc0*/ 	.byte	0x04, 0x05
        /*0cc2*/ 	.short	(.L_41 - .L_40)
.L_40:
        /*0cc4*/ 	.word	0x00000180
        /*0cc8*/ 	.word	0x00000001
        /*0ccc*/ 	.word	0x00000001


	//----- nvinfo : EIATTR_CRS_STACK_SIZE
	.align		4
.L_41:
        /*0cd0*/ 	.byte	0x04, 0x1e
        /*0cd2*/ 	.short	(.L_43 - .L_42)
.L_42:
        /*0cd4*/ 	.word	0x00000000


	//----- nvinfo : EIATTR_CBANK_PARAM_SIZE
	.align		4
.L_43:
        /*0cd8*/ 	.byte	0x03, 0x19
        /*0cda*/ 	.short	0x0470


	//----- nvinfo : EIATTR_PARAM_CBANK
	.align		4
        /*0cdc*/ 	.byte	0x04, 0x0a
        /*0cde*/ 	.short	(.L_45 - .L_44)
	.align		4
.L_44:
        /*0ce0*/ 	.word	index@(.nv.constant0._ZN7cutlass13device_kernelINS_4gemm6kernel13GemmUniversalIN4cute5tupleIJiiiiEEENS1_10collective13CollectiveMmaINS1_34MainloopSm90TmaGmmaWarpSpecializedILi6ENS5_IJNS4_1CILi1EEESB_SB_EEENS1_35KernelTmaWarpSpecializedCooperativeEEENS5_IJNSA_ILi384EEENSA_ILi160EEENSA_ILi64EEEEEEaNS5_IJlSB_lEEEaSJ_NS4_8TiledMMAINS4_8MMA_AtomIJNS4_4SM904GMMA26MMA_64x32x32_S32S8S8_SS_TNEEEENS4_6LayoutINS5_IJNSA_ILi2EEESB_SB_EEENS5_IJSB_NSA_ILi0EEEST_EEEEENS5_IJNS4_10UnderscoreESW_SW_EEEEENS4_13SM90_TMA_LOADENS4_14ComposedLayoutINS4_7SwizzleILi2ELi4ELi3EEENS4_18smem_ptr_flag_bitsILi8EEENSQ_INS5_IJNSA_ILi8EEESH_EEENS5_IJSH_SB_EEEEEEEvNS4_8identityESZ_S19_vS1A_EENS_8epilogue10collective6detail29Sm90TmaWarpSpecializedAdapterINS1D_15DefaultEpilogueIaSJ_SJ_NS1C_6thread17LinearCombinationIaLi1EiiLNS1H_9ScaleType4KindE0ELNS_15FloatRoundStyleE2EaEENS1_15EpilogueDefaultEEEEEvvEEEEvNT_6ParamsE)
        /*0ce4*/ 	.short	0x0210
        /*0ce6*/ 	.short	0x0470


	//----- nvinfo : EIATTR_SW_WAR
	.align		4
.L_45:
        /*0ce8*/ 	.byte	0x04, 0x36
        /*0cea*/ 	.short	(.L_47 - .L_46)
.L_46:
        /*0cec*/ 	.word	0x00000008
.L_47:


//--------------------- .nv.callgraph             --------------------------
	.section	.nv.callgraph,"",@"SHT_CUDA_CALLGRAPH"
	.align	4
	.sectionentsize	8
	.align		4
        /*0000*/ 	.word	0x00000000
	.align		4
        /*0004*/ 	.word	0xffffffff
	.align		4
        /*0008*/ 	.word	index@(_ZN7cutlass13device_kernelINS_4gemm6kernel13GemmUniversalIN4cute5tupleIJiiiiEEENS1_10collective13CollectiveMmaINS1_34MainloopSm90TmaGmmaWarpSpecializedILi6ENS5_IJNS4_1CILi1EEESB_SB_EEENS1_35KernelTmaWarpSpecializedCooperativeEEENS5_IJNSA_ILi384EEENSA_ILi160EEENSA_ILi64EEEEEEaNS5_IJlSB_lEEEaSJ_NS4_8TiledMMAINS4_8MMA_AtomIJNS4_4SM904GMMA26MMA_64x32x32_S32S8S8_SS_TNEEEENS4_6LayoutINS5_IJNSA_ILi2EEESB_SB_EEENS5_IJSB_NSA_ILi0EEEST_EEEEENS5_IJNS4_10UnderscoreESW_SW_EEEEENS4_13SM90_TMA_LOADENS4_14ComposedLayoutINS4_7SwizzleILi2ELi4ELi3EEENS4_18smem_ptr_flag_bitsILi8EEENSQ_INS5_IJNSA_ILi8EEESH_EEENS5_IJSH_SB_EEEEEEEvNS4_8identityESZ_S19_vS1A_EENS_8epilogue10collective6detail29Sm90TmaWarpSpecializedAdapterINS1D_15DefaultEpilogueIaSJ_SJ_NS1C_6thread17LinearCombinationIaLi1EiiLNS1H_9ScaleType4KindE0ELNS_15FloatRoundStyleE2EaEENS1_15EpilogueDefaultEEEEEvvEEEEvNT_6ParamsE)
	.align		4
        /*000c*/ 	.word	index@(__assertfail)
	.align		4
        /*0010*/ 	.word	0x00000000
	.align		4
        /*0014*/ 	.word	0xfffffffe
	.align		4
        /*0018*/ 	.word	0x00000000
	.align		4
        /*001c*/ 	.word	0xfffffffd
	.align		4
        /*0020*/ 	.word	0x00000000
	.align		4
        /*0024*/ 	.word	0xfffffffc


//--------------------- .nv.constant4             --------------------------
	.section	.nv.constant4,"a",@progbits
	.align	8
	.align		8
.nv.constant4:
        /*0000*/ 	.dword	__assertfail
	.align		8
        /*0008*/ 	.dword	__unnamed_1
	.align		8
        /*0010*/ 	.dword	_ZN39_INTERNAL_f494001e_4_k_cu_eee840c1_46994cuda3std3__45__cpo5beginE
	.align		8
        /*0018*/ 	.dword	_ZN39_INTERNAL_f494001e_4_k_cu_eee840c1_46994cuda3std3__45__cpo3endE
	.align		8
        /*0020*/ 	.dword	_ZN39_INTERNAL_f494001e_4_k_cu_eee840c1_46994cuda3std3__45__cpo6cbeginE
	.align		8
        /*0028*/ 	.dword	_ZN39_INTERNAL_f494001e_4_k_cu_eee840c1_46994cuda3std3__45__cpo4cendE
	.align		8
        /*0030*/ 	.dword	_ZN39_INTERNAL_f494001e_4_k_cu_eee840c1_46994cuda3std3__441_GLOBAL__N__f494001e_4_k_cu_eee840c1_46996ignoreE
	.align		8
        /*0038*/ 	.dword	_ZN39_INTERNAL_f494001e_4_k_cu_eee840c1_46994cuda3std3__419piecewise_constructE
	.align		8
        /*0040*/ 	.dword	_ZN39_INTERNAL_f494001e_4_k_cu_eee840c1_46994cuda3std3__48in_placeE
	.align		8
        /*0048*/ 	.dword	_ZN39_INTERNAL_f494001e_4_k_cu_eee840c1_46994cuda3std6ranges3__45__cpo4swapE
	.align		8
        /*0050*/ 	.dword	_ZN39_INTERNAL_f494001e_4_k_cu_eee840c1_46994cuda3std6ranges3__45__cpo9iter_moveE
	.align		8
        /*0058*/ 	.dword	_ZN39_INTERNAL_f494001e_4_k_cu_eee840c1_46994cute7productE
	.align		8
        /*0060*/ 	.dword	_ZN39_INTERNAL_f494001e_4_k_cu_eee840c1_46994cute1_E
	.align		8
        /*0068*/ 	.dword	$str$22
	.align		8
        /*0070*/ 	.dword	$str$23


//--------------------- .text._ZN7cutlass13device_kernelINS_4gemm6kernel13GemmUniversalIN4cute5tupleIJiiiiEEENS1_10collective13CollectiveMmaINS1_34MainloopSm90TmaGmmaWarpSpecializedILi6ENS5_IJNS4_1CILi1EEESB_SB_EEENS1_35KernelTmaWarpSpecializedCooperativeEEENS5_IJNSA_ILi384EEENSA_ILi160EEENSA_ILi64EEEEEEaNS5_IJlSB_lEEEaSJ_NS4_8TiledMMAINS4_8MMA_AtomIJNS4_4SM904GMMA26MMA_64x32x32_S32S8S8_SS_TNEEEENS4_6LayoutINS5_IJNSA_ILi2EEESB_SB_EEENS5_IJSB_NSA_ILi0EEEST_EEEEENS5_IJNS4_10UnderscoreESW_SW_EEEEENS4_13SM90_TMA_LOADENS4_14ComposedLayoutINS4_7SwizzleILi2ELi4ELi3EEENS4_18smem_ptr_flag_bitsILi8EEENSQ_INS5_IJNSA_ILi8EEESH_EEENS5_IJSH_SB_EEEEEEEvNS4_8identityESZ_S19_vS1A_EENS_8epilogue10collective6detail29Sm90TmaWarpSpecializedAdapterINS1D_15DefaultEpilogueIaSJ_SJ_NS1C_6thread17LinearCombinationIaLi1EiiLNS1H_9ScaleType4KindE0ELNS_15FloatRoundStyleE2EaEENS1_15EpilogueDefaultEEEEEvvEEEEvNT_6ParamsE --------------------------
	.section	.text._ZN7cutlass13device_kernelINS_4gemm6kernel13GemmUniversalIN4cute5tupleIJiiiiEEENS1_10collective13CollectiveMmaINS1_34MainloopSm90TmaGmmaWarpSpecializedILi6ENS5_IJNS4_1CILi1EEESB_SB_EEENS1_35KernelTmaWarpSpecializedCooperativeEEENS5_IJNSA_ILi384EEENSA_ILi160EEENSA_ILi64EEEEEEaNS5_IJlSB_lEEEaSJ_NS4_8TiledMMAINS4_8MMA_AtomIJNS4_4SM904GMMA26MMA_64x32x32_S32S8S8_SS_TNEEEENS4_6LayoutINS5_IJNSA_ILi2EEESB_SB_EEENS5_IJSB_NSA_ILi0EEEST_EEEEENS5_IJNS4_10UnderscoreESW_SW_EEEEENS4_13SM90_TMA_LOADENS4_14ComposedLayoutINS4_7SwizzleILi2ELi4ELi3EEENS4_18smem_ptr_flag_bitsILi8EEENSQ_INS5_IJNSA_ILi8EEESH_EEENS5_IJSH_SB_EEEEEEEvNS4_8identityESZ_S19_vS1A_EENS_8epilogue10collective6detail29Sm90TmaWarpSpecializedAdapterINS1D_15DefaultEpilogueIaSJ_SJ_NS1C_6thread17LinearCombinationIaLi1EiiLNS1H_9ScaleType4KindE0ELNS_15FloatRoundStyleE2EaEENS1_15EpilogueDefaultEEEEEvvEEEEvNT_6ParamsE,"ax",@progbits
	.align	128
.text._ZN7cutlass13device_kernelINS_4gemm6kernel13GemmUniversalIN4cute5tupleIJiiiiEEENS1_10collective13CollectiveMmaINS1_34MainloopSm90TmaGmmaWarpSpecializedILi6ENS5_IJNS4_1CILi1EEESB_SB_EEENS1_35KernelTmaWarpSpecializedCooperativeEEENS5_IJNSA_ILi384EEENSA_ILi160EEENSA_ILi64EEEEEEaNS5_IJlSB_lEEEaSJ_NS4_8TiledMMAINS4_8MMA_AtomIJNS4_4SM904GMMA26MMA_64x32x32_S32S8S8_SS_TNEEEENS4_6LayoutINS5_IJNSA_ILi2EEESB_SB_EEENS5_IJSB_NSA_ILi0EEEST_EEEEENS5_IJNS4_10UnderscoreESW_SW_EEEEENS4_13SM90_TMA_LOADENS4_14ComposedLayoutINS4_7SwizzleILi2ELi4ELi3EEENS4_18smem_ptr_flag_bitsILi8EEENSQ_INS5_IJNSA_ILi8EEESH_EEENS5_IJSH_SB_EEEEEEEvNS4_8identityESZ_S19_vS1A_EENS_8epilogue10collective6detail29Sm90TmaWarpSpecializedAdapterINS1D_15DefaultEpilogueIaSJ_SJ_NS1C_6thread17LinearCombinationIaLi1EiiLNS1H_9ScaleType4KindE0ELNS_15FloatRoundStyleE2EaEENS1_15EpilogueDefaultEEEEEvvEEEEvNT_6ParamsE:
        .type           _ZN7cutlass13device_kernelINS_4gemm6kernel13GemmUniversalIN4cute5tupleIJiiiiEEENS1_10collective13CollectiveMmaINS1_34MainloopSm90TmaGmmaWarpSpecializedILi6ENS5_IJNS4_1CILi1EEESB_SB_EEENS1_35KernelTmaWarpSpecializedCooperativeEEENS5_IJNSA_ILi384EEENSA_ILi160EEENSA_ILi64EEEEEEaNS5_IJlSB_lEEEaSJ_NS4_8TiledMMAINS4_8MMA_AtomIJNS4_4SM904GMMA26MMA_64x32x32_S32S8S8_SS_TNEEEENS4_6LayoutINS5_IJNSA_ILi2EEESB_SB_EEENS5_IJSB_NSA_ILi0EEEST_EEEEENS5_IJNS4_10UnderscoreESW_SW_EEEEENS4_13SM90_TMA_LOADENS4_14ComposedLayoutINS4_7SwizzleILi2ELi4ELi3EEENS4_18smem_ptr_flag_bitsILi8EEENSQ_INS5_IJNSA_ILi8EEESH_EEENS5_IJSH_SB_EEEEEEEvNS4_8identityESZ_S19_vS1A_EENS_8epilogue10collective6detail29Sm90TmaWarpSpecializedAdapterINS1D_15DefaultEpilogueIaSJ_SJ_NS1C_6thread17LinearCombinationIaLi1EiiLNS1H_9ScaleType4KindE0ELNS_15FloatRoundStyleE2EaEENS1_15EpilogueDefaultEEEEEvvEEEEvNT_6ParamsE,@function
        .size           _ZN7cutlass13device_kernelINS_4gemm6kernel13GemmUniversalIN4cute5tupleIJiiiiEEENS1_10collective13CollectiveMmaINS1_34MainloopSm90TmaGmmaWarpSpecializedILi6ENS5_IJNS4_1CILi1EEESB_SB_EEENS1_35KernelTmaWarpSpecializedCooperativeEEENS5_IJNSA_ILi384EEENSA_ILi160EEENSA_ILi64EEEEEEaNS5_IJlSB_lEEEaSJ_NS4_8TiledMMAINS4_8MMA_AtomIJNS4_4SM904GMMA26MMA_64x32x32_S32S8S8_SS_TNEEEENS4_6LayoutINS5_IJNSA_ILi2EEESB_SB_EEENS5_IJSB_NSA_ILi0EEEST_EEEEENS5_IJNS4_10UnderscoreESW_SW_EEEEENS4_13SM90_TMA_LOADENS4_14ComposedLayoutINS4_7SwizzleILi2ELi4ELi3EEENS4_18smem_ptr_flag_bitsILi8EEENSQ_INS5_IJNSA_ILi8EEESH_EEENS5_IJSH_SB_EEEEEEEvNS4_8identityESZ_S19_vS1A_EENS_8epilogue10collective6detail29Sm90TmaWarpSpecializedAdapterINS1D_15DefaultEpilogueIaSJ_SJ_NS1C_6thread17LinearCombinationIaLi1EiiLNS1H_9ScaleType4KindE0ELNS_15FloatRoundStyleE2EaEENS1_15EpilogueDefaultEEEEEvvEEEEvNT_6ParamsE,(.L_x_554 - _ZN7cutlass13device_kernelINS_4gemm6kernel13GemmUniversalIN4cute5tupleIJiiiiEEENS1_10collective13CollectiveMmaINS1_34MainloopSm90TmaGmmaWarpSpecializedILi6ENS5_IJNS4_1CILi1EEESB_SB_EEENS1_35KernelTmaWarpSpecializedCooperativeEEENS5_IJNSA_ILi384EEENSA_ILi160EEENSA_ILi64EEEEEEaNS5_IJlSB_lEEEaSJ_NS4_8TiledMMAINS4_8MMA_AtomIJNS4_4SM904GMMA26MMA_64x32x32_S32S8S8_SS_TNEEEENS4_6LayoutINS5_IJNSA_ILi2EEESB_SB_EEENS5_IJSB_NSA_ILi0EEEST_EEEEENS5_IJNS4_10UnderscoreESW_SW_EEEEENS4_13SM90_TMA_LOADENS4_14ComposedLayoutINS4_7SwizzleILi2ELi4ELi3EEENS4_18smem_ptr_flag_bitsILi8EEENSQ_INS5_IJNSA_ILi8EEESH_EEENS5_IJSH_SB_EEEEEEEvNS4_8identityESZ_S19_vS1A_EENS_8epilogue10collective6detail29Sm90TmaWarpSpecializedAdapterINS1D_15DefaultEpilogueIaSJ_SJ_NS1C_6thread17LinearCombinationIaLi1EiiLNS1H_9ScaleType4KindE0ELNS_15FloatRoundStyleE2EaEENS1_15EpilogueDefaultEEEEEvvEEEEvNT_6ParamsE)
        .other          _ZN7cutlass13device_kernelINS_4gemm6kernel13GemmUniversalIN4cute5tupleIJiiiiEEENS1_10collective13CollectiveMmaINS1_34MainloopSm90TmaGmmaWarpSpecializedILi6ENS5_IJNS4_1CILi1EEESB_SB_EEENS1_35KernelTmaWarpSpecializedCooperativeEEENS5_IJNSA_ILi384EEENSA_ILi160EEENSA_ILi64EEEEEEaNS5_IJlSB_lEEEaSJ_NS4_8TiledMMAINS4_8MMA_AtomIJNS4_4SM904GMMA26MMA_64x32x32_S32S8S8_SS_TNEEEENS4_6LayoutINS5_IJNSA_ILi2EEESB_SB_EEENS5_IJSB_NSA_ILi0EEEST_EEEEENS5_IJNS4_10UnderscoreESW_SW_EEEEENS4_13SM90_TMA_LOADENS4_14ComposedLayoutINS4_7SwizzleILi2ELi4ELi3EEENS4_18smem_ptr_flag_bitsILi8EEENSQ_INS5_IJNSA_ILi8EEESH_EEENS5_IJSH_SB_EEEEEEEvNS4_8identityESZ_S19_vS1A_EENS_8epilogue10collective6detail29Sm90TmaWarpSpecializedAdapterINS1D_15DefaultEpilogueIaSJ_SJ_NS1C_6thread17LinearCombinationIaLi1EiiLNS1H_9ScaleType4KindE0ELNS_15FloatRoundStyleE2EaEENS1_15EpilogueDefaultEEEEEvvEEEEvNT_6ParamsE,@"STO_CUDA_ENTRY STV_DEFAULT"
_ZN7cutlass13device_kernelINS_4gemm6kernel13GemmUniversalIN4cute5tupleIJiiiiEEENS1_10collective13CollectiveMmaINS1_34MainloopSm90TmaGmmaWarpSpecializedILi6ENS5_IJNS4_1CILi1EEESB_SB_EEENS1_35KernelTmaWarpSpecializedCooperativeEEENS5_IJNSA_ILi384EEENSA_ILi160EEENSA_ILi64EEEEEEaNS5_IJlSB_lEEEaSJ_NS4_8TiledMMAINS4_8MMA_AtomIJNS4_4SM904GMMA26MMA_64x32x32_S32S8S8_SS_TNEEEENS4_6LayoutINS5_IJNSA_ILi2EEESB_SB_EEENS5_IJSB_NSA_ILi0EEEST_EEEEENS5_IJNS4_10UnderscoreESW_SW_EEEEENS4_13SM90_TMA_LOADENS4_14ComposedLayoutINS4_7SwizzleILi2ELi4ELi3EEENS4_18smem_ptr_flag_bitsILi8EEENSQ_INS5_IJNSA_ILi8EEESH_EEENS5_IJSH_SB_EEEEEEEvNS4_8identityESZ_S19_vS1A_EENS_8epilogue10collective6detail29Sm90TmaWarpSpecializedAdapterINS1D_15DefaultEpilogueIaSJ_SJ_NS1C_6thread17LinearCombinationIaLi1EiiLNS1H_9ScaleType4KindE0ELNS_15FloatRoundStyleE2EaEENS1_15EpilogueDefaultEEEEEvvEEEEvNT_6ParamsE:
[----:B------:R-:W0:Y:S02]  /*0000*/  LDC R1, c[0x0][0x28] ;  /* 0x00000a00ff017b82 */ /* 0x000e240000000800 */
[----:B0-----:R-:W-:Y:S01]  /*0010*/  VIADD R1, R1, 0xfffffe88 ;  /* 0xfffffe8801017836 */ /* 0x001fe20000000000 */
[----:B------:R-:W0:Y:S01]  /*0020*/  S2R R2, SR_TID.X ;  /* 0x0000000000027919 */ /* 0x000e220000002100 */
[----:B------:R-:W-:Y:S01]  /*0030*/  ELECT P0, URZ, PT ;  /* 0x00000000003f782f */ /* 0x000fe20003800000 */
[----:B------:R-:W-:Y:S01]  /*0040*/  BSSY B0, `(.L_x_0) ;  /* 0x0000015000007945 */ /* 0x000fe20003800000 */
[--C-:B0-----:R-:W-:Y:S02]  /*0050*/  SHF.R.U32.HI R0, RZ, 0x5, R2.reuse ;  /* 0x00000005ff007819 */ /* 0x101fe40000011602 */
[----:B------:R-:W-:-:S03]  /*0060*/  SHF.R.U32.HI R2, RZ, 0x7, R2 ;  /* 0x00000007ff027819 */ /* 0x000fc60000011602 */
[----:B------:R-:W0:Y:S04]  /*0070*/  SHFL.IDX PT, R3, R0, RZ, 0x1f ;  /* 0x00001fff00037589 */ /* 0x000e2800000e0000 */
[----:B------:R-:W1:Y:S01]  /*0080*/  SHFL.IDX PT, R2, R2, RZ, 0x1f ;  /* 0x00001fff02027589 */ /* 0x000e6200000e0000 */
[----:B0-----:R-:W-:Y:S02]  /*0090*/  R2UR UR10, R3 ;  /* 0x00000000030a72ca */ /* 0x001fe400000e0000 */
[----:B-1----:R-:W-:-:S11]  /*00a0*/  R2UR UR5, R2 ;  /* 0x00000000020572ca */ /* 0x002fd600000e0000 */
[----:B------:R-:W-:Y:S02]  /*00b0*/  USHF.R.S32.HI UR4, URZ, 0x1f, UR10 ;  /* 0x0000001f3f047899 */ /* 0x000fe4000801140a */
[----:B------:R-:W-:Y:S02]  /*00c0*/  ISETP.NE.OR P0, PT, RZ, UR10, !P0 ;  /* 0x0000000aff007c0c */ /* 0x000fe4000c705670 */
[----:B------:R-:W-:-:S04]  /*00d0*/  ULEA.HI UR4, UR4, UR10, URZ, 0x2 ;  /* 0x0000000a04047291 */ /* 0x000fc8000f8f103f */
[----:B------:R-:W-:-:S04]  /*00e0*/  ULOP3.LUT UR4, UR4, 0xfffffffc, URZ, 0xc0, !UPT ;  /* 0xfffffffc04047892 */ /* 0x000fc8000f8ec03f */
[----:B------:R-:W-:-:S03]  /*00f0*/  UIADD3 UR10, UR10, -UR4, URZ ;  /* 0x800000040a0a7290 */ /* 0x000fc6000fffe03f */
[----:B------:R-:W-:Y:S09]  /*0100*/  @P0 BRA `(.L_x_1) ;  /* 0x0000000000200947 */ /* 0x000ff20003800000 */
[----:B------:R-:W-:Y:S02]  /*0110*/  ULDC.64 UR6, c[0x0][0x198] ;  /* 0x0000660000067ab9 */ /* 0x000fe40000000a00 */
[----:B------:R-:W-:Y:S02]  /*0120*/  UIADD3 UR8, UP0, UR6, 0xf0, URZ ;  /* 0x000000f006087890 */ /* 0x000fe4000ff1e03f */
[----:B------:R-:W-:Y:S02]  /*0130*/  UIADD3 UR6, UP1, UR6, 0x1f0, URZ ;  /* 0x000001f006067890 */ /* 0x000fe4000ff3e03f */
[----:B------:R-:W-:Y:S02]  /*0140*/  UIADD3.X UR9, URZ, UR7, URZ, UP0, !UPT ;  /* 0x000000073f097290 */ /* 0x000fe400087fe43f */
[----:B------:R-:W-:-:S07]  /*0150*/  UIADD3.X UR7, URZ, UR7, URZ, UP1, !UPT ;  /* 0x000000073f077290 */ /* 0x000fce0008ffe43f */
[----:B------:R0:W-:Y:S02]  /*0160*/  UTMACCTL.PF [UR8] ;  /* 0x00000000080079b9 */ /* 0x0001e40008040000 */
[----:B------:R0:W-:Y:S02]  /*0170*/  UTMACCTL.PF [UR6] ;  /* 0x00000000060079b9 */ /* 0x0001e40008040000 */
[----:B0-----:R-:W-:Y:S01]  /*0180*/  NOP ;  /* 0x0000000000007918 */ /* 0x001fe20000000000 */
.L_x_1:
[----:B------:R-:W-:Y:S05]  /*0190*/  BSYNC B0 ;  /* 0x0000000000007941 */ /* 0x000fea0003800000 */
.L_x_0:
[----:B------:R-:W0:Y:S01]  /*01a0*/  SHFL.IDX PT, R2, R0, RZ, 0x1f ;  /* 0x00001fff00027589 */ /* 0x000e2200000e0000 */
[----:B------:R-:W-:Y:S01]  /*01b0*/  UISETP.NE.AND UP0, UPT, UR10, 0x3, UPT ;  /* 0x000000030a00788c */ /* 0x000fe2000bf05270 */
[----:B------:R-:W-:Y:S01]  /*01c0*/  ISETP.NE.AND P1, PT, RZ, UR5, PT ;  /* 0x00000005ff007c0c */ /* 0x000fe2000bf25270 */
[----:B------:R-:W-:Y:S02]  /*01d0*/  UIADD3 UR18, UR5, -0x1, URZ ;  /* 0xffffffff05127890 */ /* 0x000fe4000fffe03f */
[----:B------:R-:W-:Y:S02]  /*01e0*/  UISETP.EQ.OR UP0, UPT, UR10, URZ, !UP0 ;  /* 0x0000003f0a00728c */ /* 0x000fe4000c702670 */
[----:B------:R-:W-:Y:S02]  /*01f0*/  UISETP.GE.U32.AND UP1, UPT, UR18, 0x2, UPT ;  /* 0x000000021200788c */ /* 0x000fe4000bf26070 */
[----:B------:R-:W-:-:S04]  /*0200*/  UISETP.EQ.AND UP0, UPT, UR5, URZ, UP0 ;  /* 0x0000003f0500728c */ /* 0x000fc80008702270 */
[----:B------:R-:W-:-:S04]  /*0210*/  USEL UR36, URZ, 0x1, !UP0 ;  /* 0x000000013f247887 */ /* 0x000fc8000c000000 */
[----:B------:R-:W-:Y:S01]  /*0220*/  USEL UR36, UR36, 0x2, UP1 ;  /* 0x0000000224247887 */ /* 0x000fe20008800000 */
[----:B0-----:R-:W-:-:S13]  /*0230*/  ISETP.NE.AND P0, PT, R2, RZ, PT ;  /* 0x000000ff0200720c */ /* 0x001fda0003f05270 */
[----:B------:R-:W-:Y:S05]  /*0240*/  @P0 BRA `(.L_x_2) ;  /* 0x0000000000680947 */ /* 0x000fea0003800000 */
[----:B------:R-:W0:Y:S01]  /*0250*/  S2UR UR8, SR_CgaCtaId ;  /* 0x00000000000879c3 */ /* 0x000e220000008800 */
[----:B------:R-:W-:Y:S01]  /*0260*/  UMOV UR4, 0x400 ;  /* 0x0000040000047882 */ /* 0x000fe20000000000 */
[----:B------:R-:W-:Y:S01]  /*0270*/  UMOV UR5, 0x1 ;  /* 0x0000000100057882 */ /* 0x000fe20000000000 */
[----:B------:R-:W-:Y:S01]  /*0280*/  UMOV UR6, 0x100 ;  /* 0x0000010000067882 */ /* 0x000fe20000000000 */
[----:B------:R-:W-:Y:S01]  /*0290*/  ELECT P0, URZ, PT ;  /* 0x00000000003f782f */ /* 0x000fe20003800000 */
[----:B------:R-:W-:-:S04]  /*02a0*/  UIADD3 UR6, -UR6, 0x100000, URZ ;  /* 0x0010000006067890 */ /* 0x000fc8000fffe13f */
[----:B------:R-:W-:Y:S02]  /*02b0*/  USHF.L.U32 UR7, UR6, 0xb, URZ ;  /* 0x0000000b06077899 */ /* 0x000fe4000800063f */
[----:B------:R-:W-:Y:S02]  /*02c0*/  USHF.L.U32 UR6, UR6, 0x1, URZ ;  /* 0x0000000106067899 */ /* 0x000fe4000800063f */
[----:B0-----:R-:W-:Y:S02]  /*02d0*/  ULEA UR8, UR8, UR4, 0x18 ;  /* 0x0000000408087291 */ /* 0x001fe4000f8ec03f */
[----:B------:R-:W-:-:S04]  /*02e0*/  UIADD3 UR4, -UR5, 0x100000, URZ ;  /* 0x0010000005047890 */ /* 0x000fc8000fffe13f */
[----:B------:R-:W-:Y:S02]  /*02f0*/  USHF.L.U32 UR5, UR4, 0xb, URZ ;  /* 0x0000000b04057899 */ /* 0x000fe4000800063f */
[----:B------:R-:W-:Y:S01]  /*0300*/  USHF.L.U32 UR4, UR4, 0x1, URZ ;  /* 0x0000000104047899 */ /* 0x000fe2000800063f */
[----:B------:R-:W0:Y:S11]  /*0310*/  FENCE.VIEW.ASYNC.S ;  /* 0x00000000000073c6 */ /* 0x000e360000000000 */
[----:B0-----:R0:W1:Y:S01]  /*0320*/  SYNCS.EXCH.64 URZ, [UR8], UR4 ;  /* 0x00000004083f75b2 */ /* 0x0010620008000100 */
[----:B------:R0:W2:Y:S01]  /*0330*/  SYNCS.EXCH.64 URZ, [UR8+0x30], UR6 ;  /* 0x00003006083f75b2 */ /* 0x0000a20008000100 */
[----:B------:R0:W3:Y:S01]  /*0340*/  SYNCS.EXCH.64 URZ, [UR8+0x8], UR4 ;  /* 0x00000804083f75b2 */ /* 0x0000e20008000100 */
[----:B------:R0:W4:Y:S01]  /*0350*/  SYNCS.EXCH.64 URZ, [UR8+0x38], UR6 ;  /* 0x00003806083f75b2 */ /* 0x0001220008000100 */
[----:B------:R0:W0:Y:S01]  /*0360*/  SYNCS.EXCH.64 URZ, [UR8+0x10], UR4 ;  /* 0x00001004083f75b2 */ /* 0x0000220008000100 */
[----:B------:R0:W0:Y:S01]  /*0370*/  SYNCS.EXCH.64 URZ, [UR8+0x40], UR6 ;  /* 0x00004006083f75b2 */ /* 0x0000220008000100 */
[----:B------:R0:W0:Y:S01]  /*0380*/  SYNCS.EXCH.64 URZ, [UR8+0x18], UR4 ;  /* 0x00001804083f75b2 */ /* 0x0000220008000100 */
[----:B------:R0:W0:Y:S01]  /*0390*/  SYNCS.EXCH.64 URZ, [UR8+0x48], UR6 ;  /* 0x00004806083f75b2 */ /* 0x0000220008000100 */
[----:B------:R0:W0:Y:S01]  /*03a0*/  SYNCS.EXCH.64 URZ, [UR8+0x20], UR4 ;  /* 0x00002004083f75b2 */ /* 0x0000220008000100 */
[----:B------:R0:W0:Y:S01]  /*03b0*/  SYNCS.EXCH.64 URZ, [UR8+0x50], UR6 ;  /* 0x00005006083f75b2 */ /* 0x0000220008000100 */
[----:B------:R0:W0:Y:S01]  /*03c0*/  SYNCS.EXCH.64 URZ, [UR8+0x28], UR4 ;  /* 0x00002804083f75b2 */ /* 0x0000220008000100 */
[----:B------:R0:W0:Y:S01]  /*03d0*/  SYNCS.EXCH.64 URZ, [UR8+0x58], UR6 ;  /* 0x00005806083f75b2 */ /* 0x0000220008000100 */
[----:B------:R-:W-:Y:S01]  /*03e0*/  NOP ;  /* 0x0000000000007918 */ /* 0x000fe20000000000 */
.L_x_2:
[----:B------:R-:W5:Y:S01]  /*03f0*/  SHFL.IDX PT, R0, R0, RZ, 0x1f ;  /* 0x00001fff00007589 */ /* 0x000f6200000e0000 */
[----:B------:R-:W-:Y:S01]  /*0400*/  ELECT P0, URZ, PT ;  /* 0x00000000003f782f */ /* 0x000fe20003800000 */
[----:B------:R-:W1:Y:S01]  /*0410*/  S2UR UR17, SR_CTAID.Y ;  /* 0x00000000001179c3 */ /* 0x000e620000002600 */
[----:B0-----:R-:W-:Y:S01]  /*0420*/  ULDC UR5, c[0x0][0x65c] ;  /* 0x0001970000057ab9 */ /* 0x001fe20000000800 */
[----:B------:R-:W-:Y:S01]  /*0430*/  UMOV UR12, 0x20 ;  /* 0x00000020000c7882 */ /* 0x000fe20000000000 */
[----:B------:R-:W-:Y:S01]  /*0440*/  UISETP.NE.AND UP2, UPT, UR5, 0x1, UPT ;  /* 0x000000010500788c */ /* 0x000fe2000bf45270 */
[----:B------:R-:W-:Y:S01]  /*0450*/  NOP ;  /* 0x0000000000007918 */ /* 0x000fe20000000000 */
[----:B------:R-:W-:Y:S02]  /*0460*/  NOP ;  /* 0x0000000000007918 */ /* 0x000fe40000000000 */
[----:B------:R-:W-:Y:S01]  /*0470*/  UP2UR UR37, UPR, URZ, 0x4 ;  /* 0x000000043f257883 */ /* 0x000fe20008000000 */
[----:B------:R-:W0:Y:S01]  /*0480*/  S2UR UR4, SR_CTAID.X ;  /* 0x00000000000479c3 */ /* 0x000e220000002500 */
[----:B------:R-:W-:-:S02]  /*0490*/  PLOP3.LUT P2, PT, PT, PT, UP2, 0x80, 0x0 ;  /* 0x000000000000781c */ /* 0x000fc40003f4f028 */
[----:B------:R-:W-:Y:S02]  /*04a0*/  PLOP3.LUT P4, PT, PT, PT, UP2, 0x80, 0x0 ;  /* 0x000000000000781c */ /* 0x000fe40003f8f028 */
[----:B------:R-:W-:Y:S01]  /*04b0*/  PLOP3.LUT P3, PT, PT, PT, UP2, 0x80, 0x0 ;  /* 0x000000000000781c */ /* 0x000fe20003f6f028 */
[----:B------:R-:W-:Y:S01]  /*04c0*/  @UP2 ULDC UR14, c[0x0][0x10] ;  /* 0x00000400000e2ab9 */ /* 0x000fe20000000800 */
[----:B------:R-:W-:Y:S01]  /*04d0*/  @UP2 UMOV UR9, URZ ;  /* 0x0000003f00092c82 */ /* 0x000fe20008000000 */
[----:B------:R-:W-:Y:S01]  /*04e0*/  @!UP2 ULDC UR11, c[0x0][0xc] ;  /* 0x00000300000baab9 */ /* 0x000fe20000000800 */
[----:B-----5:R-:W-:Y:S01]  /*04f0*/  ISETP.NE.OR P0, PT, R0, RZ, !P0 ;  /* 0x000000ff0000720c */ /* 0x020fe20004705670 */
[----:B-1----:R-:W-:Y:S02]  /*0500*/  @UP2 UMOV UR7, UR17 ;  /* 0x0000001100072c82 */ /* 0x002fe40008000000 */
[----:B------:R-:W-:Y:S01]  /*0510*/  @UP2 UMOV UR8, UR7 ;  /* 0x0000000700082c82 */ /* 0x000fe20008000000 */
[----:B------:R-:W-:Y:S01]  /*0520*/  @!UP2 UMOV UR7, UR17 ;  /* 0x000000110007ac82 */ /* 0x000fe20008000000 */
[----:B0-----:R-:W-:-:S08]  /*0530*/  @UP2 UIMAD.WIDE.U32 UR14, UR4, UR14, UR8 ;  /* 0x0000000e040e22a5 */ /* 0x001fd0000f8e0008 */
[----:B------:R-:W-:Y:S01]  /*0540*/  VOTEU.ALL UP0, P0 ;  /* 0x00000000003f7886 */ /* 0x000fe20000000000 */
[----:B------:R-:W-:Y:S01]  /*0550*/  VOTEU.ALL UP1, P0 ;  /* 0x00000000003f7886 */ /* 0x000fe20000020000 */
[----:B------:R-:W-:-:S03]  /*0560*/  IMAD.U32 R2, RZ, RZ, UR14 ;  /* 0x0000000eff027e24 */ /* 0x000fc6000f8e00ff */
[----:B------:R-:W0:Y:S01]  /*0570*/  @!UP0 S2UR UR6, SR_CgaCtaId ;  /* 0x00000000000689c3 */ /* 0x000e220000008800 */
[----:B------:R-:W-:Y:S01]  /*0580*/  @!UP0 UMOV UR5, 0x400 ;  /* 0x0000040000058882 */ /* 0x000fe20000000000 */
[----:B------:R-:W-:-:S04]  /*0590*/  @!UP0 UIADD3 UR12, -UR12, 0x100000, URZ ;  /* 0x001000000c0c8890 */ /* 0x000fc8000fffe13f */
[----:B------:R-:W-:Y:S02]  /*05a0*/  @!UP0 USHF.L.U32 UR13, UR12, 0xb, URZ ;  /* 0x0000000b0c0d8899 */ /* 0x000fe4000800063f */
[----:B------:R-:W-:Y:S01]  /*05b0*/  @!UP0 USHF.L.U32 UR12, UR12, 0x1, URZ ;  /* 0x000000010c0c8899 */ /* 0x000fe2000800063f */
[----:B------:R-:W-:Y:S01]  /*05c0*/  IMAD.U32 R3, RZ, RZ, UR15 ;  /* 0x0000000fff037e24 */ /* 0x000fe2000f8e00ff */
[----:B0-----:R-:W-:Y:S01]  /*05d0*/  @!UP0 ULEA UR16, UR6, UR5, 0x18 ;  /* 0x0000000506108291 */ /* 0x001fe2000f8ec03f */
[----:B------:R-:W-:Y:S01]  /*05e0*/  VOTEU.ALL UP0, P0 ;  /* 0x00000000003f7886 */ /* 0x000fe20000000000 */
[----:B------:R-:W-:Y:S01]  /*05f0*/  PLOP3.LUT P0, PT, PT, PT, UP2, 0x80, 0x0 ;  /* 0x000000000000781c */ /* 0x000fe20003f0f028 */
[----:B------:R-:W-:Y:S01]  /*0600*/  UMOV UR5, URZ ;  /* 0x0000003f00057c82 */ /* 0x000fe20008000000 */
[----:B------:R-:W-:Y:S01]  /*0610*/  @UP2 UMOV UR6, URZ ;  /* 0x0000003f00062c82 */ /* 0x000fe20008000000 */
[----:B------:R-:W-:Y:S02]  /*0620*/  @!UP2 UIMAD.WIDE.U32 UR8, UR11, UR7, UR4 ;  /* 0x000000070b08a2a5 */ /* 0x000fe4000f8e0004 */
[----:B------:R-:W-:-:S04]  /*0630*/  @UP2 UIADD3 UR6, UR15, UR6, URZ ;  /* 0x000000060f062290 */ /* 0x000fc8000fffe03f */
[----:B------:R-:W-:Y:S01]  /*0640*/  IMAD.U32 R5, RZ, RZ, UR9 ;  /* 0x00000009ff057e24 */ /* 0x000fe2000f8e00ff */
[----:B------:R-:W0:Y:S02]  /*0650*/  FENCE.VIEW.ASYNC.S ;  /* 0x00000000000073c6 */ /* 0x000e240000000000 */
[----:B0-----:R0:W2:Y:S01]  /*0660*/  @!UP0 SYNCS.EXCH.64 URZ, [UR16+0x70], UR12 ;  /* 0x0000700c103f85b2 */ /* 0x0010a20008000100 */
[----:B------:R-:W-:Y:S02]  /*0670*/  @P2 IMAD.U32 R6, RZ, RZ, UR6 ;  /* 0x00000006ff062e24 */ /* 0x000fe4000f8e00ff */
[----:B------:R-:W-:Y:S02]  /*0680*/  @P0 IMAD.MOV.U32 R7, RZ, RZ, R2 ;  /* 0x000000ffff070224 */ /* 0x000fe400078e0002 */
[----:B------:R-:W-:Y:S02]  /*0690*/  IMAD.U32 R2, RZ, RZ, UR8 ;  /* 0x00000008ff027e24 */ /* 0x000fe4000f8e00ff */
[----:B------:R-:W-:-:S02]  /*06a0*/  @!P4 IMAD.MOV.U32 R6, RZ, RZ, R5 ;  /* 0x000000ffff06c224 */ /* 0x000fc400078e0005 */
[----:B------:R-:W-:Y:S02]  /*06b0*/  @!P3 IMAD.MOV.U32 R7, RZ, RZ, R2 ;  /* 0x000000ffff07b224 */ /* 0x000fe400078e0002 */
[----:B------:R-:W-:Y:S01]  /*06c0*/  IMAD.U32 R3, RZ, RZ, UR9 ;  /* 0x00000009ff037e24 */ /* 0x000fe2000f8e00ff */
[----:B------:R0:W-:Y:S01]  /*06d0*/  STL [R1+0x80], R6 ;  /* 0x0000800601007387 */ /* 0x0001e20000100800 */
[----:B------:R-:W-:-:S03]  /*06e0*/  IMAD.U32 R4, RZ, RZ, UR8 ;  /* 0x00000008ff047e24 */ /* 0x000fc6000f8e00ff */
[----:B------:R0:W-:Y:S01]  /*06f0*/  STL [R1+0x84], R7 ;  /* 0x0000840701007387 */ /* 0x0001e20000100800 */
[----:B------:R0:W2:Y:S01]  /*0700*/  @!UP1 SYNCS.EXCH.64 URZ, [UR16+0x78], UR12 ;  /* 0x0000780c103f95b2 */ /* 0x0000a20008000100 */
[----:B------:R-:W-:Y:S01]  /*0710*/  NOP ;  /* 0x0000000000007918 */ /* 0x000fe20000000000 */
[----:B--234-:R-:W-:Y:S06]  /*0720*/  BAR.SYNC.DEFER_BLOCKING 0x0 ;  /* 0x0000000000007b1d */ /* 0x01cfec0000010000 */
[----:B------:R-:W-:Y:S05]  /*0730*/  @!P1 BRA `(.L_x_3) ;  /* 0x0000014800209947 */ /* 0x000fea0003800000 */
[----:B------:R-:W-:-:S06]  /*0740*/  UISETP.GT.U32.AND UP0, UPT, UR18, 0x1, UPT ;  /* 0x000000011200788c */ /* 0x000fcc000bf04070 */
[----:B------:R-:W-:-:S13]  /*0750*/  PLOP3.LUT P0, PT, PT, PT, UP0, 0x80, 0x0 ;  /* 0x000000000000781c */ /* 0x000fda0003f0f008 */
[----:B0-----:R-:W-:Y:S05]  /*0760*/  @P0 EXIT ;  /* 0x000000000000094d */ /* 0x001fea0003800000 */
[----:B------:R-:W-:Y:S01]  /*0770*/  ULDC.64 UR8, c[0x0][0x650] ;  /* 0x0001940000087ab9 */ /* 0x000fe20000000a00 */
[----:B------:R-:W-:Y:S01]  /*0780*/  UMOV UR49, 0xffffffff ;  /* 0xffffffff00317882 */ /* 0x000fe20000000000 */
[----:B------:R-:W-:Y:S01]  /*0790*/  ISETP.GE.U32.AND P0, PT, R7, UR8, PT ;  /* 0x0000000807007c0c */ /* 0x000fe2000bf06070 */
[----:B------:R-:W-:Y:S01]  /*07a0*/  UMOV UR48, 0xffffffff ;  /* 0xffffffff00307882 */ /* 0x000fe20000000000 */
[----:B------:R-:W-:Y:S01]  /*07b0*/  UMOV UR47, 0xffffffff ;  /* 0xffffffff002f7882 */ /* 0x000fe20000000000 */
[----:B------:R-:W-:Y:S02]  /*07c0*/  PRMT R0, RZ, 0x7610, R0 ;  /* 0x00007610ff007816 */ /* 0x000fe40000000000 */
[----:B------:R-:W-:-:S13]  /*07d0*/  ISETP.GE.U32.AND.EX P0, PT, R6, UR9, PT, P0 ;  /* 0x0000000906007c0c */ /* 0x000fda000bf06100 */
[----:B------:R-:W-:Y:S05]  /*07e0*/  @P0 BRA `(.L_x_4) ;  /* 0x0000000400800947 */ /* 0x000fea0003800000 */
[----:B------:R-:W-:Y:S01]  /*07f0*/  I2FP.F32.U32 R0, UR4 ;  /* 0x0000000400007c45 */ /* 0x000fe20008201000 */
[----:B------:R-:W-:Y:S01]  /*0800*/  ULDC.64 UR16, c[0x0][0x628] ;  /* 0x00018a0000107ab9 */ /* 0x000fe20000000a00 */
[----:B------:R-:W-:Y:S01]  /*0810*/  ULDC UR6, c[0x0][0x150] ;  /* 0x0000540000067ab9 */ /* 0x000fe20000000800 */
[----:B------:R-:W-:Y:S01]  /*0820*/  ISETP.NE.U32.AND P0, PT, RZ, UR16, PT ;  /* 0x00000010ff007c0c */ /* 0x000fe2000bf05070 */
[----:B------:R-:W-:Y:S01]  /*0830*/  ULDC UR15, c[0x0][0x630] ;  /* 0x00018c00000f7ab9 */ /* 0x000fe20000000800 */
[----:B------:R-:W-:Y:S01]  /*0840*/  FMUL R0, R0, UR6 ;  /* 0x0000000600007c20 */ /* 0x000fe20008400000 */
[----:B------:R-:W-:Y:S01]  /*0850*/  R2UR UR18, R7 ;  /* 0x00000000071272ca */ /* 0x000fe200000e0000 */
[----:B------:R-:W-:Y:S01]  /*0860*/  ULDC UR20, c[0x0][0x154] ;  /* 0x0000550000147ab9 */ /* 0x000fe20000000800 */
[----:B------:R-:W-:Y:S01]  /*0870*/  ISETP.NE.AND.EX P0, PT, RZ, UR17, PT, P0 ;  /* 0x00000011ff007c0c */ /* 0x000fe2000bf05300 */
[----:B------:R0:W1:Y:S01]  /*0880*/  F2I.U32.TRUNC.NTZ R2, R0 ;  /* 0x0000000000027305 */ /* 0x000062000020f000 */
[----:B------:R-:W-:-:S02]  /*0890*/  R2UR UR19, R6 ;  /* 0x00000000061372ca */ /* 0x000fc400000e0000 */
[----:B------:R-:W-:Y:S02]  /*08a0*/  R2UR UR8, R7 ;  /* 0x00000000070872ca */ /* 0x000fe400000e0000 */
[----:B------:R-:W-:-:S07]  /*08b0*/  R2UR UR9, R6 ;  /* 0x00000000060972ca */ /* 0x000fce00000e0000 */
[----:B0-----:R-:W-:Y:S08]  /*08c0*/  @!P0 BRA `(.L_x_5) ;  /* 0x0000000000308947 */ /* 0x001ff00003800000 */
[----:B------:R-:W-:Y:S01]  /*08d0*/  R2UR UR8, R7 ;  /* 0x00000000070872ca */ /* 0x000fe200000e0000 */
[----:B------:R-:W-:Y:S01]  /*08e0*/  ULDC UR6, c[0x0][0x634] ;  /* 0x00018d0000067ab9 */ /* 0x000fe20000000800 */
[----:B------:R-:W-:-:S11]  /*08f0*/  R2UR UR14, R6 ;  /* 0x00000000060e72ca */ /* 0x000fd600000e0000 */
[----:B------:R-:W-:-:S04]  /*0900*/  UIADD3 UR6, UP0, UR8, UR6, URZ ;  /* 0x0000000608067290 */ /* 0x000fc8000ff1e03f */
[----:B------:R-:W-:-:S04]  /*0910*/  UIADD3.X UR14, URZ, UR14, URZ, UP0, !UPT ;  /* 0x0000000e3f0e7290 */ /* 0x000fc800087fe43f */
[----:B------:R-:W-:-:S04]  /*0920*/  UIMAD.WIDE.U32 UR8, UR14, UR16, URZ ;  /* 0x000000100e0872a5 */ /* 0x000fc8000f8e003f */
[----:B------:R-:W-:Y:S02]  /*0930*/  UIMAD.WIDE.U32 UR10, UP0, UR6, UR17, UR8 ;  /* 0x00000011060a72a5 */ /* 0x000fe4000f800008 */
[----:B------:R-:W-:Y:S02]  /*0940*/  UIMAD.WIDE.U32 UR8, UR6, UR16, URZ ;  /* 0x00000010060872a5 */ /* 0x000fe4000f8e003f */
[----:B------:R-:W-:Y:S02]  /*0950*/  UIADD3.X UR13, URZ, URZ, URZ, UP0, !UPT ;  /* 0x0000003f3f0d7290 */ /* 0x000fe400087fe43f */
[----:B------:R-:W-:Y:S01]  /*0960*/  UIADD3 URZ, UP0, UR9, UR10, URZ ;  /* 0x0000000a093f7290 */ /* 0x000fe2000ff1e03f */
[----:B------:R-:W-:-:S03]  /*0970*/  UMOV UR12, UR11 ;  /* 0x0000000b000c7c82 */ /* 0x000fc60008000000 */
[----:B------:R-:W-:-:S12]  /*0980*/  UIMAD.WIDE.U32.X UR8, UR14, UR17, UR12, UP0 ;  /* 0x000000110e0872a5 */ /* 0x000fd800080e040c */
.L_x_5:
[----:B------:R-:W-:Y:S01]  /*0990*/  USHF.R.U64 UR47, UR8, UR15, UR9 ;  /* 0x0000000f082f7299 */ /* 0x000fe20008001209 */
[----:B------:R-:W-:Y:S01]  /*09a0*/  I2FP.F32.U32 R0, UR7 ;  /* 0x0000000700007c45 */ /* 0x000fe20008201000 */
[----:B------:R-:W-:Y:S01]  /*09b0*/  USHF.R.U32.HI UR5, URZ, UR15, UR9 ;  /* 0x0000000f3f057299 */ /* 0x000fe20008011609 */
[----:B-1----:R-:W-:Y:S01]  /*09c0*/  R2UR UR12, R2 ;  /* 0x00000000020c72ca */ /* 0x002fe200000e0000 */
[----:B------:R-:W-:Y:S02]  /*09d0*/  UIADD3 UR6, UP0, URZ, -UR47, URZ ;  /* 0x8000002f3f067290 */ /* 0x000fe4000ff1e03f */
[----:B------:R-:W-:Y:S01]  /*09e0*/  FMUL R0, R0, UR20 ;  /* 0x0000001400007c20 */ /* 0x000fe20008400000 */
[----:B------:R-:W-:Y:S01]  /*09f0*/  ULDC.64 UR8, c[0x0][0x620] ;  /* 0x0001880000087ab9 */ /* 0x000fe20000000a00 */
[----:B------:R-:W-:Y:S01]  /*0a00*/  UIADD3.X UR5, URZ, ~UR5, URZ, UP0, !UPT ;  /* 0x800000053f057290 */ /* 0x000fe200087fe43f */
[----:B------:R-:W-:Y:S01]  /*0a10*/  UMOV UR10, UR18 ;  /* 0x00000012000a7c82 */ /* 0x000fe20008000000 */
[----:B------:R-:W-:-:S02]  /*0a20*/  UMOV UR11, UR19 ;  /* 0x00000013000b7c82 */ /* 0x000fc40008000000 */
[----:B------:R-:W-:Y:S01]  /*0a30*/  UIMAD UR5, UR5, UR8, URZ ;  /* 0x00000008050572a4 */ /* 0x000fe2000f8e023f */
[----:B------:R-:W0:Y:S01]  /*0a40*/  F2I.U32.TRUNC.NTZ R0, R0 ;  /* 0x0000000000007305 */ /* 0x000e22000020f000 */
[----:B------:R-:W-:Y:S02]  /*0a50*/  UIMAD.WIDE.U32 UR10, UR6, UR8, UR10 ;  /* 0x00000008060a72a5 */ /* 0x000fe4000f8e000a */
[----:B------:R-:W-:Y:S01]  /*0a60*/  UIMAD UR6, UR6, UR9, UR5 ;  /* 0x00000009060672a4 */ /* 0x000fe2000f8e0205 */
[----:B------:R-:W-:Y:S01]  /*0a70*/  ULDC UR21, c[0x0][0x658] ;  /* 0x0001960000157ab9 */ /* 0x000fe20000000800 */
[----:B------:R-:W-:Y:S02]  /*0a80*/  UMOV UR19, 0xffffffff ;  /* 0xffffffff00137882 */ /* 0x000fe40000000000 */
[----:B------:R-:W-:Y:S01]  /*0a90*/  UIADD3 UR6, UR11, UR6, URZ ;  /* 0x000000060b067290 */ /* 0x000fe2000fffe03f */
[----:B------:R-:W-:Y:S01]  /*0aa0*/  ULDC UR15, c[0x0][0x618] ;  /* 0x00018600000f7ab9 */ /* 0x000fe20000000800 */
[----:B------:R-:W-:Y:S01]  /*0ab0*/  ULDC.64 UR8, c[0x0][0x640] ;  /* 0x0001900000087ab9 */ /* 0x000fe20000000a00 */
[----:B------:R-:W-:Y:S01]  /*0ac0*/  USHF.L.U32 UR11, UR19, UR21, URZ ;  /* 0x00000015130b7299 */ /* 0x000fe2000800063f */
[----:B------:R-:W-:Y:S01]  /*0ad0*/  ISETP.NE.U32.AND P0, PT, RZ, UR8, PT ;  /* 0x00000008ff007c0c */ /* 0x000fe2000bf05070 */
[----:B------:R-:W-:-:S02]  /*0ae0*/  USHF.R.U64 UR19, UR10, UR15, UR6 ;  /* 0x0000000f0a137299 */ /* 0x000fc40008001206 */
[----:B------:R-:W-:Y:S01]  /*0af0*/  USHF.R.U32.HI UR10, URZ, UR15, UR6 ;  /* 0x0000000f3f0a7299 */ /* 0x000fe20008011606 */
[----:B0-----:R-:W-:Y:S01]  /*0b00*/  R2UR UR14, R0 ;  /* 0x00000000000e72ca */ /* 0x001fe200000e0000 */
[----:B------:R-:W-:Y:S01]  /*0b10*/  ULDC UR17, c[0x0][0x608] ;  /* 0x0001820000117ab9 */ /* 0x000fe20000000800 */
[----:B------:R-:W-:Y:S01]  /*0b20*/  ISETP.NE.AND.EX P0, PT, RZ, UR9, PT, P0 ;  /* 0x00000009ff007c0c */ /* 0x000fe2000bf05300 */
[----:B------:R-:W-:Y:S02]  /*0b30*/  USHF.R.U64 UR23, UR19, UR17, UR10 ;  /* 0x0000001113177299 */ /* 0x000fe4000800120a */
[----:B------:R-:W-:Y:S01]  /*0b40*/  USHF.R.U32.HI UR10, URZ, UR17, UR10 ;  /* 0x000000113f0a7299 */ /* 0x000fe2000801160a */
[----:B------:R-:W-:Y:S01]  /*0b50*/  UMOV UR16, 0x1 ;  /* 0x0000000100107882 */ /* 0x000fe20000000000 */
[----:B------:R-:W-:Y:S02]  /*0b60*/  UIADD3 UR12, -UR12, URZ, URZ ;  /* 0x0000003f0c0c7290 */ /* 0x000fe4000fffe13f */
[----:B------:R-:W-:-:S02]  /*0b70*/  USHF.R.U64 UR24, UR23, UR21, UR10 ;  /* 0x0000001517187299 */ /* 0x000fc4000800120a */
[----:B------:R-:W-:Y:S01]  /*0b80*/  USHF.L.U32 UR6, UR16, UR21, URZ ;  /* 0x0000001510067299 */ /* 0x000fe2000800063f */
[----:B------:R-:W-:Y:S01]  /*0b90*/  ULDC UR13, c[0x0][0x144] ;  /* 0x00005100000d7ab9 */ /* 0x000fe20000000800 */
[----:B------:R-:W-:Y:S01]  /*0ba0*/  ULDC UR5, c[0x0][0x600] ;  /* 0x0001800000057ab9 */ /* 0x000fe20000000800 */
[----:B------:R-:W-:Y:S02]  /*0bb0*/  ULOP3.LUT UR16, URZ, UR11, URZ, 0x33, !UPT ;  /* 0x0000000b3f107292 */ /* 0x000fe4000f8e333f */
[----:B------:R-:W-:Y:S02]  /*0bc0*/  USHF.R.U32.HI UR11, URZ, UR21, UR10 ;  /* 0x000000153f0b7299 */ /* 0x000fe4000801160a */
[----:B------:R-:W-:Y:S02]  /*0bd0*/  UIADD3 UR18, UR5, -0x1, URZ ;  /* 0xffffffff05127890 */ /* 0x000fe4000fffe03f */
[----:B------:R-:W-:Y:S02]  /*0be0*/  UIADD3 UR20, -UR14, URZ, URZ ;  /* 0x0000003f0e147290 */ /* 0x000fe4000fffe13f */
[----:B------:R-:W-:Y:S01]  /*0bf0*/  UIMAD UR4, UR13, UR12, UR4 ;  /* 0x0000000c0d0472a4 */ /* 0x000fe2000f8e0204 */
[----:B------:R-:W-:Y:S01]  /*0c00*/  ULDC UR25, c[0x0][0x148] ;  /* 0x0000520000197ab9 */ /* 0x000fe20000000800 */
[----:B------:R-:W-:Y:S01]  /*0c10*/  ULDC UR21, c[0x0][0x648] ;  /* 0x0001920000157ab9 */ /* 0x000fe20000000800 */
[----:B------:R-:W-:Y:S01]  /*0c20*/  ULDC UR22, c[0x0][0x638] ;  /* 0x00018e0000167ab9 */ /* 0x000fe20000000800 */
[----:B------:R-:W-:Y:S01]  /*0c30*/  UMOV UR10, UR24 ;  /* 0x00000018000a7c82 */ /* 0x000fe20008000000 */
[----:B------:R-:W-:Y:S07]  /*0c40*/  @!P0 BRA `(.L_x_6) ;  /* 0x0000000000308947 */ /* 0x000fee0003800000 */
[----:B------:R-:W-:Y:S02]  /*0c50*/  ULDC UR14, c[0x0][0x64c] ;  /* 0x00019300000e7ab9 */ /* 0x000fe40000000800 */
        /* <DEDUP_REMOVED lines=8> */
[----:B------:R-:W-:-:S07]  /*0ce0*/  UIMAD.WIDE.U32.X UR8, UR17, UR9, UR14, UP0 ;  /* 0x00000009110872a5 */ /* 0x000fce00080e040e */
[----:B------:R-:W-:Y:S01]  /*0cf0*/  UMOV UR10, UR8 ;  /* 0x00000008000a7c82 */ /* 0x000fe20008000000 */
[----:B------:R-:W-:-:S05]  /*0d00*/  UMOV UR11, UR9 ;  /* 0x00000009000b7c82 */ /* 0x000fca0008000000 */
.L_x_6:
[----:B------:R-:W-:Y:S01]  /*0d10*/  UISETP.NE.AND UP0, UPT, UR37, URZ, UPT ;  /* 0x0000003f2500728c */ /* 0x000fe2000bf05270 */
[----:B------:R-:W-:Y:S01]  /*0d20*/  IMAD.MOV.U32 R0, RZ, RZ, 0x1 ;  /* 0x00000001ff007424 */ /* 0x000fe200078e00ff */
[----:B------:R-:W-:Y:S02]  /*0d30*/  USHF.R.U64 UR8, UR10, UR21, UR11 ;  /* 0x000000150a087299 */ /* 0x000fe4000800120b */
[----:B------:R-:W-:Y:S02]  /*0d40*/  ULOP3.LUT UR16, UR23, UR16, URZ, 0xc0, !UPT ;  /* 0x0000001017107292 */ /* 0x000fe4000f8ec03f */
[----:B------:R-:W-:Y:S02]  /*0d50*/  ULOP3.LUT UR18, UR19, UR18, URZ, 0xc0, !UPT ;  /* 0x0000001213127292 */ /* 0x000fe4000f8ec03f */
[----:B------:R-:W-:-:S03]  /*0d60*/  UIMAD UR16, UR6, UR8, UR16 ;  /* 0x00000008061072a4 */ /* 0x000fc6000f8e0210 */
[----:B------:R-:W-:Y:S02]  /*0d70*/  @UP0 UIMAD UR4, UR25, UR20, UR7 ;  /* 0x00000014190402a4 */ /* 0x000fe4000f8e0207 */
[----:B------:R-:W-:-:S04]  /*0d80*/  UIADD3 UR7, -UR8, URZ, URZ ;  /* 0x0000003f08077290 */ /* 0x000fc8000fffe13f */
[----:B------:R-:W-:-:S03]  /*0d90*/  UIMAD UR6, UR7, UR22, UR24 ;  /* 0x00000016070672a4 */ /* 0x000fc6000f8e0218 */
[----:B------:R-:W-:Y:S01]  /*0da0*/  ULDC UR7, c[0x0][0x610] ;  /* 0x0001840000077ab9 */ /* 0x000fe20000000800 */
[----:B------:R-:W-:Y:S02]  /*0db0*/  UIMAD UR6, UR6, UR5, UR18 ;  /* 0x00000005060672a4 */ /* 0x000fe4000f8e0212 */
[----:B------:R-:W-:-:S04]  /*0dc0*/  UIMAD UR4, UR16, UR7, UR4 ;  /* 0x00000007100472a4 */ /* 0x000fc8000f8e0204 */
[----:B------:R-:W-:Y:S02]  /*0dd0*/  USEL UR48, UR6, UR4, !UP0 ;  /* 0x0000000406307287 */ /* 0x000fe4000c000000 */
[----:B------:R-:W-:-:S12]  /*0de0*/  USEL UR49, UR4, UR6, !UP0 ;  /* 0x0000000604317287 */ /* 0x000fd8000c000000 */
.L_x_4:
[----:B------:R-:W-:-:S08]  /*0df0*/  NOP ;  /* 0x0000000000007918 */ /* 0x000fd00000000000 */
[----:B------:R-:W0:Y:S02]  /*0e00*/  USETMAXREG.TRY_ALLOC.CTAPOOL UP0, 0xf0 ;  /* 0x000000f0000079c8 */ /* 0x000e240008000600 */
[----:B0-----:R-:W-:-:S13]  /*0e10*/  PLOP3.LUT P0, PT, PT, PT, UP0, 0x80, 0x0 ;  /* 0x000000000000781c */ /* 0x001fda0003f0f008 */
[----:B------:R-:W-:Y:S05]  /*0e20*/  @!P0 BRA `(.L_x_4) ;  /* 0xfffffffc00f08947 */ /* 0x000fea000383ffff */
[----:B------:R-:W-:Y:S01]  /*0e30*/  ULDC.64 UR4, c[0x0][0x598] ;  /* 0x0001660000047ab9 */ /* 0x000fe20000000a00 */
[----:B------:R-:W-:Y:S01]  /*0e40*/  ULDC.64 UR50, c[0x0][0x208] ;  /* 0x0000820000327ab9 */ /* 0x000fe20000000a00 */
[----:B------:R-:W-:-:S04]  /*0e50*/  ISETP.NE.U32.AND P0, PT, RZ, UR4, PT ;  /* 0x00000004ff007c0c */ /* 0x000fc8000bf05070 */
[----:B------:R-:W-:-:S13]  /*0e60*/  ISETP.NE.AND.EX P0, PT, RZ, UR5, PT, P0 ;  /* 0x00000005ff007c0c */ /* 0x000fda000bf05300 */
[----:B------:R-:W-:Y:S05]  /*0e70*/  @!P0 BRA `(.L_x_7) ;  /* 0x00000000001c8947 */ /* 0x000fea0003800000 */
[----:B------:R-:W0:Y:S02]  /*0e80*/  LDC.64 R2, c[0x0][0x598] ;  /* 0x00016600ff027b82 */ /* 0x000e240000000a00 */
[----:B0-----:R-:W2:Y:S02]  /*0e90*/  LDG.E.64 R2, desc[UR50][R2.64] ;  /* 0x0000003202027981 */ /* 0x001ea4000c1e1b00 */
[----:B--2---:R-:W-:-:S04]  /*0ea0*/  ISETP.NE.U32.AND P0, PT, R2, RZ, PT ;  /* 0x000000ff0200720c */ /* 0x004fc80003f05070 */
[----:B------:R-:W-:-:S13]  /*0eb0*/  ISETP.NE.AND.EX P0, PT, R3, RZ, PT, P0 ;  /* 0x000000ff0300720c */ /* 0x000fda0003f05300 */
[----:B------:R-:W-:Y:S05]  /*0ec0*/  @!P0 BRA `(.L_x_7) ;  /* 0x0000000000088947 */ /* 0x000fea0003800000 */
[----:B------:R0:W5:Y:S01]  /*0ed0*/  LD.E R17, desc[UR50][R2.64] ;  /* 0x0000003202117980 */ /* 0x000162000c101900 */
[----:B------:R-:W-:Y:S05]  /*0ee0*/  BRA `(.L_x_8) ;  /* 0x0000000000247947 */ /* 0x000fea0003800000 */
.L_x_7:
[----:B------:R-:W-:Y:S02]  /*0ef0*/  ULDC.64 UR4, c[0x0][0x588] ;  /* 0x0001620000047ab9 */ /* 0x000fe40000000a00 */
[----:B------:R-:W-:-:S04]  /*0f00*/  ISETP.NE.U32.AND P0, PT, RZ, UR4, PT ;  /* 0x00000004ff007c0c */ /* 0x000fc8000bf05070 */
[----:B------:R-:W-:-:S13]  /*0f10*/  ISETP.NE.AND.EX P0, PT, RZ, UR5, PT, P0 ;  /* 0x00000005ff007c0c */ /* 0x000fda000bf05300 */
[----:B------:R-:W-:Y:S05]  /*0f20*/  @!P0 BRA `(.L_x_9) ;  /* 0x00000000000c8947 */ /* 0x000fea0003800000 */
[----:B------:R-:W0:Y:S02]  /*0f30*/  LDC.64 R2, c[0x0][0x588] ;  /* 0x00016200ff027b82 */ /* 0x000e240000000a00 */
[----:B0-----:R1:W5:Y:S01]  /*0f40*/  LDG.E R17, desc[UR50][R2.64] ;  /* 0x0000003202117981 */ /* 0x001362000c1e1900 */
[----:B------:R-:W-:Y:S05]  /*0f50*/  BRA `(.L_x_8) ;  /* 0x0000000000087947 */ /* 0x000fea0003800000 */
.L_x_9:
[----:B------:R-:W-:Y:S02]  /*0f60*/  ULDC UR4, c[0x0][0x580] ;  /* 0x0001600000047ab9 */ /* 0x000fe40000000800 */
[----:B------:R-:W-:-:S07]  /*0f70*/  IMAD.U32 R17, RZ, RZ, UR4 ;  /* 0x00000004ff117e24 */ /* 0x000fce000f8e00ff */
.L_x_8:
[----:B------:R-:W-:Y:S02]  /*0f80*/  ULDC.64 UR4, c[0x0][0x5a0] ;  /* 0x0001680000047ab9 */ /* 0x000fe40000000a00 */
[----:B------:R-:W-:-:S04]  /*0f90*/  ISETP.NE.U32.AND P0, PT, RZ, UR4, PT ;  /* 0x00000004ff007c0c */ /* 0x000fc8000bf05070 */
[----:B------:R-:W-:-:S13]  /*0fa0*/  ISETP.NE.AND.EX P0, PT, RZ, UR5, PT, P0 ;  /* 0x00000005ff007c0c */ /* 0x000fda000bf05300 */
[----:B------:R-:W-:Y:S05]  /*0fb0*/  @!P0 BRA `(.L_x_10) ;  /* 0x00000000001c8947 */ /* 0x000fea0003800000 */
[----:B01----:R-:W0:Y:S02]  /*0fc0*/  LDC.64 R2, c[0x0][0x5a0] ;  /* 0x00016800ff027b82 */ /* 0x003e240000000a00 */
[----:B0-----:R-:W2:Y:S02]  /*0fd0*/  LDG.E.64 R2, desc[UR50][R2.64] ;  /* 0x0000003202027981 */ /* 0x001ea4000c1e1b00 */
[----:B--2---:R-:W-:-:S04]  /*0fe0*/  ISETP.NE.U32.AND P0, PT, R2, RZ, PT ;  /* 0x000000ff0200720c */ /* 0x004fc80003f05070 */
[----:B------:R-:W-:-:S13]  /*0ff0*/  ISETP.NE.AND.EX P0, PT, R3, RZ, PT, P0 ;  /* 0x000000ff0300720c */ /* 0x000fda0003f05300 */
[----:B------:R-:W-:Y:S05]  /*1000*/  @!P0 BRA `(.L_x_10) ;  /* 0x0000000000088947 */ /* 0x000fea0003800000 */
[----:B------:R0:W5:Y:S01]  /*1010*/  LD.E R18, desc[UR50][R2.64] ;  /* 0x0000003202127980 */ /* 0x000162000c101900 */
[----:B------:R-:W-:Y:S05]  /*1020*/  BRA `(.L_x_11) ;  /* 0x0000000000247947 */ /* 0x000fea0003800000 */
.L_x_10:
[----:B------:R-:W-:Y:S02]  /*1030*/  ULDC.64 UR4, c[0x0][0x590] ;  /* 0x0001640000047ab9 */ /* 0x000fe40000000a00 */
[----:B------:R-:W-:-:S04]  /*1040*/  ISETP.NE.U32.AND P0, PT, RZ, UR4, PT ;  /* 0x00000004ff007c0c */ /* 0x000fc8000bf05070 */
[----:B------:R-:W-:-:S13]  /*1050*/  ISETP.NE.AND.EX P0, PT, RZ, UR5, PT, P0 ;  /* 0x00000005ff007c0c */ /* 0x000fda000bf05300 */
[----:B------:R-:W-:Y:S05]  /*1060*/  @!P0 BRA `(.L_x_12) ;  /* 0x00000000000c8947 */ /* 0x000fea0003800000 */
[----:B------:R-:W2:Y:S02]  /*1070*/  LDC.64 R18, c[0x0][0x590] ;  /* 0x00016400ff127b82 */ /* 0x000ea40000000a00 */
[----:B--2---:R2:W5:Y:S01]  /*1080*/  LDG.E R18, desc[UR50][R18.64] ;  /* 0x0000003212127981 */ /* 0x004562000c1e1900 */
[----:B------:R-:W-:Y:S05]  /*1090*/  BRA `(.L_x_11) ;  /* 0x0000000000087947 */ /* 0x000fea0003800000 */
.L_x_12:
[----:B------:R-:W-:Y:S02]  /*10a0*/  ULDC UR4, c[0x0][0x584] ;  /* 0x0001610000047ab9 */ /* 0x000fe40000000800 */
[----:B------:R-:W-:-:S07]  /*10b0*/  IMAD.U32 R18, RZ, RZ, UR4 ;  /* 0x00000004ff127e24 */ /* 0x000fce000f8e00ff */
.L_x_11:
[----:B------:R-:W-:-:S13]  /*10c0*/  LOP3.LUT P0, RZ, R0, 0xff, RZ, 0xc0, !PT ;  /* 0x000000ff00ff7812 */ /* 0x000fda000780c0ff */
[----:B------:R-:W-:Y:S05]  /*10d0*/  @!P0 EXIT ;  /* 0x000000000000894d */ /* 0x000fea0003800000 */
[----:B------:R-:W-:Y:S01]  /*10e0*/  ULDC UR4, c[0x0][0x28c] ;  /* 0x0000a30000047ab9 */ /* 0x000fe20000000800 */
[----:B------:R-:W-:Y:S01]  /*10f0*/  ULDC.64 UR6, c[0x0][0x5c8] ;  /* 0x0001720000067ab9 */ /* 0x000fe20000000a00 */
[----:B------:R-:W-:Y:S02]  /*1100*/  UIADD3 UR4, UR4, 0x3f, URZ ;  /* 0x0000003f04047890 */ /* 0x000fe4000fffe03f */
[----:B------:R-:W-:Y:S02]  /*1110*/  USHF.L.U64.HI UR38, UR6, 0x7, UR7 ;  /* 0x0000000706267899 */ /* 0x000fe40008010207 */
[----:B------:R-:W-:Y:S02]  /*1120*/  USHF.R.S32.HI UR5, URZ, 0x1f, UR4 ;  /* 0x0000001f3f057899 */ /* 0x000fe40008011404 */
[----:B------:R-:W-:Y:S02]  /*1130*/  USHF.L.U32 UR39, UR6, 0x7, URZ ;  /* 0x0000000706277899 */ /* 0x000fe4000800063f */
[----:B------:R-:W-:-:S02]  /*1140*/  ULEA.HI UR5, UR5, UR4, URZ, 0x6 ;  /* 0x0000000405057291 */ /* 0x000fc4000f8f303f */
[----:B------:R-:W-:Y:S02]  /*1150*/  USHF.L.U64.HI UR40, UR6, 0x3, UR7 ;  /* 0x0000000306287899 */ /* 0x000fe40008010207 */
[----:B------:R-:W-:Y:S02]  /*1160*/  USHF.L.U32 UR41, UR6, 0x3, URZ ;  /* 0x0000000306297899 */ /* 0x000fe4000800063f */
[----:B------:R-:W-:Y:S02]  /*1170*/  USHF.L.U64.HI UR42, UR6, 0x8, UR7 ;  /* 0x00000008062a7899 */ /* 0x000fe40008010207 */
[----:B------:R-:W-:Y:S02]  /*1180*/  USHF.L.U32 UR43, UR6, 0x8, URZ ;  /* 0x00000008062b7899 */ /* 0x000fe4000800063f */
[----:B------:R-:W-:Y:S01]  /*1190*/  USHF.R.S32.HI UR46, URZ, 0x6, UR5 ;  /* 0x000000063f2e7899 */ /* 0x000fe20008011405 */
[----:B------:R-:W-:Y:S01]  /*11a0*/  UMOV UR45, URZ ;  /* 0x0000003f002d7c82 */ /* 0x000fe20008000000 */
[----:B------:R-:W-:-:S10]  /*11b0*/  UMOV UR44, URZ ;  /* 0x0000003f002c7c82 */ /* 0x000fd40008000000 */
.L_x_514:
[----:B------:R-:W3:Y:S01]  /*11c0*/  S2R R0, SR_TID.X ;  /* 0x0000000000007919 */ /* 0x000ee20000002100 */
[----:B----4-:R-:W4:Y:S01]  /*11d0*/  S2UR UR7, SR_CgaCtaId ;  /* 0x00000000000779c3 */ /* 0x010f220000008800 */
[----:B------:R-:W-:Y:S02]  /*11e0*/  UMOV UR6, 0x400 ;  /* 0x0000040000067882 */ /* 0x000fe40000000000 */
[----:B----4-:R-:W-:Y:S01]  /*11f0*/  ULEA UR6, UR7, UR6, 0x18 ;  /* 0x0000000607067291 */ /* 0x010fe2000f8ec03f */
[----:B---3--:R-:W-:-:S04]  /*1200*/  LOP3.LUT R0, R0, 0x80, RZ, 0xc0, !PT ;  /* 0x0000008000007812 */ /* 0x008fc800078ec0ff */
[----:B------:R-:W-:-:S06]  /*1210*/  SHF.R.U32.HI R0, RZ, 0x7, R0 ;  /* 0x00000007ff007819 */ /* 0x000fcc0000011600 */
[----:B------:R-:W3:Y:S02]  /*1220*/  SHFL.IDX PT, R0, R0, RZ, 0x1f ;  /* 0x00001fff00007589 */ /* 0x000ee400000e0000 */
[----:B---3--:R-:W-:-:S13]  /*1230*/  R2UR UR4, R0 ;  /* 0x00000000000472ca */ /* 0x008fda00000e0000 */
[----:B------:R-:W-:-:S04]  /*1240*/  ULEA.HI UR5, UR4, UR4, URZ, 0x1 ;  /* 0x0000000404057291 */ /* 0x000fc8000f8f083f */
[----:B------:R-:W-:-:S04]  /*1250*/  ULOP3.LUT UR5, UR5, 0xffffe, URZ, 0xc0, !UPT ;  /* 0x000ffffe05057892 */ /* 0x000fc8000f8ec03f */
[----:B------:R-:W-:-:S03]  /*1260*/  UIADD3 UR5, UR4, -UR5, URZ ;  /* 0x8000000504057290 */ /* 0x000fc6000fffe03f */
[----:B------:R-:W-:Y:S01]  /*1270*/  ULDC UR4, c[0x0][0x28c] ;  /* 0x0000a30000047ab9 */ /* 0x000fe20000000800 */
[----:B------:R-:W-:Y:S01]  /*1280*/  ULEA UR5, UR5, UR6, 0xc ;  /* 0x0000000605057291 */ /* 0x000fe2000f8e603f */
[----:B------:R-:W-:-:S03]  /*1290*/  ISETP.LT.AND P0, PT, RZ, UR4, PT ;  /* 0x00000004ff007c0c */ /* 0x000fc6000bf01270 */
[----:B------:R-:W-:-:S04]  /*12a0*/  UIADD3 UR5, UR5, 0x180, URZ ;  /* 0x0000018005057890 */ /* 0x000fc8000fffe03f */
[----:B------:R-:W-:-:S04]  /*12b0*/  USHF.R.U32.HI UR5, URZ, 0x4, UR5 ;  /* 0x000000043f057899 */ /* 0x000fc80008011605 */
[----:B------:R-:W-:Y:S02]  /*12c0*/  ULOP3.LUT UR52, UR5, 0x3fff, URZ, 0xc0, !UPT ;  /* 0x00003fff05347892 */ /* 0x000fe4000f8ec03f */
[----:B-12---:R-:W-:Y:S10]  /*12d0*/  @P0 BRA `(.L_x_13) ;  /* 0x0000000000400947 */ /* 0x006ff40003800000 */
[----:B------:R-:W-:Y:S01]  /*12e0*/  MOV R0, 0x0 ;  /* 0x0000000000007802 */ /* 0x000fe20000000f00 */
[----:B------:R-:W-:Y:S01]  /*12f0*/  ULDC.64 UR4, c[0x4][0x68] ;  /* 0x01001a0000047ab9 */ /* 0x000fe20000000a00 */
[----:B------:R-:W-:Y:S01]  /*1300*/  ULDC.64 UR6, c[0x4][0x8] ;  /* 0x0100020000067ab9 */ /* 0x000fe20000000a00 */
[----:B------:R-:W-:Y:S01]  /*1310*/  IMAD.U32 R4, RZ, RZ, UR4 ;  /* 0x00000004ff047e24 */ /* 0x000fe2000f8e00ff */
[----:B01----:R0:W1:Y:S01]  /*1320*/  LDC.64 R2, c[0x4][R0] ;  /* 0x0100000000027b82 */ /* 0x0030620000000a00 */
[----:B------:R-:W-:Y:S01]  /*1330*/  IMAD.U32 R5, RZ, RZ, UR5 ;  /* 0x00000005ff057e24 */ /* 0x000fe2000f8e00ff */
[----:B------:R-:W-:Y:S01]  /*1340*/  ULDC.64 UR4, c[0x4][0x70] ;  /* 0x01001c0000047ab9 */ /* 0x000fe20000000a00 */
[----:B------:R-:W-:Y:S02]  /*1350*/  IMAD.U32 R10, RZ, RZ, UR6 ;  /* 0x00000006ff0a7e24 */ /* 0x000fe4000f8e00ff */
[----:B------:R-:W-:Y:S02]  /*1360*/  IMAD.U32 R6, RZ, RZ, UR4 ;  /* 0x00000004ff067e24 */ /* 0x000fe4000f8e00ff */
[----:B------:R-:W-:-:S02]  /*1370*/  IMAD.U32 R7, RZ, RZ, UR5 ;  /* 0x00000005ff077e24 */ /* 0x000fc4000f8e00ff */
[----:B------:R-:W-:Y:S02]  /*1380*/  IMAD.U32 R11, RZ, RZ, UR7 ;  /* 0x00000007ff0b7e24 */ /* 0x000fe4000f8e00ff */
[----:B------:R-:W-:Y:S02]  /*1390*/  IMAD.MOV.U32 R8, RZ, RZ, 0x1e1 ;  /* 0x000001e1ff087424 */ /* 0x000fe400078e00ff */
[----:B------:R-:W-:Y:S02]  /*13a0*/  IMAD.MOV.U32 R12, RZ, RZ, 0x1 ;  /* 0x00000001ff0c7424 */ /* 0x000fe400078e00ff */
[----:B0-----:R-:W-:-:S07]  /*13b0*/  IMAD.MOV.U32 R13, RZ, RZ, RZ ;  /* 0x000000ffff0d7224 */ /* 0x001fce00078e00ff */
[----:B------:R-:W-:-:S07]  /*13c0*/  LEPC R20, `(.L_x_13) ;  /* 0x000000001014794e */ /* 0x000fce0000000000 */
[----:B-12--5:R-:W-:Y:S05]  /*13d0*/  CALL.ABS.NOINC R2 ;  /* 0x0000000002007343 */ /* 0x026fea0003c00000 */
.L_x_13:
[----:B------:R-:W-:-:S06]  /*13e0*/  ULOP3.LUT UR4, UR36, 0x1, URZ, 0xfc, !UPT ;  /* 0x0000000124047892 */ /* 0x000fcc000f8efc3f */
[----:B------:R-:W-:-:S05]  /*13f0*/  IMAD.U32 R0, RZ, RZ, UR4 ;  /* 0x00000004ff007e24 */ /* 0x000fca000f8e00ff */
[----:B------:R-:W-:-:S13]  /*1400*/  ISETP.NE.AND P0, PT, R0, 0x3, PT ;  /* 0x000000030000780c */ /* 0x000fda0003f05270 */
[----:B------:R-:W-:Y:S05]  /*1410*/  @!P0 BRA `(.L_x_14) ;  /* 0x0000000000048947 */ /* 0x000fea0003800000 */
[----:B------:R-:W-:Y:S01]  /*1420*/  BPT.TRAP 0x1 ;  /* 0x000000040000795c */ /* 0x000fe20000300000 */
.L_x_14:
[----:B------:R-:W3:Y:S01]  /*1430*/  S2UR UR5, SR_CgaCtaId ;  /* 0x00000000000579c3 */ /* 0x000ee20000008800 */
[----:B------:R-:W-:Y:S01]  /*1440*/  UMOV UR4, 0x400 ;  /* 0x0000040000047882 */ /* 0x000fe20000000000 */
[----:B01----:R-:W-:Y:S02]  /*1450*/  IMAD.U32 R2, RZ, RZ, UR45 ;  /* 0x0000002dff027e24 */ /* 0x003fe4000f8e00ff */
[----:B------:R-:W-:-:S03]  /*1460*/  IMAD.U32 R3, RZ, RZ, UR44 ;  /* 0x0000002cff037e24 */ /* 0x000fc6000f8e00ff */
[----:B------:R-:W-:Y:S01]  /*1470*/  SHF.L.U32 R2, R2, 0x1f, RZ ;  /* 0x0000001f02027819 */ /* 0x000fe200000006ff */
[----:B---3--:R-:W-:-:S06]  /*1480*/  ULEA UR4, UR5, UR4, 0x18 ;  /* 0x0000000405047291 */ /* 0x008fcc000f8ec03f */
[----:B------:R-:W-:-:S04]  /*1490*/  IMAD.U32 R0, RZ, RZ, UR4 ;  /* 0x00000004ff007e24 */ /* 0x000fc8000f8e00ff */
[----:B------:R-:W-:-:S04]  /*14a0*/  IMAD R3, R3, 0x8, R0 ;  /* 0x0000000803037824 */ /* 0x000fc800078e0200 */
[----:B------:R0:W1:Y:S01]  /*14b0*/  SYNCS.PHASECHK.TRANS64.TRYWAIT P1, [R3+URZ], R2 ;  /* 0x00000002030075a7 */ /* 0x000062000802017f */
[----:B------:R-:W-:Y:S05]  /*14c0*/  @!P0 BRA `(.L_x_15) ;  /* 0x0000000000048947 */ /* 0x000fea0003800000 */
[----:B------:R-:W-:Y:S01]  /*14d0*/  BPT.TRAP 0x1 ;  /* 0x000000040000795c */ /* 0x000fe20000300000 */
.L_x_15:
[----:B-1----:R-:W-:Y:S05]  /*14e0*/  @P1 BRA `(.L_x_16) ;  /* 0x0000000000081947 */ /* 0x002fea0003800000 */
[----:B------:R-:W1:Y:S02]  /*14f0*/  SYNCS.PHASECHK.TRANS64.TRYWAIT P1, [R3+URZ], R2 ;  /* 0x00000002030075a7 */ /* 0x000e64000802017f */
[----:B-1----:R-:W-:Y:S05]  /*1500*/  @!P1 BRA `(.L_x_17) ;  /* 0x0000015000f49947 */ /* 0x002fea0003800000 */
.L_x_16:
[----:B------:R-:W-:-:S04]  /*1510*/  UISETP.LT.AND UP0, UPT, UR46, 0x1, UPT ;  /* 0x000000012e00788c */ /* 0x000fc8000bf01270 */
[----:B------:R-:W-:-:S06]  /*1520*/  USEL UR4, UR46, 0x1, UP0 ;  /* 0x000000012e047887 */ /* 0x000fcc0008000000 */
[----:B01----:R-:W-:Y:S01]  /*1530*/  IMAD.U32 R3, RZ, RZ, UR4 ;  /* 0x00000004ff037e24 */ /* 0x003fe2000f8e00ff */
[----:B------:R-:W-:Y:S05]  /*1540*/  WARPSYNC.ALL ;  /* 0x0000000000007948 */ /* 0x000fea0003800000 */
[----:B------:R-:W-:-:S04]  /*1550*/  IADD3 R3, -R3, UR46, RZ ;  /* 0x0000002e03037c10 */ /* 0x000fc8000fffe1ff */
[----:B------:R-:W-:Y:S02]  /*1560*/  ISETP.GE.AND P1, PT, R3, 0x1, PT ;  /* 0x000000010300780c */ /* 0x000fe40003f26270 */
[----:B------:R-:W-:Y:S01]  /*1570*/  R2UR UR4, R0 ;  /* 0x00000000000472ca */ /* 0x000fe200000e0000 */
[----:B------:R-:W-:Y:S01]  /*1580*/  ULOP3.LUT UR32, UR52, 0x10000, URZ, 0xfc, !UPT ;  /* 0x0001000034207892 */ /* 0x000fe2000f8efc3f */
[----:B------:R-:W-:Y:S01]  /*1590*/  WARPGROUP.ARRIVE ;  /* 0x00000000000079c5 */ /* 0x000fe20000000000 */
[----:B------:R-:W-:Y:S01]  /*15a0*/  UMOV UR13, 0x80000020 ;  /* 0x80000020000d7882 */ /* 0x000fe20000000000 */
[----:B------:R-:W-:Y:S01]  /*15b0*/  UMOV UR15, 0x80000020 ;  /* 0x80000020000f7882 */ /* 0x000fe20000000000 */
[----:B------:R-:W-:Y:S01]  /*15c0*/  UIMAD UR34, UR44, 0x600, UR32 ;  /* 0x000006002c2278a4 */ /* 0x000fe2000f8e0220 */
[----:B------:R-:W-:Y:S01]  /*15d0*/  UMOV UR17, UR13 ;  /* 0x0000000d00117c82 */ /* 0x000fe20008000000 */
[----:B------:R-:W-:Y:S01]  /*15e0*/  UMOV UR19, 0x80000020 ;  /* 0x8000002000137882 */ /* 0x000fe20000000000 */
[----:B------:R-:W-:Y:S01]  /*15f0*/  UMOV UR25, UR13 ;  /* 0x0000000d00197c82 */ /* 0x000fe20008000000 */
[----:B------:R-:W-:Y:S01]  /*1600*/  UMOV UR27, 0x80000020 ;  /* 0x80000020001b7882 */ /* 0x000fe20000000000 */
[----:B------:R-:W-:-:S02]  /*1610*/  UMOV UR5, UR13 ;  /* 0x0000000d00057c82 */ /* 0x000fc40008000000 */
[----:B------:R-:W-:Y:S01]  /*1620*/  UMOV UR12, UR34 ;  /* 0x00000022000c7c82 */ /* 0x000fe20008000000 */
[----:B------:R-:W-:Y:S01]  /*1630*/  UIADD3 UR4, UR4, 0x24180, URZ ;  /* 0x0002418004047890 */ /* 0x000fe2000fffe03f */
[----:B------:R-:W-:Y:S01]  /*1640*/  UMOV UR16, UR12 ;  /* 0x0000000c00107c82 */ /* 0x000fe20008000000 */
[----:B------:R-:W-:Y:S02]  /*1650*/  UMOV UR24, UR12 ;  /* 0x0000000c00187c82 */ /* 0x000fe40008000000 */
[----:B------:R-:W-:Y:S01]  /*1660*/  USHF.R.U32.HI UR4, URZ, 0x4, UR4 ;  /* 0x000000043f047899 */ /* 0x000fe20008011604 */
[----:B------:R-:W-:Y:S01]  /*1670*/  UMOV UR7, 0x80000020 ;  /* 0x8000002000077882 */ /* 0x000fe20000000000 */
[----:B------:R-:W-:Y:S02]  /*1680*/  UMOV UR8, UR12 ;  /* 0x0000000c00087c82 */ /* 0x000fe40008000000 */
[----:B------:R-:W-:Y:S01]  /*1690*/  ULOP3.LUT UR4, UR4, 0x3fff, URZ, 0xc0, !UPT ;  /* 0x00003fff04047892 */ /* 0x000fe2000f8ec03f */
[----:B------:R-:W-:Y:S01]  /*16a0*/  UMOV UR9, UR13 ;  /* 0x0000000d00097c82 */ /* 0x000fe20008000000 */
[----:B------:R-:W-:-:S02]  /*16b0*/  UMOV UR11, 0x80000020 ;  /* 0x80000020000b7882 */ /* 0x000fc40000000000 */
[----:B------:R-:W-:Y:S02]  /*16c0*/  ULOP3.LUT UR33, UR4, 0x10000, URZ, 0xfc, !UPT ;  /* 0x0001000004217892 */ /* 0x000fe4000f8efc3f */
[----:B------:R-:W-:Y:S02]  /*16d0*/  UIADD3 UR20, UR34, 0x200, URZ ;  /* 0x0000020022147890 */ /* 0x000fe4000fffe03f */
[----:B------:R-:W-:Y:S01]  /*16e0*/  UIMAD UR35, UR44, 0x280, UR33 ;  /* 0x000002802c2378a4 */ /* 0x000fe2000f8e0221 */
[----:B------:R-:W-:Y:S01]  /*16f0*/  UMOV UR4, UR12 ;  /* 0x0000000c00047c82 */ /* 0x000fe20008000000 */
[----:B------:R-:W-:Y:S02]  /*1700*/  UIADD3 UR21, UR34, 0x400, URZ ;  /* 0x0000040022157890 */ /* 0x000fe4000fffe03f */
[----:B------:R-:W-:-:S03]  /*1710*/  UIADD3 UR18, UR35, 0x80, URZ ;  /* 0x0000008023127890 */ /* 0x000fc6000fffe03f */
[----:B------:R-:W-:Y:S01]  /*1720*/  UMOV UR14, UR35 ;  /* 0x00000023000e7c82 */ /* 0x000fe20008000000 */
[----:B------:R-:W-:Y:S01]  /*1730*/  UIADD3 UR26, UR35, 0x100, URZ ;  /* 0x00000100231a7890 */ /* 0x000fe2000fffe03f */
[----:B------:R-:W-:Y:S01]  /*1740*/  IGMMA.64x32x32.S8.S8 R24, gdesc[UR12], RZ, !UPT, gsb0 ;  /* 0x012000000c1879f1 */ /* 0x000fe2000c0410ff */
[----:B------:R-:W-:Y:S02]  /*1750*/  UIADD3 UR6, UR35, 0x180, URZ ;  /* 0x0000018023067890 */ /* 0x000fe4000fffe03f */
[----:B------:R-:W-:Y:S01]  /*1760*/  UIADD3 UR10, UR35, 0x200, URZ ;  /* 0x00000200230a7890 */ /* 0x000fe2000fffe03f */
[----:B------:R-:W-:Y:S01]  /*1770*/  UMOV UR12, UR21 ;  /* 0x00000015000c7c82 */ /* 0x000fe20008000000 */
[----:B------:R-:W-:Y:S01]  /*1780*/  UMOV UR22, UR14 ;  /* 0x0000000e00167c82 */ /* 0x000fe20008000000 */
[----:B------:R-:W-:Y:S01]  /*1790*/  UMOV UR23, UR15 ;  /* 0x0000000f00177c82 */ /* 0x000fe20008000000 */
[----:B------:R-:W-:Y:S01]  /*17a0*/  UMOV UR13, 0x80000020 ;  /* 0x80000020000d7882 */ /* 0x000fe20000000000 */
[----:B------:R-:W-:-:S02]  /*17b0*/  UIADD3 UR28, UR34, 0x2, URZ ;  /* 0x00000002221c7890 */ /* 0x000fc4000fffe03f */
[----:B------:R-:W-:Y:S01]  /*17c0*/  UIADD3 UR30, UR35, 0x2, URZ ;  /* 0x00000002231e7890 */ /* 0x000fe2000fffe03f */
[----:B------:R-:W-:Y:S01]  /*17d0*/  UMOV UR29, 0x80000020 ;  /* 0x80000020001d7882 */ /* 0x000fe20000000000 */
[----:B------:R-:W-:Y:S01]  /*17e0*/  UMOV UR31, 0x80000020 ;  /* 0x80000020001f7882 */ /* 0x000fe20000000000 */
[----:B------:R-:W-:Y:S02]  /*17f0*/  WARPGROUP.DEPBAR.LE gsb0, 0x0 ;  /* 0x00008000000079c5 */ /* 0x000fe40000010000 */
[----:B------:R-:W-:Y:S01]  /*1800*/  WARPGROUP.ARRIVE ;  /* 0x00000000000079c5 */ /* 0x000fe20000000000 */
[----:B------:R-:W-:Y:S02]  /*1810*/  IMAD.MOV.U32 R23, RZ, RZ, R24 ;  /* 0x000000ffff177224 */ /* 0x000fe400078e0018 */
[----:B------:R-:W-:Y:S02]  /*1820*/  IMAD.MOV.U32 R21, RZ, RZ, R25 ;  /* 0x000000ffff157224 */ /* 0x000fe400078e0019 */
[----:B------:R-:W-:Y:S01]  /*1830*/  IMAD.MOV.U32 R20, RZ, RZ, R26 ;  /* 0x000000ffff147224 */ /* 0x000fe200078e001a */
[----:B------:R-:W-:Y:S01]  /*1840*/  IGMMA.64x32x32.S8.S8 R200, gdesc[UR16], RZ, !UPT, gsb0 ;  /* 0x0120000010c879f1 */ /* 0x000fe2000c0410ff */
[----:B------:R-:W-:-:S02]  /*1850*/  IMAD.MOV.U32 R15, RZ, RZ, R27 ;  /* 0x000000ffff0f7224 */ /* 0x000fc400078e001b */
[----:B------:R-:W-:Y:S02]  /*1860*/  IMAD.MOV.U32 R14, RZ, RZ, R28 ;  /* 0x000000ffff0e7224 */ /* 0x000fe400078e001c */
[----:B------:R-:W-:Y:S02]  /*1870*/  IMAD.MOV.U32 R13, RZ, RZ, R29 ;  /* 0x000000ffff0d7224 */ /* 0x000fe400078e001d */
[----:B------:R-:W-:Y:S02]  /*1880*/  IMAD.MOV.U32 R12, RZ, RZ, R30 ;  /* 0x000000ffff0c7224 */ /* 0x000fe400078e001e */
[----:B------:R-:W-:Y:S02]  /*1890*/  IMAD.MOV.U32 R11, RZ, RZ, R31 ;  /* 0x000000ffff0b7224 */ /* 0x000fe400078e001f */
[----:B------:R-:W-:Y:S02]  /*18a0*/  IMAD.MOV.U32 R10, RZ, RZ, R32 ;  /* 0x000000ffff0a7224 */ /* 0x000fe400078e0020 */
[----:B------:R-:W-:-:S02]  /*18b0*/  IMAD.MOV.U32 R9, RZ, RZ, R33 ;  /* 0x000000ffff097224 */ /* 0x000fc400078e0021 */
[----:B------:R-:W-:Y:S02]  /*18c0*/  IMAD.MOV.U32 R8, RZ, RZ, R34 ;  /* 0x000000ffff087224 */ /* 0x000fe400078e0022 */
[----:B------:R-:W-:Y:S02]  /*18d0*/  IMAD.MOV.U32 R7, RZ, RZ, R35 ;  /* 0x000000ffff077224 */ /* 0x000fe400078e0023 */
[----:B------:R-:W-:Y:S02]  /*18e0*/  IMAD.MOV.U32 R6, RZ, RZ, R36 ;  /* 0x000000ffff067224 */ /* 0x000fe400078e0024 */
[----:B------:R-:W-:Y:S02]  /*18f0*/  IMAD.MOV.U32 R5, RZ, RZ, R37 ;  /* 0x000000ffff057224 */ /* 0x000fe400078e0025 */
[----:B------:R-:W-:Y:S02]  /*1900*/  IMAD.MOV.U32 R4, RZ, RZ, R38 ;  /* 0x000000ffff047224 */ /* 0x000fe400078e0026 */
[----:B------:R-:W-:Y:S01]  /*1910*/  IMAD.MOV.U32 R2, RZ, RZ, R39 ;  /* 0x000000ffff027224 */ /* 0x000fe200078e0027 */
[----:B------:R-:W-:-:S02]  /*1920*/  WARPGROUP.DEPBAR.LE gsb0, 0x0 ;  /* 0x00008000000079c5 */ /* 0x000fc40000010000 */
[----:B------:R-:W-:Y:S01]  /*1930*/  WARPGROUP.ARRIVE ;  /* 0x00000000000079c5 */ /* 0x000fe20000000000 */
[----:B------:R0:W-:Y:S04]  /*1940*/  STL.64 [R1+0xf0], R214 ;  /* 0x0000f0d601007387 */ /* 0x0001e80000100a00 */
[----:B------:R1:W-:Y:S01]  /*1950*/  STL.64 [R1+0xe8], R212 ;  /* 0x0000e8d401007387 */ /* 0x0003e20000100a00 */
[----:B------:R-:W-:Y:S03]  /*1960*/  IGMMA.64x32x32.S8.S8 R152, gdesc[UR24], RZ, !UPT, gsb0 ;  /* 0x01200000189879f1 */ /* 0x000fe6000c0410ff */
[----:B------:R3:W-:Y:S04]  /*1970*/  STL.64 [R1+0xe0], R210 ;  /* 0x0000e0d201007387 */ /* 0x0007e80000100a00 */
[----:B------:R4:W-:Y:S01]  /*1980*/  STL.64 [R1+0xd8], R208 ;  /* 0x0000d8d001007387 */ /* 0x0009e20000100a00 */
[----:B0-----:R-:W-:-:S02]  /*1990*/  IMAD.MOV.U32 R214, RZ, RZ, R4 ;  /* 0x000000ffffd67224 */ /* 0x001fc400078e0004 */
[----:B------:R-:W-:Y:S01]  /*19a0*/  IMAD.MOV.U32 R215, RZ, RZ, R2 ;  /* 0x000000ffffd77224 */ /* 0x000fe200078e0002 */
[----:B------:R0:W-:Y:S01]  /*19b0*/  STL.64 [R1+0xd0], R206 ;  /* 0x0000d0ce01007387 */ /* 0x0001e20000100a00 */
[----:B-1----:R-:W-:Y:S02]  /*19c0*/  IMAD.MOV.U32 R212, RZ, RZ, R6 ;  /* 0x000000ffffd47224 */ /* 0x002fe400078e0006 */
[----:B------:R-:W-:Y:S01]  /*19d0*/  IMAD.MOV.U32 R213, RZ, RZ, R5 ;  /* 0x000000ffffd57224 */ /* 0x000fe200078e0005 */
[----:B------:R1:W-:Y:S01]  /*19e0*/  STL.64 [R1+0xc8], R204 ;  /* 0x0000c8cc01007387 */ /* 0x0003e20000100a00 */
[----:B---3--:R-:W-:Y:S02]  /*19f0*/  IMAD.MOV.U32 R210, RZ, RZ, R8 ;  /* 0x000000ffffd27224 */ /* 0x008fe400078e0008 */
[----:B------:R-:W-:Y:S01]  /*1a00*/  IMAD.MOV.U32 R211, RZ, RZ, R7 ;  /* 0x000000ffffd37224 */ /* 0x000fe200078e0007 */
[----:B------:R3:W-:Y:S01]  /*1a10*/  STL.64 [R1+0xc0], R202 ;  /* 0x0000c0ca01007387 */ /* 0x0007e20000100a00 */
[----:B----4-:R-:W-:-:S02]  /*1a20*/  IMAD.MOV.U32 R208, RZ, RZ, R10 ;  /* 0x000000ffffd07224 */ /* 0x010fc400078e000a */
[----:B------:R-:W-:Y:S01]  /*1a30*/  IMAD.MOV.U32 R209, RZ, RZ, R9 ;  /* 0x000000ffffd17224 */ /* 0x000fe200078e0009 */
[----:B------:R4:W-:Y:S01]  /*1a40*/  STL.64 [R1+0xb8], R200 ;  /* 0x0000b8c801007387 */ /* 0x0009e20000100a00 */
[----:B0-----:R-:W-:Y:S02]  /*1a50*/  IMAD.MOV.U32 R206, RZ, RZ, R12 ;  /* 0x000000ffffce7224 */ /* 0x001fe400078e000c */
[----:B------:R-:W-:Y:S02]  /*1a60*/  IMAD.MOV.U32 R207, RZ, RZ, R11 ;  /* 0x000000ffffcf7224 */ /* 0x000fe400078e000b */
[----:B-1----:R-:W-:Y:S02]  /*1a70*/  IMAD.MOV.U32 R204, RZ, RZ, R14 ;  /* 0x000000ffffcc7224 */ /* 0x002fe400078e000e */
[----:B------:R-:W-:Y:S02]  /*1a80*/  IMAD.MOV.U32 R205, RZ, RZ, R13 ;  /* 0x000000ffffcd7224 */ /* 0x000fe400078e000d */
[----:B---3--:R-:W-:-:S02]  /*1a90*/  IMAD.MOV.U32 R202, RZ, RZ, R20 ;  /* 0x000000ffffca7224 */ /* 0x008fc400078e0014 */
[----:B------:R-:W-:Y:S02]  /*1aa0*/  IMAD.MOV.U32 R203, RZ, RZ, R15 ;  /* 0x000000ffffcb7224 */ /* 0x000fe400078e000f */
[----:B----4-:R-:W-:Y:S02]  /*1ab0*/  IMAD.MOV.U32 R200, RZ, RZ, R23 ;  /* 0x000000ffffc87224 */ /* 0x010fe400078e0017 */
[----:B------:R-:W-:Y:S01]  /*1ac0*/  IMAD.MOV.U32 R201, RZ, RZ, R21 ;  /* 0x000000ffffc97224 */ /* 0x000fe200078e0015 */
[----:B------:R-:W-:Y:S02]  /*1ad0*/  WARPGROUP.DEPBAR.LE gsb0, 0x0 ;  /* 0x00008000000079c5 */ /* 0x000fe40000010000 */
[----:B------:R-:W-:-:S06]  /*1ae0*/  WARPGROUP.ARRIVE ;  /* 0x00000000000079c5 */ /* 0x000fcc0000000000 */
[----:B------:R-:W-:Y:S03]  /*1af0*/  IGMMA.64x32x32.S8.S8 R104, gdesc[UR4], RZ, !UPT, gsb0 ;  /* 0x01200000046879f1 */ /* 0x000fe6000c0410ff */
[----:B------:R-:W-:Y:S02]  /*1b00*/  WARPGROUP.DEPBAR.LE gsb0, 0x0 ;  /* 0x00008000000079c5 */ /* 0x000fe40000010000 */
[----:B------:R-:W-:-:S06]  /*1b10*/  WARPGROUP.ARRIVE ;  /* 0x00000000000079c5 */ /* 0x000fcc0000000000 */
[----:B------:R-:W-:Y:S01]  /*1b20*/  IGMMA.64x32x32.S8.S8 R56, gdesc[UR8], RZ, !UPT, gsb0 ;  /* 0x01200000083879f1 */ /* 0x000fe2000c0410ff */
[----:B------:R-:W-:Y:S01]  /*1b30*/  UMOV UR8, UR20 ;  /* 0x0000001400087c82 */ /* 0x000fe20008000000 */
[----:B------:R-:W-:Y:S01]  /*1b40*/  UMOV UR9, 0x80000020 ;  /* 0x8000002000097882 */ /* 0x000fe20000000000 */
[----:B------:R-:W-:Y:S01]  /*1b50*/  UMOV UR4, UR8 ;  /* 0x0000000800047c82 */ /* 0x000fe20008000000 */
[----:B------:R-:W-:Y:S01]  /*1b60*/  UMOV UR5, UR9 ;  /* 0x0000000900057c82 */ /* 0x000fe20008000000 */
[----:B------:R-:W-:Y:S01]  /*1b70*/  UMOV UR24, UR8 ;  /* 0x0000000800187c82 */ /* 0x000fe20008000000 */
[----:B------:R-:W-:Y:S01]  /*1b80*/  UMOV UR25, UR9 ;  /* 0x0000000900197c82 */ /* 0x000fe20008000000 */
[----:B------:R-:W-:Y:S01]  /*1b90*/  UMOV UR16, UR8 ;  /* 0x0000000800107c82 */ /* 0x000fe20008000000 */
[----:B------:R-:W-:Y:S01]  /*1ba0*/  UMOV UR17, UR9 ;  /* 0x0000000900117c82 */ /* 0x000fe20008000000 */
[----:B------:R-:W-:Y:S01]  /*1bb0*/  UMOV UR20, UR8 ;  /* 0x0000000800147c82 */ /* 0x000fe20008000000 */
[----:B------:R-:W-:Y:S01]  /*1bc0*/  UMOV UR21, UR9 ;  /* 0x0000000900157c82 */ /* 0x000fe20008000000 */
[----:B------:R-:W-:-:S02]  /*1bd0*/  WARPGROUP.DEPBAR.LE gsb0, 0x0 ;  /* 0x00008000000079c5 */ /* 0x000fc40000010000 */
[----:B------:R-:W-:-:S06]  /*1be0*/  WARPGROUP.ARRIVE ;  /* 0x00000000000079c5 */ /* 0x000fcc0000000000 */
[----:B------:R-:W-:Y:S01]  /*1bf0*/  IGMMA.64x32x32.S8.S8 R40, gdesc[UR8], RZ, !UPT, gsb0 ;  /* 0x01200000082879f1 */ /* 0x000fe2000c0410ff */
[----:B------:R-:W-:Y:S01]  /*1c00*/  UMOV UR8, UR28 ;  /* 0x0000001c00087c82 */ /* 0x000fe20008000000 */
[----:B------:R-:W-:Y:S01]  /*1c10*/  UMOV UR9, UR29 ;  /* 0x0000001d00097c82 */ /* 0x000fe20008000000 */
[----:B------:R-:W-:Y:S02]  /*1c20*/  WARPGROUP.DEPBAR.LE gsb0, 0x0 ;  /* 0x00008000000079c5 */ /* 0x000fe40000010000 */
        /* <DEDUP_REMOVED lines=17> */
[----:B------:R-:W-:Y:S01]  /*1d40*/  UIADD3 UR22, UR35, 0x102, URZ ;  /* 0x0000010223167890 */ /* 0x000fe2000fffe03f */
[----:B------:R-:W-:Y:S01]  /*1d50*/  UMOV UR20, UR28 ;  /* 0x0000001c00147c82 */ /* 0x000fe20008000000 */
[----:B------:R-:W-:Y:S01]  /*1d60*/  UMOV UR21, UR29 ;  /* 0x0000001d00157c82 */ /* 0x000fe20008000000 */
[----:B------:R-:W-:Y:S02]  /*1d70*/  WARPGROUP.DEPBAR.LE gsb0, 0x0 ;  /* 0x00008000000079c5 */ /* 0x000fe40000010000 */
[----:B------:R-:W-:Y:S01]  /*1d80*/  WARPGROUP.ARRIVE ;  /* 0x00000000000079c5 */ /* 0x000fe20000000000 */
[----:B------:R-:W-:Y:S02]  /*1d90*/  IMAD.MOV.U32 R23, RZ, RZ, R24 ;  /* 0x000000ffff177224 */ /* 0x000fe400078e0018 */
[----:B------:R-:W-:Y:S02]  /*1da0*/  IMAD.MOV.U32 R21, RZ, RZ, R25 ;  /* 0x000000ffff157224 */ /* 0x000fe400078e0019 */
[----:B------:R-:W-:Y:S01]  /*1db0*/  IMAD.MOV.U32 R20, RZ, RZ, R26 ;  /* 0x000000ffff147224 */ /* 0x000fe200078e001a */
[----:B------:R-:W-:Y:S01]  /*1dc0*/  IGMMA.64x32x32.S8.S8 R216, gdesc[UR12], RZ, !UPT, gsb0 ;  /* 0x012000000cd879f1 */ /* 0x000fe2000c0410ff */
[----:B------:R-:W-:Y:S01]  /*1dd0*/  UMOV UR14, UR18 ;  /* 0x00000012000e7c82 */ /* 0x000fe20008000000 */
[----:B------:R-:W-:Y:S01]  /*1de0*/  UMOV UR15, UR19 ;  /* 0x00000013000f7c82 */ /* 0x000fe20008000000 */
[----:B------:R-:W-:Y:S01]  /*1df0*/  IMAD.MOV.U32 R15, RZ, RZ, R27 ;  /* 0x000000ffff0f7224 */ /* 0x000fe200078e001b */
[----:B------:R-:W-:Y:S01]  /*1e00*/  UMOV UR18, UR10 ;  /* 0x0000000a00127c82 */ /* 0x000fe20008000000 */
[----:B------:R-:W-:Y:S01]  /*1e10*/  IMAD.MOV.U32 R14, RZ, RZ, R28 ;  /* 0x000000ffff0e7224 */ /* 0x000fe200078e001c */
[----:B------:R-:W-:Y:S01]  /*1e20*/  UMOV UR19, UR11 ;  /* 0x0000000b00137c82 */ /* 0x000fe20008000000 */
        /* <DEDUP_REMOVED lines=10> */
[----:B------:R-:W-:Y:S01]  /*1ed0*/  IMAD.MOV.U32 R2, RZ, RZ, R39 ;  /* 0x000000ffff027224 */ /* 0x000fe200078e0027 */
[----:B------:R-:W-:Y:S02]  /*1ee0*/  WARPGROUP.DEPBAR.LE gsb0, 0x0 ;  /* 0x00008000000079c5 */ /* 0x000fe40000010000 */
[----:B------:R-:W-:Y:S01]  /*1ef0*/  WARPGROUP.ARRIVE ;  /* 0x00000000000079c5 */ /* 0x000fe20000000000 */
[----:B------:R0:W-:Y:S01]  /*1f00*/  STL.64 [R1+0xb0], R230 ;  /* 0x0000b0e601007387 */ /* 0x0001e20000100a00 */
[----:B------:R-:W-:Y:S01]  /*1f10*/  UMOV UR11, 0x80000020 ;  /* 0x80000020000b7882 */ /* 0x000fe20000000000 */
[----:B------:R-:W-:Y:S01]  /*1f20*/  UMOV UR23, 0x80000020 ;  /* 0x8000002000177882 */ /* 0x000fe20000000000 */
[----:B------:R-:W-:Y:S01]  /*1f30*/  IMAD.MOV.U32 R232, RZ, RZ, R6 ;  /* 0x000000ffffe87224 */ /* 0x000fe200078e0006 */
[----:B------:R1:W-:Y:S01]  /*1f40*/  STL.64 [R1+0xa8], R228 ;  /* 0x0000a8e401007387 */ /* 0x0003e20000100a00 */
[----:B------:R-:W-:Y:S01]  /*1f50*/  IGMMA.64x32x32.S8.S8 R168, gdesc[UR12], RZ, !UPT, gsb0 ;  /* 0x012000000ca879f1 */ /* 0x000fe2000c0410ff */
[----:B------:R-:W-:Y:S01]  /*1f60*/  UIADD3 UR12, UR35, 0x82, URZ ;  /* 0x00000082230c7890 */ /* 0x000fe2000fffe03f */
[----:B------:R-:W-:Y:S01]  /*1f70*/  IMAD.MOV.U32 R233, RZ, RZ, R5 ;  /* 0x000000ffffe97224 */ /* 0x000fe200078e0005 */
[----:B------:R-:W-:Y:S01]  /*1f80*/  STL.64 [R1+0xa0], R226 ;  /* 0x0000a0e201007387 */ /* 0x000fe20000100a00 */
[----:B------:R-:W-:-:S02]  /*1f90*/  IMAD.MOV.U32 R234, RZ, RZ, R4 ;  /* 0x000000ffffea7224 */ /* 0x000fc400078e0004 */
[----:B------:R-:W-:Y:S01]  /*1fa0*/  IMAD.MOV.U32 R235, RZ, RZ, R2 ;  /* 0x000000ffffeb7224 */ /* 0x000fe200078e0002 */
[----:B------:R-:W-:Y:S01]  /*1fb0*/  STL.64 [R1+0x98], R224 ;  /* 0x000098e001007387 */ /* 0x000fe20000100a00 */
[----:B0-----:R-:W-:Y:S02]  /*1fc0*/  IMAD.MOV.U32 R230, RZ, RZ, R8 ;  /* 0x000000ffffe67224 */ /* 0x001fe400078e0008 */
[----:B------:R-:W-:Y:S01]  /*1fd0*/  IMAD.MOV.U32 R231, RZ, RZ, R7 ;  /* 0x000000ffffe77224 */ /* 0x000fe200078e0007 */
[----:B------:R-:W-:Y:S01]  /*1fe0*/  STL.64 [R1+0x90], R222 ;  /* 0x000090de01007387 */ /* 0x000fe20000100a00 */
[----:B-1----:R-:W-:Y:S02]  /*1ff0*/  IMAD.MOV.U32 R228, RZ, RZ, R10 ;  /* 0x000000ffffe47224 */ /* 0x002fe400078e000a */
[----:B------:R-:W-:Y:S01]  /*2000*/  IMAD.MOV.U32 R229, RZ, RZ, R9 ;  /* 0x000000ffffe57224 */ /* 0x000fe200078e0009 */
[----:B------:R0:W-:Y:S01]  /*2010*/  STL.64 [R1+0x88], R220 ;  /* 0x000088dc01007387 */ /* 0x0001e20000100a00 */
[----:B------:R-:W-:-:S02]  /*2020*/  WARPGROUP.DEPBAR.LE gsb0, 0x0 ;  /* 0x00008000000079c5 */ /* 0x000fc40000010000 */
[----:B------:R-:W-:Y:S01]  /*2030*/  WARPGROUP.ARRIVE ;  /* 0x00000000000079c5 */ /* 0x000fe20000000000 */
[----:B------:R-:W-:Y:S01]  /*2040*/  UMOV UR10, UR12 ;  /* 0x0000000c000a7c82 */ /* 0x000fe20008000000 */
[----:B------:R-:W-:Y:S01]  /*2050*/  UIADD3 UR14, UR35, 0x202, URZ ;  /* 0x00000202230e7890 */ /* 0x000fe2000fffe03f */
[----:B0-----:R-:W-:Y:S01]  /*2060*/  IMAD.MOV.U32 R220, RZ, RZ, R23 ;  /* 0x000000ffffdc7224 */ /* 0x001fe200078e0017 */
[----:B------:R-:W-:Y:S01]  /*2070*/  UMOV UR13, UR29 ;  /* 0x0000001d000d7c82 */ /* 0x000fe20008000000 */
[----:B------:R-:W-:Y:S01]  /*2080*/  UMOV UR15, 0x80000020 ;  /* 0x80000020000f7882 */ /* 0x000fe20000000000 */
[----:B------:R-:W-:Y:S01]  /*2090*/  IGMMA.64x32x32.S8.S8 R120, gdesc[UR24], RZ, !UPT, gsb0 ;  /* 0x01200000187879f1 */ /* 0x000fe2000c0410ff */
        /* <DEDUP_REMOVED lines=8> */
[----:B------:R-:W-:-:S06]  /*2120*/  WARPGROUP.ARRIVE ;  /* 0x00000000000079c5 */ /* 0x000fcc0000000000 */
[----:B------:R-:W-:Y:S03]  /*2130*/  IGMMA.64x32x32.S8.S8 R72, gdesc[UR4], RZ, !UPT, gsb0 ;  /* 0x01200000044879f1 */ /* 0x000fe6000c0410ff */
[----:B------:R-:W-:Y:S02]  /*2140*/  WARPGROUP.DEPBAR.LE gsb0, 0x0 ;  /* 0x00008000000079c5 */ /* 0x000fe40000010000 */
[----:B------:R-:W-:-:S06]  /*2150*/  WARPGROUP.ARRIVE ;  /* 0x00000000000079c5 */ /* 0x000fcc0000000000 */
[----:B------:R-:W-:Y:S03]  /*2160*/  IGMMA.64x32x32.S8.S8 R24, gdesc[UR16], RZ, !UPT, gsb0 ;  /* 0x01200000101879f1 */ /* 0x000fe6000c0410ff */
[----:B------:R-:W-:Y:S02]  /*2170*/  WARPGROUP.DEPBAR.LE gsb0, 0x0 ;  /* 0x00008000000079c5 */ /* 0x000fe40000010000 */
[----:B------:R-:W-:-:S06]  /*2180*/  WARPGROUP.ARRIVE ;  /* 0x00000000000079c5 */ /* 0x000fcc0000000000 */
[----:B------:R-:W-:Y:S03]  /*2190*/  IGMMA.64x32x32.S8.S8 R200, gdesc[UR28], R200, gsb0 ;  /* 0x012000001cc879f1 */ /* 0x000fe600080410c8 */
[----:B------:R-:W-:Y:S02]  /*21a0*/  WARPGROUP.DEPBAR.LE gsb0, 0x0 ;  /* 0x00008000000079c5 */ /* 0x000fe40000010000 */
[----:B------:R-:W-:Y:S04]  /*21b0*/  STL.64 [R1+0x40], R200 ;  /* 0x000040c801007387 */ /* 0x000fe80000100a00 */
[----:B------:R-:W-:Y:S04]  /*21c0*/  STL.64 [R1+0x48], R202 ;  /* 0x000048ca01007387 */ /* 0x000fe80000100a00 */
[----:B------:R-:W-:Y:S04]  /*21d0*/  STL.64 [R1+0x50], R204 ;  /* 0x000050cc01007387 */ /* 0x000fe80000100a00 */
[----:B------:R-:W-:Y:S04]  /*21e0*/  STL.64 [R1+0x58], R206 ;  /* 0x000058ce01007387 */ /* 0x000fe80000100a00 */
[----:B------:R-:W-:Y:S04]  /*21f0*/  STL.64 [R1+0x60], R208 ;  /* 0x000060d001007387 */ /* 0x000fe80000100a00 */
[----:B------:R-:W-:Y:S04]  /*2200*/  STL.64 [R1+0x68], R210 ;  /* 0x000068d201007387 */ /* 0x000fe80000100a00 */
[----:B------:R-:W-:Y:S04]  /*2210*/  STL.64 [R1+0x70], R212 ;  /* 0x000070d401007387 */ /* 0x000fe80000100a00 */
[----:B------:R0:W-:Y:S04]  /*2220*/  STL.64 [R1+0x78], R214 ;  /* 0x000078d601007387 */ /* 0x0001e80000100a00 */
[----:B0-----:R-:W3:Y:S04]  /*2230*/  LDL.LU.64 R214, [R1+0xf0] ;  /* 0x0000f00001d67983 */ /* 0x001ee80000300a00 */
[----:B------:R-:W3:Y:S04]  /*2240*/  LDL.LU.64 R212, [R1+0xe8] ;  /* 0x0000e80001d47983 */ /* 0x000ee80000300a00 */
[----:B------:R-:W3:Y:S04]  /*2250*/  LDL.LU.64 R210, [R1+0xe0] ;  /* 0x0000e00001d27983 */ /* 0x000ee80000300a00 */
[----:B------:R-:W3:Y:S04]  /*2260*/  LDL.LU.64 R208, [R1+0xd8] ;  /* 0x0000d80001d07983 */ /* 0x000ee80000300a00 */
[----:B------:R-:W3:Y:S04]  /*2270*/  LDL.LU.64 R206, [R1+0xd0] ;  /* 0x0000d00001ce7983 */ /* 0x000ee80000300a00 */
[----:B------:R-:W3:Y:S04]  /*2280*/  LDL.LU.64 R204, [R1+0xc8] ;  /* 0x0000c80001cc7983 */ /* 0x000ee80000300a00 */
[----:B------:R-:W3:Y:S04]  /*2290*/  LDL.LU.64 R202, [R1+0xc0] ;  /* 0x0000c00001ca7983 */ /* 0x000ee80000300a00 */
[----:B------:R-:W3:Y:S01]  /*22a0*/  LDL.LU.64 R200, [R1+0xb8] ;  /* 0x0000b80001c87983 */ /* 0x000ee20000300a00 */
[----:B------:R-:W-:Y:S01]  /*22b0*/  UIADD3 UR6, UR35, 0x182, URZ ;  /* 0x0000018223067890 */ /* 0x000fe2000fffe03f */
[----:B------:R-:W-:Y:S01]  /*22c0*/  UMOV UR4, UR28 ;  /* 0x0000001c00047c82 */ /* 0x000fe20008000000 */
[----:B------:R-:W-:Y:S01]  /*22d0*/  UMOV UR5, UR29 ;  /* 0x0000001d00057c82 */ /* 0x000fe20008000000 */
[----:B------:R-:W-:Y:S01]  /*22e0*/  UMOV UR7, 0x80000020 ;  /* 0x8000002000077882 */ /* 0x000fe20000000000 */
[----:B------:R-:W-:Y:S01]  /*22f0*/  UMOV UR12, UR28 ;  /* 0x0000001c000c7c82 */ /* 0x000fe20008000000 */
[----:B---3--:R-:W-:-:S06]  /*2300*/  WARPGROUP.ARRIVE ;  /* 0x00000000000079c5 */ /* 0x008fcc0000000000 */
[----:B------:R-:W-:Y:S01]  /*2310*/  IGMMA.64x32x32.S8.S8 R200, gdesc[UR8], R200, gsb0 ;  /* 0x0120000008c879f1 */ /* 0x000fe200080410c8 */
[----:B------:R-:W-:Y:S02]  /*2320*/  UIADD3 UR8, UR34, 0x202, URZ ;  /* 0x0000020222087890 */ /* 0x000fe4000fffe03f */
[----:B------:R-:W-:Y:S01]  /*2330*/  UIADD3 UR34, UR34, 0x402, URZ ;  /* 0x0000040222227890 */ /* 0x000fe2000fffe03f */
[----:B------:R-:W-:Y:S02]  /*2340*/  WARPGROUP.DEPBAR.LE gsb0, 0x0 ;  /* 0x00008000000079c5 */ /* 0x000fe40000010000 */
[----:B------:R-:W-:-:S06]  /*2350*/  WARPGROUP.ARRIVE ;  /* 0x00000000000079c5 */ /* 0x000fcc0000000000 */
[----:B------:R-:W-:Y:S03]  /*2360*/  IGMMA.64x32x32.S8.S8 R152, gdesc[UR20], R152, gsb0 ;  /* 0x01200000149879f1 */ /* 0x000fe60008041098 */
[----:B------:R-:W-:Y:S02]  /*2370*/  WARPGROUP.DEPBAR.LE gsb0, 0x0 ;  /* 0x00008000000079c5 */ /* 0x000fe40000010000 */
[----:B------:R-:W-:-:S06]  /*2380*/  WARPGROUP.ARRIVE ;  /* 0x00000000000079c5 */ /* 0x000fcc0000000000 */
[----:B------:R-:W-:Y:S03]  /*2390*/  IGMMA.64x32x32.S8.S8 R104, gdesc[UR4], R104, gsb0 ;  /* 0x01200000046879f1 */ /* 0x000fe60008041068 */
[----:B------:R-:W-:Y:S02]  /*23a0*/  WARPGROUP.DEPBAR.LE gsb0, 0x0 ;  /* 0x00008000000079c5 */ /* 0x000fe40000010000 */
[----:B------:R-:W-:-:S06]  /*23b0*/  WARPGROUP.ARRIVE ;  /* 0x00000000000079c5 */ /* 0x000fcc0000000000 */
[----:B------:R-:W-:Y:S01]  /*23c0*/  IGMMA.64x32x32.S8.S8 R56, gdesc[UR12], R56, gsb0 ;  /* 0x012000000c3879f1 */ /* 0x000fe20008041038 */
        /* <DEDUP_REMOVED lines=12> */
[----:B------:R-:W-:Y:S03]  /*2490*/  IGMMA.64x32x32.S8.S8 R40, gdesc[UR12], R40, gsb0 ;  /* 0x012000000c2879f1 */ /* 0x000fe60008041028 */
        /* <DEDUP_REMOVED lines=13> */
[----:B------:R-:W-:Y:S04]  /*2570*/  STL.64 [R1], R220 ;  /* 0x000000dc01007387 */ /* 0x000fe80000100a00 */
[----:B------:R-:W-:Y:S04]  /*2580*/  STL.64 [R1+0x8], R222 ;  /* 0x000008de01007387 */ /* 0x000fe80000100a00 */
[----:B------:R-:W-:Y:S04]  /*2590*/  STL.64 [R1+0x10], R224 ;  /* 0x000010e001007387 */ /* 0x000fe80000100a00 */
[----:B------:R-:W-:Y:S04]  /*25a0*/  STL.64 [R1+0x18], R226 ;  /* 0x000018e201007387 */ /* 0x000fe80000100a00 */
[----:B------:R-:W-:Y:S04]  /*25b0*/  STL.64 [R1+0x20], R228 ;  /* 0x000020e401007387 */ /* 0x000fe80000100a00 */
[----:B------:R0:W-:Y:S04]  /*25c0*/  STL.64 [R1+0x28], R230 ;  /* 0x000028e601007387 */ /* 0x0001e80000100a00 */
[----:B------:R1:W-:Y:S04]  /*25d0*/  STL.64 [R1+0x30], R232 ;  /* 0x000030e801007387 */ /* 0x0003e80000100a00 */
[----:B------:R1:W-:Y:S04]  /*25e0*/  STL.64 [R1+0x38], R234 ;  /* 0x000038ea01007387 */ /* 0x0003e80000100a00 */
[----:B0-----:R-:W3:Y:S04]  /*25f0*/  LDL.LU.64 R230, [R1+0xb0] ;  /* 0x0000b00001e67983 */ /* 0x001ee80000300a00 */
[----:B------:R-:W3:Y:S04]  /*2600*/  LDL.LU.64 R228, [R1+0xa8] ;  /* 0x0000a80001e47983 */ /* 0x000ee80000300a00 */
[----:B------:R-:W3:Y:S04]  /*2610*/  LDL.LU.64 R226, [R1+0xa0] ;  /* 0x0000a00001e27983 */ /* 0x000ee80000300a00 */
[----:B------:R-:W3:Y:S04]  /*2620*/  LDL.LU.64 R224, [R1+0x98] ;  /* 0x0000980001e07983 */ /* 0x000ee80000300a00 */
[----:B------:R-:W3:Y:S04]  /*2630*/  LDL.LU.64 R222, [R1+0x90] ;  /* 0x0000900001de7983 */ /* 0x000ee80000300a00 */
[----:B------:R-:W3:Y:S01]  /*2640*/  LDL.LU.64 R220, [R1+0x88] ;  /* 0x0000880001dc7983 */ /* 0x000ee20000300a00 */
        /* <DEDUP_REMOVED lines=10> */
[----:B---3--:R-:W-:-:S06]  /*26f0*/  WARPGROUP.ARRIVE ;  /* 0x00000000000079c5 */ /* 0x008fcc0000000000 */
        /* <DEDUP_REMOVED lines=14> */
[----:B-1----:R-:W-:Y:S05]  /*27e0*/  @!P1 BRA `(.L_x_18) ;  /* 0x0000001400e89947 */ /* 0x002fea0003800000 */
[----:B------:R-:W-:Y:S02]  /*27f0*/  UIADD3 UR25, UR44, 0x1, URZ ;  /* 0x000000012c197890 */ /* 0x000fe4000fffe03f */
[----:B------:R-:W-:Y:S02]  /*2800*/  UMOV UR24, UR44 ;  /* 0x0000002c00187c82 */ /* 0x000fe40008000000 */
[----:B------:R-:W-:-:S04]  /*2810*/  UISETP.NE.AND UP0, UPT, UR25, 0x6, UPT ;  /* 0x000000061900788c */ /* 0x000fc8000bf05270 */
[----:B------:R-:W-:Y:S02]  /*2820*/  USEL UR4, URZ, 0x1, UP0 ;  /* 0x000000013f047887 */ /* 0x000fe40008000000 */
[----:B------:R-:W-:Y:S02]  /*2830*/  USEL UR25, UR25, URZ, UP0 ;  /* 0x0000003f19197287 */ /* 0x000fe40008000000 */
[----:B------:R-:W-:-:S06]  /*2840*/  ULOP3.LUT UR4, UR45, UR4, URZ, 0x3c, !UPT ;  /* 0x000000042d047292 */ /* 0x000fcc000f8e3c3f */
[----:B------:R-:W-:-:S07]  /*2850*/  IMAD.U32 R2, RZ, RZ, UR4 ;  /* 0x00000004ff027e24 */ /* 0x000fce000f8e00ff */
.L_x_25:
[----:B0-----:R-:W-:Y:S05]  /*2860*/  @!P0 BRA `(.L_x_19) ;  /* 0x0000000000048947 */ /* 0x001fea0003800000 */
[----:B------:R-:W-:Y:S01]  /*2870*/  BPT.TRAP 0x1 ;  /* 0x000000040000795c */ /* 0x000fe20000300000 */
.L_x_19:
[----:B------:R-:W0:Y:S01]  /*2880*/  S2UR UR5, SR_CgaCtaId ;  /* 0x00000000000579c3 */ /* 0x000e220000008800 */
[----:B------:R-:W-:Y:S01]  /*2890*/  UMOV UR4, 0x400 ;  /* 0x0000040000047882 */ /* 0x000fe20000000000 */
[----:B------:R-:W-:Y:S01]  /*28a0*/  IMAD.U32 R4, RZ, RZ, UR25 ;  /* 0x00000019ff047e24 */ /* 0x000fe2000f8e00ff */
[----:B------:R-:W-:Y:S01]  /*28b0*/  SHF.L.U32 R5, R2, 0x1f, RZ ;  /* 0x0000001f02057819 */ /* 0x000fe200000006ff */
[----:B0-----:R-:W-:-:S06]  /*28c0*/  ULEA UR4, UR5, UR4, 0x18 ;  /* 0x0000000405047291 */ /* 0x001fcc000f8ec03f */
[----:B------:R-:W-:-:S04]  /*28d0*/  IMAD.U32 R0, RZ, RZ, UR4 ;  /* 0x00000004ff007e24 */ /* 0x000fc8000f8e00ff */
[----:B------:R-:W-:-:S04]  /*28e0*/  IMAD R4, R4, 0x8, R0 ;  /* 0x0000000804047824 */ /* 0x000fc800078e0200 */
[----:B------:R0:W1:Y:S01]  /*28f0*/  SYNCS.PHASECHK.TRANS64.TRYWAIT P1, [R4+URZ], R5 ;  /* 0x00000005040075a7 */ /* 0x000062000802017f */
[----:B------:R-:W-:Y:S05]  /*2900*/  @!P0 BRA `(.L_x_20) ;  /* 0x0000000000048947 */ /* 0x000fea0003800000 */
[----:B------:R-:W-:Y:S01]  /*2910*/  BPT.TRAP 0x1 ;  /* 0x000000040000795c */ /* 0x000fe20000300000 */
.L_x_20:
[----:B-1----:R-:W-:Y:S05]  /*2920*/  @P1 BRA `(.L_x_21) ;  /* 0x0000000000081947 */ /* 0x002fea0003800000 */
[----:B------:R-:W1:Y:S02]  /*2930*/  SYNCS.PHASECHK.TRANS64.TRYWAIT P1, [R4+URZ], R5 ;  /* 0x00000005040075a7 */ /* 0x000e64000802017f */
[----:B-1----:R-:W-:Y:S05]  /*2940*/  @!P1 BRA `(.L_x_22) ;  /* 0x0000013c00f89947 */ /* 0x002fea0003800000 */
.L_x_21:
        /* <DEDUP_REMOVED lines=8> */
[----:B---3--:R-:W3:Y:S04]  /*29d0*/  LDL.LU.64 R72, [R1+0x40] ;  /* 0x0000400001487983 */ /* 0x008ee80000300a00 */
[----:B------:R-:W3:Y:S04]  /*29e0*/  LDL.LU.64 R74, [R1+0x48] ;  /* 0x00004800014a7983 */ /* 0x000ee80000300a00 */
[----:B------:R-:W3:Y:S04]  /*29f0*/  LDL.LU.64 R76, [R1+0x50] ;  /* 0x00005000014c7983 */ /* 0x000ee80000300a00 */
[----:B------:R-:W3:Y:S04]  /*2a00*/  LDL.LU.64 R78, [R1+0x58] ;  /* 0x00005800014e7983 */ /* 0x000ee80000300a00 */
[----:B------:R-:W3:Y:S04]  /*2a10*/  LDL.LU.64 R80, [R1+0x60] ;  /* 0x0000600001507983 */ /* 0x000ee80000300a00 */
[----:B------:R-:W3:Y:S04]  /*2a20*/  LDL.LU.64 R82, [R1+0x68] ;  /* 0x0000680001527983 */ /* 0x000ee80000300a00 */
[----:B------:R-:W3:Y:S04]  /*2a30*/  LDL.LU.64 R84, [R1+0x70] ;  /* 0x0000700001547983 */ /* 0x000ee80000300a00 */
[----:B------:R-:W3:Y:S01]  /*2a40*/  LDL.LU.64 R86, [R1+0x78] ;  /* 0x0000780001567983 */ /* 0x000ee20000300a00 */
[----:B------:R-:W-:-:S02]  /*2a50*/  UIMAD UR26, UR25, 0x600, UR32 ;  /* 0x00000600191a78a4 */ /* 0x000fc4000f8e0220 */
[----:B------:R-:W-:Y:S01]  /*2a60*/  UIMAD UR27, UR25, 0x280, UR33 ;  /* 0x00000280191b78a4 */ /* 0x000fe2000f8e0221 */
[----:B------:R-:W-:Y:S01]  /*2a70*/  STL.64 [R1+0x130], R38 ;  /* 0x0001302601007387 */ /* 0x000fe20000100a00 */
[----:B------:R-:W-:Y:S01]  /*2a80*/  UMOV UR17, 0x80000020 ;  /* 0x8000002000117882 */ /* 0x000fe20000000000 */
[----:B------:R-:W-:Y:S02]  /*2a90*/  UMOV UR19, 0x80000020 ;  /* 0x8000002000137882 */ /* 0x000fe40000000000 */
[----:B------:R-:W-:Y:S02]  /*2aa0*/  UMOV UR16, UR26 ;  /* 0x0000001a00107c82 */ /* 0x000fe40008000000 */
[----:B------:R-:W-:Y:S01]  /*2ab0*/  UMOV UR18, UR27 ;  /* 0x0000001b00127c82 */ /* 0x000fe20008000000 */
[----:B------:R-:W-:Y:S01]  /*2ac0*/  UIADD3 UR14, UR27, 0x80, URZ ;  /* 0x000000801b0e7890 */ /* 0x000fe2000fffe03f */
[----:B------:R-:W-:Y:S01]  /*2ad0*/  STL.64 [R1+0x128], R36 ;  /* 0x0001282401007387 */ /* 0x000fe20000100a00 */
[----:B------:R-:W-:Y:S01]  /*2ae0*/  UMOV UR12, UR16 ;  /* 0x00000010000c7c82 */ /* 0x000fe20008000000 */
[----:B------:R-:W-:Y:S01]  /*2af0*/  UMOV UR13, UR17 ;  /* 0x00000011000d7c82 */ /* 0x000fe20008000000 */
[----:B------:R-:W-:Y:S01]  /*2b00*/  UMOV UR15, 0x80000020 ;  /* 0x80000020000f7882 */ /* 0x000fe20000000000 */
        /* <DEDUP_REMOVED lines=13> */
[----:B---3--:R-:W-:Y:S01]  /*2be0*/  WARPGROUP.ARRIVE ;  /* 0x00000000000079c5 */ /* 0x008fe20000000000 */
[----:B------:R-:W-:Y:S01]  /*2bf0*/  UMOV UR21, UR17 ;  /* 0x0000001100157c82 */ /* 0x000fe20008000000 */
[----:B------:R-:W-:Y:S01]  /*2c00*/  UMOV UR23, 0x80000020 ;  /* 0x8000002000177882 */ /* 0x000fe20000000000 */
[----:B------:R-:W-:Y:S03]  /*2c10*/  STL.64 [R1+0x108], R28 ;  /* 0x0001081c01007387 */ /* 0x000fe60000100a00 */
[----:B------:R-:W-:Y:S01]  /*2c20*/  IGMMA.64x32x32.S8.S8 R72, gdesc[UR16], R72, gsb0 ;  /* 0x01200000104879f1 */ /* 0x000fe20008041048 */
[----:B------:R-:W-:Y:S04]  /*2c30*/  STL.64 [R1+0x100], R26 ;  /* 0x0001001a01007387 */ /* 0x000fe80000100a00 */
[----:B------:R3:W-:Y:S04]  /*2c40*/  STL.64 [R1+0xf8], R24 ;  /* 0x0000f81801007387 */ /* 0x0007e80000100a00 */
[----:B---3--:R-:W3:Y:S04]  /*2c50*/  LDL.LU.64 R24, [R1] ;  /* 0x0000000001187983 */ /* 0x008ee80000300a00 */
[----:B------:R-:W3:Y:S04]  /*2c60*/  LDL.LU.64 R26, [R1+0x8] ;  /* 0x00000800011a7983 */ /* 0x000ee80000300a00 */
[----:B------:R-:W3:Y:S04]  /*2c70*/  LDL.LU.64 R28, [R1+0x10] ;  /* 0x00001000011c7983 */ /* 0x000ee80000300a00 */
[----:B------:R-:W3:Y:S04]  /*2c80*/  LDL.LU.64 R30, [R1+0x18] ;  /* 0x00001800011e7983 */ /* 0x000ee80000300a00 */
[----:B------:R-:W3:Y:S04]  /*2c90*/  LDL.LU.64 R32, [R1+0x20] ;  /* 0x0000200001207983 */ /* 0x000ee80000300a00 */
[----:B------:R-:W3:Y:S04]  /*2ca0*/  LDL.LU.64 R34, [R1+0x28] ;  /* 0x0000280001227983 */ /* 0x000ee80000300a00 */
[----:B------:R-:W3:Y:S04]  /*2cb0*/  LDL.LU.64 R36, [R1+0x30] ;  /* 0x0000300001247983 */ /* 0x000ee80000300a00 */
[----:B------:R-:W3:Y:S01]  /*2cc0*/  LDL.LU.64 R38, [R1+0x38] ;  /* 0x0000380001267983 */ /* 0x000ee20000300a00 */
[----:B------:R-:W-:-:S02]  /*2cd0*/  WARPGROUP.DEPBAR.LE gsb0, 0x0 ;  /* 0x00008000000079c5 */ /* 0x000fc40000010000 */
[----:B------:R-:W-:Y:S01]  /*2ce0*/  WARPGROUP.ARRIVE ;  /* 0x00000000000079c5 */ /* 0x000fe20000000000 */
[----:B01----:R-:W-:Y:S02]  /*2cf0*/  IMAD.MOV.U32 R5, RZ, RZ, R86 ;  /* 0x000000ffff057224 */ /* 0x003fe400078e0056 */
[----:B------:R-:W-:Y:S02]  /*2d00*/  IMAD.MOV.U32 R4, RZ, RZ, R87 ;  /* 0x000000ffff047224 */ /* 0x000fe400078e0057 */
[----:B------:R-:W-:Y:S01]  /*2d10*/  IMAD.MOV.U32 R7, RZ, RZ, R84 ;  /* 0x000000ffff077224 */ /* 0x000fe200078e0054 */
[----:B------:R-:W-:Y:S01]  /*2d20*/  IGMMA.64x32x32.S8.S8 R200, gdesc[UR12], R200, gsb0 ;  /* 0x012000000cc879f1 */ /* 0x000fe200080410c8 */
[----:B------:R-:W-:Y:S01]  /*2d30*/  IMAD.MOV.U32 R6, RZ, RZ, R85 ;  /* 0x000000ffff067224 */ /* 0x000fe200078e0055 */
[----:B------:R-:W4:Y:S01]  /*2d40*/  LDL.LU.64 R86, [R1+0x170] ;  /* 0x0001700001567983 */ /* 0x000f220000300a00 */
[----:B------:R-:W-:Y:S02]  /*2d50*/  IMAD.MOV.U32 R9, RZ, RZ, R82 ;  /* 0x000000ffff097224 */ /* 0x000fe400078e0052 */
[----:B------:R-:W-:Y:S01]  /*2d60*/  IMAD.MOV.U32 R8, RZ, RZ, R83 ;  /* 0x000000ffff087224 */ /* 0x000fe200078e0053 */
[----:B------:R-:W4:Y:S01]  /*2d70*/  LDL.LU.64 R84, [R1+0x168] ;  /* 0x0001680001547983 */ /* 0x000f220000300a00 */
[----:B------:R-:W-:-:S02]  /*2d80*/  IMAD.MOV.U32 R11, RZ, RZ, R80 ;  /* 0x000000ffff0b7224 */ /* 0x000fc400078e0050 */
[----:B------:R-:W-:Y:S01]  /*2d90*/  IMAD.MOV.U32 R10, RZ, RZ, R81 ;  /* 0x000000ffff0a7224 */ /* 0x000fe200078e0051 */
[----:B------:R-:W4:Y:S01]  /*2da0*/  LDL.LU.64 R82, [R1+0x160] ;  /* 0x0001600001527983 */ /* 0x000f220000300a00 */
[----:B------:R-:W-:Y:S02]  /*2db0*/  IMAD.MOV.U32 R13, RZ, RZ, R78 ;  /* 0x000000ffff0d7224 */ /* 0x000fe400078e004e */
        /* <DEDUP_REMOVED lines=10> */
[----:B------:R-:W4:Y:S04]  /*2e60*/  LDL.LU.64 R74, [R1+0x140] ;  /* 0x00014000014a7983 */ /* 0x000f280000300a00 */
[----:B------:R-:W4:Y:S01]  /*2e70*/  LDL.LU.64 R72, [R1+0x138] ;  /* 0x0001380001487983 */ /* 0x000f220000300a00 */
        /* <DEDUP_REMOVED lines=9> */
[----:B------:R-:W-:Y:S01]  /*2f10*/  UIADD3 UR8, UR26, 0x200, URZ ;  /* 0x000002001a087890 */ /* 0x000fe2000fffe03f */
[----:B------:R-:W-:-:S06]  /*2f20*/  UMOV UR21, 0x80000020 ;  /* 0x8000002000157882 */ /* 0x000fcc0000000000 */
[----:B------:R-:W-:Y:S01]  /*2f30*/  UMOV UR20, UR8 ;  /* 0x0000000800147c82 */ /* 0x000fe20008000000 */
[----:B------:R-:W-:Y:S02]  /*2f40*/  WARPGROUP.DEPBAR.LE gsb0, 0x0 ;  /* 0x00008000000079c5 */ /* 0x000fe40000010000 */
[----:B------:R-:W-:-:S06]  /*2f50*/  WARPGROUP.ARRIVE ;  /* 0x00000000000079c5 */ /* 0x000fcc0000000000 */
[----:B------:R-:W-:Y:S01]  /*2f60*/  IGMMA.64x32x32.S8.S8 R40, gdesc[UR20], R40, gsb0 ;  /* 0x01200000142879f1 */ /* 0x000fe20008041028 */
[----:B------:R-:W-:Y:S01]  /*2f70*/  UMOV UR4, UR20 ;  /* 0x0000001400047c82 */ /* 0x000fe20008000000 */
        /* <DEDUP_REMOVED lines=17> */
[----:B---3--:R-:W-:-:S06]  /*3090*/  WARPGROUP.ARRIVE ;  /* 0x00000000000079c5 */ /* 0x008fcc0000000000 */
[----:B------:R-:W-:Y:S01]  /*30a0*/  IGMMA.64x32x32.S8.S8 R24, gdesc[UR16], R24, gsb0 ;  /* 0x01200000101879f1 */ /* 0x000fe20008041018 */
[----:B------:R0:W-:Y:S04]  /*30b0*/  STL.64 [R1+0xf0], R214 ;  /* 0x0000f0d601007387 */ /* 0x0001e80000100a00 */
[----:B------:R1:W-:Y:S04]  /*30c0*/  STL.64 [R1+0xe8], R212 ;  /* 0x0000e8d401007387 */ /* 0x0003e80000100a00 */
[----:B------:R3:W-:Y:S04]  /*30d0*/  STL.64 [R1+0xe0], R210 ;  /* 0x0000e0d201007387 */ /* 0x0007e80000100a00 */
[----:B------:R2:W-:Y:S01]  /*30e0*/  STL.64 [R1+0xd8], R208 ;  /* 0x0000d8d001007387 */ /* 0x0005e20000100a00 */
[----:B0-----:R-:W-:-:S03]  /*30f0*/  IMAD.MOV.U32 R214, RZ, RZ, R5 ;  /* 0x000000ffffd67224 */ /* 0x001fc600078e0005 */
[----:B------:R0:W-:Y:S01]  /*3100*/  STL.64 [R1+0xd0], R206 ;  /* 0x0000d0ce01007387 */ /* 0x0001e20000100a00 */
[----:B------:R-:W-:-:S03]  /*3110*/  IMAD.MOV.U32 R215, RZ, RZ, R4 ;  /* 0x000000ffffd77224 */ /* 0x000fc600078e0004 */
[----:B------:R0:W-:Y:S01]  /*3120*/  STL.64 [R1+0xc8], R204 ;  /* 0x0000c8cc01007387 */ /* 0x0001e20000100a00 */
[----:B-1----:R-:W-:Y:S02]  /*3130*/  IMAD.MOV.U32 R212, RZ, RZ, R7 ;  /* 0x000000ffffd47224 */ /* 0x002fe400078e0007 */
[----:B------:R-:W-:Y:S01]  /*3140*/  IMAD.MOV.U32 R213, RZ, RZ, R6 ;  /* 0x000000ffffd57224 */ /* 0x000fe200078e0006 */
[----:B------:R1:W-:Y:S01]  /*3150*/  STL.64 [R1+0xc0], R202 ;  /* 0x0000c0ca01007387 */ /* 0x0003e20000100a00 */
[----:B---3--:R-:W-:Y:S02]  /*3160*/  IMAD.MOV.U32 R210, RZ, RZ, R9 ;  /* 0x000000ffffd27224 */ /* 0x008fe400078e0009 */
[----:B------:R-:W-:Y:S01]  /*3170*/  IMAD.MOV.U32 R211, RZ, RZ, R8 ;  /* 0x000000ffffd37224 */ /* 0x000fe200078e0008 */
[----:B------:R3:W-:Y:S01]  /*3180*/  STL.64 [R1+0xb8], R200 ;  /* 0x0000b8c801007387 */ /* 0x0007e20000100a00 */
[----:B--2---:R-:W-:Y:S02]  /*3190*/  IMAD.MOV.U32 R208, RZ, RZ, R11 ;  /* 0x000000ffffd07224 */ /* 0x004fe400078e000b */
[----:B------:R-:W-:-:S02]  /*31a0*/  IMAD.MOV.U32 R209, RZ, RZ, R10 ;  /* 0x000000ffffd17224 */ /* 0x000fc400078e000a */
[----:B0-----:R-:W-:Y:S02]  /*31b0*/  IMAD.MOV.U32 R206, RZ, RZ, R13 ;  /* 0x000000ffffce7224 */ /* 0x001fe400078e000d */
[----:B------:R-:W-:Y:S02]  /*31c0*/  IMAD.MOV.U32 R207, RZ, RZ, R12 ;  /* 0x000000ffffcf7224 */ /* 0x000fe400078e000c */
[----:B------:R-:W-:Y:S02]  /*31d0*/  IMAD.MOV.U32 R204, RZ, RZ, R15 ;  /* 0x000000ffffcc7224 */ /* 0x000fe400078e000f */
[----:B------:R-:W-:Y:S02]  /*31e0*/  IMAD.MOV.U32 R205, RZ, RZ, R14 ;  /* 0x000000ffffcd7224 */ /* 0x000fe400078e000e */
[----:B-1----:R-:W-:Y:S02]  /*31f0*/  IMAD.MOV.U32 R202, RZ, RZ, R21 ;  /* 0x000000ffffca7224 */ /* 0x002fe400078e0015 */
[----:B------:R-:W-:-:S02]  /*3200*/  IMAD.MOV.U32 R203, RZ, RZ, R20 ;  /* 0x000000ffffcb7224 */ /* 0x000fc400078e0014 */
[----:B---3--:R-:W-:Y:S02]  /*3210*/  IMAD.MOV.U32 R200, RZ, RZ, R232 ;  /* 0x000000ffffc87224 */ /* 0x008fe400078e00e8 */
[----:B------:R-:W-:Y:S01]  /*3220*/  IMAD.MOV.U32 R201, RZ, RZ, R23 ;  /* 0x000000ffffc97224 */ /* 0x000fe200078e0017 */
[----:B------:R-:W-:Y:S02]  /*3230*/  WARPGROUP.DEPBAR.LE gsb0, 0x0 ;  /* 0x00008000000079c5 */ /* 0x000fe40000010000 */
[----:B------:R-:W-:Y:S02]  /*3240*/  IMAD.MOV.U32 R5, RZ, RZ, R38 ;  /* 0x000000ffff057224 */ /* 0x000fe400078e0026 */
[----:B------:R-:W-:Y:S02]  /*3250*/  IMAD.MOV.U32 R4, RZ, RZ, R39 ;  /* 0x000000ffff047224 */ /* 0x000fe400078e0027 */
[----:B------:R-:W-:Y:S01]  /*3260*/  IMAD.MOV.U32 R7, RZ, RZ, R36 ;  /* 0x000000ffff077224 */ /* 0x000fe200078e0024 */
[----:B------:R-:W2:Y:S01]  /*3270*/  LDL.LU.64 R38, [R1+0x130] ;  /* 0x0001300001267983 */ /* 0x000ea20000300a00 */
[----:B------:R-:W-:-:S02]  /*3280*/  IMAD.MOV.U32 R6, RZ, RZ, R37 ;  /* 0x000000ffff067224 */ /* 0x000fc400078e0025 */
[----:B------:R-:W-:Y:S01]  /*3290*/  IMAD.MOV.U32 R9, RZ, RZ, R34 ;  /* 0x000000ffff097224 */ /* 0x000fe200078e0022 */
[----:B------:R-:W2:Y:S01]  /*32a0*/  LDL.LU.64 R36, [R1+0x128] ;  /* 0x0001280001247983 */ /* 0x000ea20000300a00 */
[----:B------:R-:W-:Y:S02]  /*32b0*/  IMAD.MOV.U32 R8, RZ, RZ, R35 ;  /* 0x000000ffff087224 */ /* 0x000fe400078e0023 */
[----:B------:R-:W-:Y:S01]  /*32c0*/  IMAD.MOV.U32 R11, RZ, RZ, R32 ;  /* 0x000000ffff0b7224 */ /* 0x000fe200078e0020 */
[----:B------:R-:W2:Y:S01]  /*32d0*/  LDL.LU.64 R34, [R1+0x120] ;  /* 0x0001200001227983 */ /* 0x000ea20000300a00 */
        /* <DEDUP_REMOVED lines=12> */
[----:B------:R-:W-:-:S03]  /*33a0*/  IMAD.MOV.U32 R23, RZ, RZ, R25 ;  /* 0x000000ffff177224 */ /* 0x000fc600078e0019 */
[----:B------:R-:W2:Y:S01]  /*33b0*/  LDL.LU.64 R24, [R1+0xf8] ;  /* 0x0000f80001187983 */ /* 0x000ea20000300a00 */
[----:B------:R-:W-:Y:S01]  /*33c0*/  UIADD3 UR4, UR26, 0x400, URZ ;  /* 0x000004001a047890 */ /* 0x000fe2000fffe03f */
[----:B------:R-:W-:Y:S01]  /*33d0*/  WARPGROUP.ARRIVE ;  /* 0x00000000000079c5 */ /* 0x000fe20000000000 */
[----:B------:R-:W-:-:S05]  /*33e0*/  UMOV UR17, 0x80000020 ;  /* 0x8000002000117882 */ /* 0x000fca0000000000 */
[----:B------:R-:W-:Y:S02]  /*33f0*/  UMOV UR16, UR4 ;  /* 0x0000000400107c82 */ /* 0x000fe40008000000 */
        /* <DEDUP_REMOVED lines=14> */
[----:B----4-:R-:W-:-:S06]  /*34e0*/  WARPGROUP.ARRIVE ;  /* 0x00000000000079c5 */ /* 0x010fcc0000000000 */
[----:B------:R-:W-:Y:S01]  /*34f0*/  IGMMA.64x32x32.S8.S8 R72, gdesc[UR4], R72, gsb0 ;  /* 0x01200000044879f1 */ /* 0x000fe20008041048 */
[----:B------:R-:W-:Y:S01]  /*3500*/  UMOV UR18, UR22 ;  /* 0x0000001600127c82 */ /* 0x000fe20008000000 */
[----:B------:R-:W-:Y:S01]  /*3510*/  UMOV UR19, UR23 ;  /* 0x0000001700137c82 */ /* 0x000fe20008000000 */
[----:B------:R-:W-:Y:S02]  /*3520*/  WARPGROUP.DEPBAR.LE gsb0, 0x0 ;  /* 0x00008000000079c5 */ /* 0x000fe40000010000 */
[----:B--2---:R-:W-:-:S06]  /*3530*/  WARPGROUP.ARRIVE ;  /* 0x00000000000079c5 */ /* 0x004fcc0000000000 */
[----:B------:R-:W-:Y:S01]  /*3540*/  IGMMA.64x32x32.S8.S8 R24, gdesc[UR16], R24, gsb0 ;  /* 0x01200000101879f1 */ /* 0x000fe20008041018 */
[----:B------:R-:W-:Y:S02]  /*3550*/  UIADD3 UR8, UR26, 0x2, URZ ;  /* 0x000000021a087890 */ /* 0x000fe4000fffe03f */
[----:B------:R-:W-:Y:S01]  /*3560*/  UIADD3 UR4, UR27, 0x2, URZ ;  /* 0x000000021b047890 */ /* 0x000fe2000fffe03f */
[----:B------:R-:W-:Y:S01]  /*3570*/  UMOV UR17, 0x80000020 ;  /* 0x8000002000117882 */ /* 0x000fe20000000000 */
[----:B------:R-:W-:-:S03]  /*3580*/  UMOV UR19, 0x80000020 ;  /* 0x8000002000137882 */ /* 0x000fc60000000000 */
[----:B------:R-:W-:Y:S02]  /*3590*/  UMOV UR16, UR8 ;  /* 0x0000000800107c82 */ /* 0x000fe40008000000 */
[----:B------:R-:W-:Y:S01]  /*35a0*/  UMOV UR18, UR4 ;  /* 0x0000000400127c82 */ /* 0x000fe20008000000 */
[----:B------:R-:W-:Y:S02]  /*35b0*/  WARPGROUP.DEPBAR.LE gsb0, 0x0 ;  /* 0x00008000000079c5 */ /* 0x000fe40000010000 */
[----:B------:R-:W-:-:S06]  /*35c0*/  WARPGROUP.ARRIVE ;  /* 0x00000000000079c5 */ /* 0x000fcc0000000000 */
[----:B------:R-:W-:Y:S01]  /*35d0*/  IGMMA.64x32x32.S8.S8 R200, gdesc[UR16], R200, gsb0 ;  /* 0x0120000010c879f1 */ /* 0x000fe200080410c8 */
[----:B------:R-:W-:Y:S04]  /*35e0*/  STL.64 [R1+0xb0], R230 ;  /* 0x0000b0e601007387 */ /* 0x000fe80000100a00 */
[----:B------:R-:W-:Y:S04]  /*35f0*/  STL.64 [R1+0xa8], R228 ;  /* 0x0000a8e401007387 */ /* 0x000fe80000100a00 */
[----:B------:R-:W-:Y:S04]  /*3600*/  STL.64 [R1+0xa0], R226 ;  /* 0x0000a0e201007387 */ /* 0x000fe80000100a00 */
[----:B------:R-:W-:Y:S04]  /*3610*/  STL.64 [R1+0x98], R224 ;  /* 0x000098e001007387 */ /* 0x000fe80000100a00 */
[----:B------:R-:W-:Y:S04]  /*3620*/  STL.64 [R1+0x90], R222 ;  /* 0x000090de01007387 */ /* 0x000fe80000100a00 */
[----:B------:R-:W-:Y:S01]  /*3630*/  STL.64 [R1+0x88], R220 ;  /* 0x000088dc01007387 */ /* 0x000fe20000100a00 */
[----:B------:R-:W-:-:S03]  /*3640*/  WARPGROUP.DEPBAR.LE gsb0, 0x0 ;  /* 0x00008000000079c5 */ /* 0x000fc60000010000 */
        /* <DEDUP_REMOVED lines=8> */
[----:B0-----:R-:W2:Y:S04]  /*36d0*/  LDL.LU.64 R214, [R1+0xf0] ;  /* 0x0000f00001d67983 */ /* 0x001ea80000300a00 */
[----:B------:R-:W2:Y:S04]  /*36e0*/  LDL.LU.64 R212, [R1+0xe8] ;  /* 0x0000e80001d47983 */ /* 0x000ea80000300a00 */
[----:B------:R-:W2:Y:S04]  /*36f0*/  LDL.LU.64 R210, [R1+0xe0] ;  /* 0x0000e00001d27983 */ /* 0x000ea80000300a00 */
[----:B------:R-:W2:Y:S04]  /*3700*/  LDL.LU.64 R208, [R1+0xd8] ;  /* 0x0000d80001d07983 */ /* 0x000ea80000300a00 */
[----:B------:R-:W2:Y:S04]  /*3710*/  LDL.LU.64 R206, [R1+0xd0] ;  /* 0x0000d00001ce7983 */ /* 0x000ea80000300a00 */
[----:B------:R-:W2:Y:S04]  /*3720*/  LDL.LU.64 R204, [R1+0xc8] ;  /* 0x0000c80001cc7983 */ /* 0x000ea80000300a00 */
[----:B------:R-:W2:Y:S04]  /*3730*/  LDL.LU.64 R202, [R1+0xc0] ;  /* 0x0000c00001ca7983 */ /* 0x000ea80000300a00 */
[----:B------:R-:W2:Y:S01]  /*3740*/  LDL.LU.64 R200, [R1+0xb8] ;  /* 0x0000b80001c87983 */ /* 0x000ea20000300a00 */
[----:B------:R-:W-:Y:S01]  /*3750*/  UIADD3 UR14, UR27, 0x82, URZ ;  /* 0x000000821b0e7890 */ /* 0x000fe2000fffe03f */
[----:B------:R-:W-:Y:S01]  /*3760*/  UMOV UR12, UR16 ;  /* 0x00000010000c7c82 */ /* 0x000fe20008000000 */
[----:B------:R-:W-:Y:S01]  /*3770*/  UMOV UR13, UR17 ;  /* 0x00000011000d7c82 */ /* 0x000fe20008000000 */
[----:B------:R-:W-:Y:S01]  /*3780*/  UMOV UR15, 0x80000020 ;  /* 0x80000020000f7882 */ /* 0x000fe20000000000 */
        /* <DEDUP_REMOVED lines=12> */
[----:B--2---:R-:W-:-:S06]  /*3850*/  WARPGROUP.ARRIVE ;  /* 0x00000000000079c5 */ /* 0x004fcc0000000000 */
        /* <DEDUP_REMOVED lines=47> */
[----:B------:R-:W-:Y:S01]  /*3b50*/  UMOV UR16, UR20 ;  /* 0x0000001400107c82 */ /* 0x000fe20008000000 */
[----:B------:R-:W-:Y:S01]  /*3b60*/  UMOV UR17, UR21 ;  /* 0x0000001500117c82 */ /* 0x000fe20008000000 */
[----:B------:R-:W-:-:S03]  /*3b70*/  WARPGROUP.DEPBAR.LE gsb0, 0x0 ;  /* 0x00008000000079c5 */ /* 0x000fc60000010000 */
        /* <DEDUP_REMOVED lines=11> */
[----:B0-----:R-:W2:Y:S04]  /*3c30*/  LDL.LU.64 R230, [R1+0xb0] ;  /* 0x0000b00001e67983 */ /* 0x001ea80000300a00 */
[----:B------:R-:W2:Y:S04]  /*3c40*/  LDL.LU.64 R228, [R1+0xa8] ;  /* 0x0000a80001e47983 */ /* 0x000ea80000300a00 */
[----:B------:R-:W2:Y:S04]  /*3c50*/  LDL.LU.64 R226, [R1+0xa0] ;  /* 0x0000a00001e27983 */ /* 0x000ea80000300a00 */
[----:B------:R-:W2:Y:S04]  /*3c60*/  LDL.LU.64 R224, [R1+0x98] ;  /* 0x0000980001e07983 */ /* 0x000ea80000300a00 */
[----:B------:R-:W2:Y:S04]  /*3c70*/  LDL.LU.64 R222, [R1+0x90] ;  /* 0x0000900001de7983 */ /* 0x000ea80000300a00 */
[----:B------:R-:W2:Y:S01]  /*3c80*/  LDL.LU.64 R220, [R1+0x88] ;  /* 0x0000880001dc7983 */ /* 0x000ea20000300a00 */
[----:B------:R-:W-:Y:S01]  /*3c90*/  UIADD3 UR26, UR26, 0x402, URZ ;  /* 0x000004021a1a7890 */ /* 0x000fe2000fffe03f */
[----:B------:R-:W-:-:S06]  /*3ca0*/  UMOV UR17, 0x80000020 ;  /* 0x8000002000117882 */ /* 0x000fcc0000000000 */
[----:B------:R-:W-:Y:S01]  /*3cb0*/  UMOV UR16, UR26 ;  /* 0x0000001a00107c82 */ /* 0x000fe20008000000 */
[----:B------:R-:W-:Y:S01]  /*3cc0*/  UMOV UR13, UR17 ;  /* 0x00000011000d7c82 */ /* 0x000fe20008000000 */
[----:B------:R-:W-:Y:S01]  /*3cd0*/  UMOV UR12, UR16 ;  /* 0x00000010000c7c82 */ /* 0x000fe20008000000 */
[----:B------:R-:W-:Y:S01]  /*3ce0*/  UMOV UR8, UR16 ;  /* 0x0000001000087c82 */ /* 0x000fe20008000000 */
[----:B------:R-:W-:Y:S01]  /*3cf0*/  UMOV UR9, UR17 ;  /* 0x0000001100097c82 */ /* 0x000fe20008000000 */
[----:B------:R-:W-:Y:S01]  /*3d00*/  UMOV UR4, UR16 ;  /* 0x0000001000047c82 */ /* 0x000fe20008000000 */
[----:B------:R-:W-:Y:S01]  /*3d10*/  UMOV UR5, UR17 ;  /* 0x0000001100057c82 */ /* 0x000fe20008000000 */
        /* <DEDUP_REMOVED lines=12> */
[----:B------:R-:W-:Y:S01]  /*3de0*/  UMOV UR19, UR23 ;  /* 0x0000001700137c82 */ /* 0x000fe20008000000 */
[----:B------:R-:W-:Y:S02]  /*3df0*/  WARPGROUP.DEPBAR.LE gsb0, 0x0 ;  /* 0x00008000000079c5 */ /* 0x000fe40000010000 */
[----:B------:R-:W-:-:S06]  /*3e00*/  WARPGROUP.ARRIVE ;  /* 0x00000000000079c5 */ /* 0x000fcc0000000000 */
[----:B------:R-:W-:Y:S03]  /*3e10*/  IGMMA.64x32x32.S8.S8 R24, gdesc[UR16], R24, gsb0 ;  /* 0x01200000101879f1 */ /* 0x000fe60008041018 */
[----:B------:R-:W-:Y:S02]  /*3e20*/  WARPGROUP.DEPBAR.LE gsb0, 0x0 ;  /* 0x00008000000079c5 */ /* 0x000fe40000010000 */
[----:B-1----:R-:W-:Y:S05]  /*3e30*/  @!P0 BRA `(.L_x_23) ;  /* 0x0000000000048947 */ /* 0x002fea0003800000 */
[----:B------:R-:W-:Y:S01]  /*3e40*/  BPT.TRAP 0x1 ;  /* 0x000000040000795c */ /* 0x000fe20000300000 */
.L_x_23:
[----:B------:R-:W-:Y:S01]  /*3e50*/  UISETP.GT.U32.AND UP0, UPT, UR36, 0x1, UPT ;  /* 0x000000012400788c */ /* 0x000fe2000bf04070 */
[----:B------:R-:W-:-:S04]  /*3e60*/  IMAD.U32 R4, RZ, RZ, UR24 ;  /* 0x00000018ff047e24 */ /* 0x000fc8000f8e00ff */
[----:B------:R-:W-:Y:S01]  /*3e70*/  IMAD R4, R4, 0x8, R0 ;  /* 0x0000000804047824 */ /* 0x000fe200078e0200 */
[----:B------:R-:W-:-:S03]  /*3e80*/  PLOP3.LUT P1, PT, PT, PT, UP0, 0x80, 0x0 ;  /* 0x000000000000781c */ /* 0x000fc60003f2f008 */
[----:B------:R-:W-:-:S05]  /*3e90*/  VIADD R4, R4, 0x30 ;  /* 0x0000003004047836 */ /* 0x000fca0000000000 */
[----:B------:R-:W-:-:S04]  /*3ea0*/  PRMT R4, RZ, 0x654, R4 ;  /* 0x00000654ff047816 */ /* 0x000fc80000000004 */
[----:B------:R0:W-:Y:S01]  /*3eb0*/  SYNCS.ARRIVE.TRANS64.RED.A1T0 RZ, [R4+URZ], RZ ;  /* 0x000000ff04ff79a7 */ /* 0x0001e2000810043f */
[----:B------:R-:W-:Y:S05]  /*3ec0*/  @P1 BRA `(.L_x_24) ;  /* 0x0000000000041947 */ /* 0x000fea0003800000 */
[----:B------:R-:W-:Y:S01]  /*3ed0*/  BPT.TRAP 0x1 ;  /* 0x000000040000795c */ /* 0x000fe20000300000 */
.L_x_24:
[----:B------:R-:W-:Y:S01]  /*3ee0*/  UIADD3 UR25, UR25, 0x1, URZ ;  /* 0x0000000119197890 */ /* 0x000fe2000fffe03f */
[C---:B------:R-:W-:Y:S01]  /*3ef0*/  ISETP.GT.AND P1, PT, R3.reuse, 0x1, PT ;  /* 0x000000010300780c */ /* 0x040fe20003f24270 */
[----:B------:R-:W-:Y:S01]  /*3f00*/  UIADD3 UR24, UR24, 0x1, URZ ;  /* 0x0000000118187890 */ /* 0x000fe2000fffe03f */
[----:B------:R-:W-:Y:S01]  /*3f10*/  VIADD R3, R3, 0xffffffff ;  /* 0xffffffff03037836 */ /* 0x000fe20000000000 */
[----:B------:R-:W-:Y:S02]  /*3f20*/  UISETP.NE.AND UP0, UPT, UR25, 0x6, UPT ;  /* 0x000000061900788c */ /* 0x000fe4000bf05270 */
[----:B------:R-:W-:Y:S02]  /*3f30*/  UISETP.NE.AND UP1, UPT, UR24, 0x6, UPT ;  /* 0x000000061800788c */ /* 0x000fe4000bf25270 */
[----:B------:R-:W-:Y:S02]  /*3f40*/  USEL UR4, URZ, 0x1, UP0 ;  /* 0x000000013f047887 */ /* 0x000fe40008000000 */
[----:B------:R-:W-:-:S02]  /*3f50*/  USEL UR25, UR25, URZ, UP0 ;  /* 0x0000003f19197287 */ /* 0x000fc40008000000 */
[----:B------:R-:W-:Y:S02]  /*3f60*/  USEL UR24, UR24, URZ, UP1 ;  /* 0x0000003f18187287 */ /* 0x000fe40008800000 */
[----:B------:R-:W-:Y:S01]  /*3f70*/  LOP3.LUT R2, R2, UR4, RZ, 0x3c, !PT ;  /* 0x0000000402027c12 */ /* 0x000fe2000f8e3cff */
[----:B------:R-:W-:Y:S09]  /*3f80*/  @P1 BRA `(.L_x_25) ;  /* 0xffffffe800341947 */ /* 0x000ff2000383ffff */
.L_x_18:
[----:B------:R-:W1:Y:S02]  /*3f90*/  LDC R2, c[0x0][0x28c] ;  /* 0x0000a300ff027b82 */ /* 0x000e640000000800 */
[----:B-1----:R-:W-:-:S13]  /*3fa0*/  ISETP.GE.AND P1, PT, R2, 0x1, PT ;  /* 0x000000010200780c */ /* 0x002fda0003f26270 */
[----:B------:R-:W-:Y:S05]  /*3fb0*/  @!P1 BRA `(.L_x_26) ;  /* 0x0000000000449947 */ /* 0x000fea0003800000 */
[----:B------:R-:W-:Y:S05]  /*3fc0*/  @!P0 BRA `(.L_x_27) ;  /* 0x0000000000048947 */ /* 0x000fea0003800000 */
[----:B------:R-:W-:Y:S01]  /*3fd0*/  BPT.TRAP 0x1 ;  /* 0x000000040000795c */ /* 0x000fe20000300000 */
.L_x_27:
[----:B------:R-:W-:-:S04]  /*3fe0*/  UISETP.LT.AND UP0, UPT, UR46, 0x1, UPT ;  /* 0x000000012e00788c */ /* 0x000fc8000bf01270 */
[----:B------:R-:W-:Y:S02]  /*3ff0*/  USEL UR6, UR46, 0x1, UP0 ;  /* 0x000000012e067887 */ /* 0x000fe40008000000 */
[----:B------:R-:W-:Y:S02]  /*4000*/  UISETP.GT.U32.AND UP0, UPT, UR36, 0x1, UPT ;  /* 0x000000012400788c */ /* 0x000fe4000bf04070 */
[----:B------:R-:W-:-:S04]  /*4010*/  UIADD3 UR6, UR44, UR46, -UR6 ;  /* 0x0000002e2c067290 */ /* 0x000fc8000fffe806 */
[----:B------:R-:W-:Y:S01]  /*4020*/  UIMAD.WIDE.U32 UR4, UR6, -0x55555555, URZ ;  /* 0xaaaaaaab060478a5 */ /* 0x000fe2000f8e003f */
[----:B------:R-:W-:-:S03]  /*4030*/  PLOP3.LUT P0, PT, PT, PT, UP0, 0x80, 0x0 ;  /* 0x000000000000781c */ /* 0x000fc60003f0f008 */
[----:B------:R-:W-:-:S04]  /*4040*/  USHF.R.U32.HI UR4, URZ, 0x2, UR5 ;  /* 0x000000023f047899 */ /* 0x000fc80008011605 */
[----:B------:R-:W-:-:S06]  /*4050*/  UIMAD UR6, UR4, -0x6, UR6 ;  /* 0xfffffffa040678a4 */ /* 0x000fcc000f8e0206 */
[----:B------:R-:W-:-:S04]  /*4060*/  IMAD.U32 R2, RZ, RZ, UR6 ;  /* 0x00000006ff027e24 */ /* 0x000fc8000f8e00ff */
[----:B------:R-:W-:-:S04]  /*4070*/  IMAD R0, R2, 0x8, R0 ;  /* 0x0000000802007824 */ /* 0x000fc800078e0200 */
[----:B------:R-:W-:-:S05]  /*4080*/  VIADD R0, R0, 0x30 ;  /* 0x0000003000007836 */ /* 0x000fca0000000000 */
[----:B------:R-:W-:-:S04]  /*4090*/  PRMT R0, RZ, 0x654, R0 ;  /* 0x00000654ff007816 */ /* 0x000fc80000000000 */
[----:B------:R1:W-:Y:S01]  /*40a0*/  SYNCS.ARRIVE.TRANS64.RED.A1T0 RZ, [R0+URZ], RZ ;  /* 0x000000ff00ff79a7 */ /* 0x0003e2000810043f */
[----:B------:R-:W-:Y:S05]  /*40b0*/  @P0 BRA `(.L_x_26) ;  /* 0x0000000000040947 */ /* 0x000fea0003800000 */
[----:B------:R-:W-:Y:S01]  /*40c0*/  BPT.TRAP 0x1 ;  /* 0x000000040000795c */ /* 0x000fe20000300000 */
.L_x_26:
[----:B0-----:R-:W0:Y:S01]  /*40d0*/  S2R R4, SR_TID.X ;  /* 0x0000000000047919 */ /* 0x001e220000002100 */
[----:B------:R-:W-:Y:S01]  /*40e0*/  UIMAD UR48, UR48, 0xa0, URZ ;  /* 0x000000a0303078a4 */ /* 0x000fe2000f8e023f */
[----:B------:R-:W-:Y:S01]  /*40f0*/  IMAD.MOV.U32 R7, RZ, RZ, -0x2 ;  /* 0xfffffffeff077424 */ /* 0x000fe200078e00ff */
[----:B------:R-:W-:Y:S01]  /*4100*/  USHF.R.S32.HI UR10, URZ, 0x1f, UR47 ;  /* 0x0000001f3f0a7899 */ /* 0x000fe2000801142f */
[----:B------:R-:W-:Y:S01]  /*4110*/  ULDC.64 UR8, c[0x0][0x5d0] ;  /* 0x0001740000087ab9 */ /* 0x000fe20000000a00 */
[----:B------:R-:W-:Y:S02]  /*4120*/  UIMAD.WIDE UR6, UR49, 0x180, URZ ;  /* 0x00000180310678a5 */ /* 0x000fe4000f8e023f */
[----:B------:R-:W-:Y:S01]  /*4130*/  IMAD.U32 R14, RZ, RZ, UR48 ;  /* 0x00000030ff0e7e24 */ /* 0x000fe2000f8e00ff */
[----:B------:R-:W-:Y:S02]  /*4140*/  UIMAD UR4, UR10, UR8, URZ ;  /* 0x000000080a0472a4 */ /* 0x000fe4000f8e023f */
[----:B------:R-:W-:-:S02]  /*4150*/  UIMAD UR49, UR49, 0x180, URZ ;  /* 0x00000180313178a4 */ /* 0x000fc4000f8e023f */
[----:B------:R-:W-:Y:S02]  /*4160*/  UIMAD UR4, UR47, UR9, UR4 ;  /* 0x000000092f0472a4 */ /* 0x000fe4000f8e0204 */
[----:B------:R-:W-:Y:S01]  /*4170*/  UIADD3 UR44, UR46, UR44, URZ ;  /* 0x0000002c2e2c7290 */ /* 0x000fe2000fffe03f */
[----:B------:R-:W-:Y:S01]  /*4180*/  ULDC UR9, c[0x0][0x288] ;  /* 0x0000a20000097ab9 */ /* 0x000fe20000000800 */
[----:B------:R-:W-:Y:S02]  /*4190*/  UISETP.GE.U32.AND UP2, UPT, UR46, 0x6, UPT ;  /* 0x000000062e00788c */ /* 0x000fe4000bf46070 */
[----:B------:R-:W-:Y:S02]  /*41a0*/  UISETP.GE.AND UP0, UPT, UR48, UR9, UPT ;  /* 0x000000093000728c */ /* 0x000fe4000bf06270 */
[----:B------:R-:W-:Y:S01]  /*41b0*/  UISETP.GT.U32.AND UP1, UPT, UR44, 0x5, UPT ;  /* 0x000000052c00788c */ /* 0x000fe2000bf24070 */
[----:B------:R-:W-:-:S03]  /*41c0*/  ULDC.64 UR12, c[0x0][0x5c8] ;  /* 0x00017200000c7ab9 */ /* 0x000fc60000000a00 */
[----:B------:R-:W-:Y:S01]  /*41d0*/  UISETP.LT.U32.AND UP1, UPT, UR46, 0x6, UP1 ;  /* 0x000000062e00788c */ /* 0x000fe20008f21070 */
[----:B------:R-:W-:Y:S01]  /*41e0*/  IMAD.U32 R8, RZ, RZ, UR13 ;  /* 0x0000000dff087e24 */ /* 0x000fe2000f8e00ff */
[--C-:B0-----:R-:W-:Y:S01]  /*41f0*/  SHF.R.U32.HI R2, RZ, 0x7, R4.reuse ;  /* 0x00000007ff027819 */ /* 0x101fe20000011604 */
[----:B------:R-:W-:Y:S01]  /*4200*/  IMAD.SHL.U32 R15, R4, 0x2, RZ ;  /* 0x00000002040f7824 */ /* 0x000fe200078e00ff */
[----:B-1----:R-:W-:Y:S02]  /*4210*/  SHF.R.U32.HI R0, RZ, 0x2, R4 ;  /* 0x00000002ff007819 */ /* 0x002fe40000011604 */
[----:B------:R-:W-:Y:S02]  /*4220*/  LOP3.LUT R2, R2, 0x1, RZ, 0xc0, !PT ;  /* 0x0000000102027812 */ /* 0x000fe400078ec0ff */
[----:B------:R-:W-:Y:S02]  /*4230*/  LOP3.LUT R3, R4, 0x60, RZ, 0xc0, !PT ;  /* 0x0000006004037812 */ /* 0x000fe400078ec0ff */
[----:B------:R-:W-:Y:S01]  /*4240*/  LOP3.LUT R0, R0, 0x7, RZ, 0xc0, !PT ;  /* 0x0000000700007812 */ /* 0x000fe200078ec0ff */
[----:B------:R-:W-:Y:S01]  /*4250*/  IMAD.SHL.U32 R5, R2, 0x40, RZ ;  /* 0x0000004002057824 */ /* 0x000fe200078e00ff */
[----:B------:R-:W-:-:S02]  /*4260*/  SHF.R.U32.HI R3, RZ, 0x1, R3 ;  /* 0x00000001ff037819 */ /* 0x000fc40000011603 */
[----:B------:R-:W-:Y:S02]  /*4270*/  LOP3.LUT R14, R14, 0x6, R15, 0xf8, !PT ;  /* 0x000000060e0e7812 */ /* 0x000fe400078ef80f */
[--C-:B------:R-:W-:Y:S02]  /*4280*/  LOP3.LUT R5, R5, 0x40, R0.reuse, 0xe2, !PT ;  /* 0x0000004005057812 */ /* 0x100fe400078ee200 */
[----:B------:R-:W-:Y:S02]  /*4290*/  IADD3 R0, RZ, -R3, -R0 ;  /* 0x80000003ff007210 */ /* 0x000fe40007ffe800 */
[----:B------:R-:W-:Y:S02]  /*42a0*/  SHF.R.S32.HI R15, RZ, 0x1f, R14 ;  /* 0x0000001fff0f7819 */ /* 0x000fe4000001140e */
[----:B------:R-:W-:Y:S01]  /*42b0*/  LOP3.LUT R5, R5, UR6, R3, 0xfe, !PT ;  /* 0x0000000605057c12 */ /* 0x000fe2000f8efe03 */
[----:B------:R-:W-:Y:S02]  /*42c0*/  IMAD R0, R2, -0x40, R0 ;  /* 0xffffffc002007824 */ /* 0x000fe400078e0200 */
[----:B------:R-:W-:Y:S01]  /*42d0*/  IMAD.U32 R2, RZ, RZ, UR8 ;  /* 0x00000008ff027e24 */ /* 0x000fe2000f8e00ff */
[----:B------:R-:W-:-:S02]  /*42e0*/  ULDC UR8, c[0x0][0x284] ;  /* 0x0000a10000087ab9 */ /* 0x000fc40000000800 */
[----:B------:R-:W-:Y:S01]  /*42f0*/  IMAD.U32 R23, RZ, RZ, UR8 ;  /* 0x00000008ff177e24 */ /* 0x000fe2000f8e00ff */
[----:B------:R-:W-:Y:S01]  /*4300*/  UISETP.GE.OR UP0, UPT, UR49, UR8, UP0 ;  /* 0x000000083100728c */ /* 0x000fe20008706670 */
[----:B------:R-:W-:Y:S01]  /*4310*/  IMAD.WIDE.U32 R2, R2, UR47, R14 ;  /* 0x0000002f02027c25 */ /* 0x000fe2000f8e000e */
[----:B------:R-:W-:Y:S02]  /*4320*/  USEL UR8, URZ, 0x1, !UP1 ;  /* 0x000000013f087887 */ /* 0x000fe4000c800000 */
[----:B------:R-:W-:Y:S01]  /*4330*/  IADD3 R23, R23, -UR49, R0 ;  /* 0x8000003117177c10 */ /* 0x000fe2000fffe000 */
[----:B------:R-:W-:Y:S01]  /*4340*/  VIADD R3, R3, UR4 ;  /* 0x0000000403037c36 */ /* 0x000fe20008000000 */
[----:B------:R-:W-:Y:S01]  /*4350*/  LOP3.LUT R0, R4, 0x3, RZ, 0xc0, !PT ;  /* 0x0000000304007812 */ /* 0x000fe200078ec0ff */
[----:B------:R-:W-:Y:S01]  /*4360*/  UIMAD.WIDE.U32 UR4, UR44, -0x55555555, URZ ;  /* 0xaaaaaaab2c0478a5 */ /* 0x000fe2000f8e003f */
[----:B------:R-:W-:Y:S01]  /*4370*/  PLOP3.LUT P0, PT, PT, PT, UP0, 0x80, 0x0 ;  /* 0x000000000000781c */ /* 0x000fe20003f0f008 */
[----:B------:R-:W-:Y:S01]  /*4380*/  ULOP3.LUT UR45, UR45, UR8, URZ, 0x3c, !UPT ;  /* 0x000000082d2d7292 */ /* 0x000fe2000f8e3c3f */
[----:B------:R-:W-:Y:S01]  /*4390*/  IMAD.WIDE.U32 R2, R5, UR12, R2 ;  /* 0x0000000c05027c25 */ /* 0x000fe2000f8e0002 */
[----:B------:R-:W-:Y:S01]  /*43a0*/  USHF.R.U32.HI UR4, URZ, 0x2, UR5 ;  /* 0x000000023f047899 */ /* 0x000fe20008011605 */
[----:B------:R-:W-:-:S02]  /*43b0*/  UMOV UR49, 0xffffffff ;  /* 0xffffffff00317882 */ /* 0x000fc40000000000 */
[----:B------:R-:W-:Y:S01]  /*43c0*/  IMAD R0, R0, R7, UR9 ;  /* 0x0000000900007e24 */ /* 0x000fe2000f8e0207 */
[----:B------:R-:W-:Y:S02]  /*43d0*/  UIMAD UR9, UR7, UR12, URZ ;  /* 0x0000000c070972a4 */ /* 0x000fe4000f8e023f */
[----:B------:R-:W-:Y:S01]  /*43e0*/  UIMAD UR44, UR4, -0x6, UR44 ;  /* 0xfffffffa042c78a4 */ /* 0x000fe2000f8e022c */
[----:B------:R-:W-:Y:S01]  /*43f0*/  VIADD R0, R0, -UR48 ;  /* 0x8000003000007c36 */ /* 0x000fe20008000000 */
[----:B------:R-:W-:Y:S02]  /*4400*/  @UP2 ULOP3.LUT UR45, UR45, 0x1, UR4, 0x78, !UPT ;  /* 0x000000012d2d2892 */ /* 0x000fe4000f8e7804 */
[----:B------:R-:W-:Y:S01]  /*4410*/  IMAD R8, R5, R8, UR9 ;  /* 0x0000000905087e24 */ /* 0x000fe2000f8e0208 */
[----:B------:R-:W-:Y:S09]  /*4420*/  @P0 BRA `(.L_x_28) ;  /* 0x00000104000c0947 */ /* 0x000ff20003800000 */
[----:B-----5:R-:W-:Y:S01]  /*4430*/  ISETP.NE.AND P0, PT, R18, RZ, PT ;  /* 0x000000ff1200720c */ /* 0x020fe20003f05270 */
[----:B------:R-:W-:Y:S01]  /*4440*/  BSSY B0, `(.L_x_28) ;  /* 0x0001041000007945 */ /* 0x000fe20003800000 */
[----:B------:R-:W-:-:S11]  /*4450*/  IMAD.IADD R8, R3, 0x1, R8 ;  /* 0x0000000103087824 */ /* 0x000fd600078e0208 */
[----:B------:R-:W-:Y:S05]  /*4460*/  @!P0 BRA `(.L_x_29) ;  /* 0x000000ac00c08947 */ /* 0x000fea0003800000 */
[----:B------:R-:W0:Y:S01]  /*4470*/  LDC.64 R20, c[0x0][0x5b0] ;  /* 0x00016c00ff147b82 */ /* 0x000e220000000a00 */
[----:B------:R-:W-:Y:S01]  /*4480*/  ULDC.64 UR8, c[0x0][0x5b8] ;  /* 0x00016e0000087ab9 */ /* 0x000fe20000000a00 */
[----:B------:R-:W-:Y:S01]  /*4490*/  ISETP.GE.AND P0, PT, R23, 0x1, PT ;  /* 0x000000011700780c */ /* 0x000fe20003f06270 */
[----:B------:R-:W-:Y:S02]  /*44a0*/  UIMAD UR4, UR10, UR8, URZ ;  /* 0x000000080a0472a4 */ /* 0x000fe4000f8e023f */
[----:B------:R-:W-:Y:S01]  /*44b0*/  IMAD.U32 R4, RZ, RZ, UR8 ;  /* 0x00000008ff047e24 */ /* 0x000fe2000f8e00ff */
[----:B------:R-:W-:Y:S01]  /*44c0*/  BSSY B1, `(.L_x_30) ;  /* 0x000000e000017945 */ /* 0x000fe20003800000 */
[----:B------:R-:W-:Y:S01]  /*44d0*/  ISETP.LT.OR P2, PT, R0, 0x1, !P0 ;  /* 0x000000010000780c */ /* 0x000fe20004741670 */
[----:B------:R-:W-:Y:S01]  /*44e0*/  UIMAD UR4, UR47, UR9, UR4 ;  /* 0x000000092f0472a4 */ /* 0x000fe2000f8e0204 */
[----:B------:R-:W1:Y:S01]  /*44f0*/  LDC.64 R234, c[0x0][0x5a8] ;  /* 0x00016a00ffea7b82 */ /* 0x000e620000000a00 */
[----:B------:R-:W-:-:S04]  /*4500*/  IMAD.WIDE.U32 R14, R4, UR47, R14 ;  /* 0x0000002f040e7c25 */ /* 0x000fc8000f8e000e */
[----:B------:R-:W-:Y:S02]  /*4510*/  VIADD R237, R15, UR4 ;  /* 0x000000040fed7c36 */ /* 0x000fe40008000000 */
[----:B------:R-:W-:Y:S02]  /*4520*/  IMAD.MOV.U32 R236, RZ, RZ, R14 ;  /* 0x000000ffffec7224 */ /* 0x000fe400078e000e */
[----:B0-----:R-:W-:Y:S02]  /*4530*/  IMAD R9, R20, UR7, RZ ;  /* 0x0000000714097c24 */ /* 0x001fe4000f8e02ff */
[----:B------:R-:W-:-:S04]  /*4540*/  IMAD.WIDE.U32 R6, R5, R20, R236 ;  /* 0x0000001405067225 */ /* 0x000fc800078e00ec */
[----:B------:R-:W-:Y:S01]  /*4550*/  IMAD R9, R5, R21, R9 ;  /* 0x0000001505097224 */ /* 0x000fe200078e0209 */
[----:B-1----:R-:W-:-:S04]  /*4560*/  IADD3 R232, P1, R6, R234, RZ ;  /* 0x000000ea06e87210 */ /* 0x002fc80007f3e0ff */
[----:B------:R-:W-:Y:S01]  /*4570*/  IADD3.X R233, R235, R7, R9, P1, !PT ;  /* 0x00000007ebe97210 */ /* 0x000fe20000ffe409 */
[----:B------:R-:W-:Y:S08]  /*4580*/  @P2 BRA `(.L_x_31) ;  /* 0x0000000000042947 */ /* 0x000ff00003800000 */
[----:B------:R0:W5:Y:S02]  /*4590*/  LDG.E.U8 R16, desc[UR50][R232.64] ;  /* 0x00000032e8107981 */ /* 0x000164000c1e1100 */
.L_x_31:
[----:B------:R-:W-:Y:S05]  /*45a0*/  BSYNC B1 ;  /* 0x0000000000017941 */ /* 0x000fea0003800000 */
.L_x_30:
[----:B------:R-:W3:Y:S01]  /*45b0*/  LDL.LU R6, [R1+0x40] ;  /* 0x0000400001067983 */ /* 0x000ee20000300800 */
[----:B-----5:R-:W-:Y:S01]  /*45c0*/  LOP3.LUT R3, R16, 0xffff, RZ, 0xc0, !PT ;  /* 0x0000ffff10037812 */ /* 0x020fe200078ec0ff */
[----:B------:R-:W-:Y:S01]  /*45d0*/  ULDC.64 UR4, c[0x0][0x5c0] ;  /* 0x0001700000047ab9 */ /* 0x000fe20000000a00 */
[----:B------:R-:W-:Y:S01]  /*45e0*/  BSSY B1, `(.L_x_32) ;  /* 0x000000c000017945 */ /* 0x000fe20003800000 */
[----:B------:R-:W-:Y:S02]  /*45f0*/  IADD3 R2, P1, R2, UR4, RZ ;  /* 0x0000000402027c10 */ /* 0x000fe4000ff3e0ff */
[----:B------:R-:W-:-:S05]  /*4600*/  PRMT R3, R3, 0x8880, RZ ;  /* 0x0000888003037816 */ /* 0x000fca00000000ff */
[----:B------:R-:W-:Y:S01]  /*4610*/  IMAD R4, R3, R18, RZ ;  /* 0x0000001203047224 */ /* 0x000fe200078e02ff */
[----:B------:R-:W-:Y:S02]  /*4620*/  IADD3.X R3, R8, UR5, RZ, P1, !PT ;  /* 0x0000000508037c10 */ /* 0x000fe40008ffe4ff */
[----:B------:R-:W-:Y:S01]  /*4630*/  ISETP.LT.OR P1, PT, R0, 0x2, !P0 ;  /* 0x000000020000780c */ /* 0x000fe20004721670 */
[----:B---3--:R-:W-:-:S05]  /*4640*/  @!P2 IMAD R6, R6, R17, R4 ;  /* 0x000000110606a224 */ /* 0x008fca00078e0204 */
[----:B------:R1:W-:Y:S07]  /*4650*/  @!P2 STG.E.U8 desc[UR50][R2.64], R6 ;  /* 0x000000060200a986 */ /* 0x0003ee000c101132 */
[----:B------:R-:W-:Y:S05]  /*4660*/  @P1 BRA `(.L_x_33) ;  /* 0x00000000000c1947 */ /* 0x000fea0003800000 */
[----:B------:R-:W3:Y:S02]  /*4670*/  LDG.E.U8 R16, desc[UR50][R232.64+0x1] ;  /* 0x00000132e8107981 */ /* 0x000ee4000c1e1100 */
[----:B---3--:R-:W-:-:S05]  /*4680*/  PRMT R4, R16, 0x8880, RZ ;  /* 0x0000888010047816 */ /* 0x008fca00000000ff */
[----:B------:R-:W-:-:S07]  /*4690*/  IMAD R4, R4, R18, RZ ;  /* 0x0000001204047224 */ /* 0x000fce00078e02ff */
.L_x_33:
[----:B------:R-:W-:Y:S05]  /*46a0*/  BSYNC B1 ;  /* 0x0000000000017941 */ /* 0x000fea0003800000 */
.L_x_32:
[----:B-1----:R-:W3:Y:S01]  /*46b0*/  LDL.LU R6, [R1+0x44] ;  /* 0x0000440001067983 */ /* 0x002ee20000300800 */
[C---:B------:R-:W-:Y:S01]  /*46c0*/  SHF.L.U64.HI R13, R20.reuse, 0x3, R21 ;  /* 0x00000003140d7819 */ /* 0x040fe20000010215 */
[----:B------:R-:W-:Y:S01]  /*46d0*/  IMAD.SHL.U32 R12, R20, 0x8, RZ ;  /* 0x00000008140c7824 */ /* 0x000fe200078e00ff */
[----:B------:R-:W-:Y:S03]  /*46e0*/  BSSY B1, `(.L_x_34) ;  /* 0x000000e000017945 */ /* 0x000fe60003800000 */
[----:B------:R-:W-:Y:S01]  /*46f0*/  IMAD.WIDE.U32 R10, R5, R20, R12 ;  /* 0x00000014050a7225 */ /* 0x000fe200078e000c */
[----:B------:R1:W-:Y:S03]  /*4700*/  STL.64 [R1+0x40], R12 ;  /* 0x0000400c01007387 */ /* 0x0003e60000100a00 */
[----:B------:R-:W-:Y:S01]  /*4710*/  IMAD.IADD R9, R9, 0x1, R11 ;  /* 0x0000000109097824 */ /* 0x000fe200078e020b */
[----:B------:R-:W-:-:S04]  /*4720*/  IADD3 R10, P2, P3, R14, R234, R10 ;  /* 0x000000ea0e0a7210 */ /* 0x000fc80007b5e00a */
[----:B------:R-:W-:Y:S01]  /*4730*/  IADD3.X R11, R237, R235, R9, P2, P3 ;  /* 0x000000ebed0b7210 */ /* 0x000fe200017e6409 */
[----:B---3--:R-:W-:-:S05]  /*4740*/  @!P1 IMAD R6, R6, R17, R4 ;  /* 0x0000001106069224 */ /* 0x008fca00078e0204 */
[----:B------:R1:W-:Y:S01]  /*4750*/  @!P1 STG.E.U8 desc[UR50][R2.64+0x1], R6 ;  /* 0x0000010602009986 */ /* 0x0003e2000c101132 */
[----:B------:R-:W-:-:S04]  /*4760*/  ISETP.GE.AND P1, PT, R23, 0x9, PT ;  /* 0x000000091700780c */ /* 0x000fc80003f26270 */
[----:B------:R-:W-:-:S13]  /*4770*/  ISETP.LT.OR P4, PT, R0, 0x1, !P1 ;  /* 0x000000010000780c */ /* 0x000fda0004f81670 */
[----:B-1----:R-:W-:Y:S05]  /*4780*/  @P4 BRA `(.L_x_35) ;  /* 0x00000000000c4947 */ /* 0x002fea0003800000 */
[----:B------:R-:W3:Y:S02]  /*4790*/  LDG.E.U8 R16, desc[UR50][R10.64] ;  /* 0x000000320a107981 */ /* 0x000ee4000c1e1100 */
[----:B---3--:R-:W-:-:S05]  /*47a0*/  PRMT R4, R16, 0x8880, RZ ;  /* 0x0000888010047816 */ /* 0x008fca00000000ff */
[----:B------:R-:W-:-:S07]  /*47b0*/  IMAD R4, R4, R18, RZ ;  /* 0x0000001204047224 */ /* 0x000fce00078e02ff */
.L_x_35:
[----:B------:R-:W-:Y:S05]  /*47c0*/  BSYNC B1 ;  /* 0x0000000000017941 */ /* 0x000fea0003800000 */
.L_x_34:
[----:B------:R-:W3:Y:S01]  /*47d0*/  LDL.LU R8, [R1+0x48] ;  /* 0x0000480001087983 */ /* 0x000ee20000300800 */
[----:B------:R-:W-:Y:S01]  /*47e0*/  @!P4 IADD3 R6, P2, R2, UR41, RZ ;  /* 0x000000290206cc10 */ /* 0x000fe2000ff5e0ff */
[----:B------:R-:W-:Y:S03]  /*47f0*/  BSSY B1, `(.L_x_36) ;  /* 0x0000009000017945 */ /* 0x000fe60003800000 */
[----:B------:R-:W-:Y:S02]  /*4800*/  @!P4 IADD3.X R7, R3, UR40, RZ, P2, !PT ;  /* 0x000000280307cc10 */ /* 0x000fe400097fe4ff */
[----:B------:R-:W-:Y:S01]  /*4810*/  ISETP.LT.OR P2, PT, R0, 0x2, !P1 ;  /* 0x000000020000780c */ /* 0x000fe20004f41670 */
[----:B---3--:R-:W-:-:S05]  /*4820*/  @!P4 IMAD R8, R8, R17, R4 ;  /* 0x000000110808c224 */ /* 0x008fca00078e0204 */
[----:B------:R1:W-:Y:S07]  /*4830*/  @!P4 STG.E.U8 desc[UR50][R6.64], R8 ;  /* 0x000000080600c986 */ /* 0x0003ee000c101132 */
[----:B------:R-:W-:Y:S05]  /*4840*/  @P2 BRA `(.L_x_37) ;  /* 0x00000000000c2947 */ /* 0x000fea0003800000 */
[----:B------:R-:W3:Y:S02]  /*4850*/  LDG.E.U8 R16, desc[UR50][R10.64+0x1] ;  /* 0x000001320a107981 */ /* 0x000ee4000c1e1100 */
[----:B---3--:R-:W-:-:S05]  /*4860*/  PRMT R4, R16, 0x8880, RZ ;  /* 0x0000888010047816 */ /* 0x008fca00000000ff */
[----:B------:R-:W-:-:S07]  /*4870*/  IMAD R4, R4, R18, RZ ;  /* 0x0000001204047224 */ /* 0x000fce00078e02ff */
.L_x_37:
[----:B------:R-:W-:Y:S05]  /*4880*/  BSYNC B1 ;  /* 0x0000000000017941 */ /* 0x000fea0003800000 */
.L_x_36:
[----:B-1----:R-:W3:Y:S01]  /*4890*/  LDL.LU R8, [R1+0x4c] ;  /* 0x00004c0001087983 */ /* 0x002ee20000300800 */
[----:B------:R-:W-:Y:S01]  /*48a0*/  @!P2 IADD3 R6, P3, R2, UR41, RZ ;  /* 0x000000290206ac10 */ /* 0x000fe2000ff7e0ff */
[----:B------:R-:W-:Y:S03]  /*48b0*/  BSSY B1, `(.L_x_38) ;  /* 0x0000009000017945 */ /* 0x000fe60003800000 */
[----:B------:R-:W-:Y:S01]  /*48c0*/  @!P2 IADD3.X R7, R3, UR40, RZ, P3, !PT ;  /* 0x000000280307ac10 */ /* 0x000fe20009ffe4ff */
[----:B---3--:R-:W-:-:S05]  /*48d0*/  @!P2 IMAD R8, R8, R17, R4 ;  /* 0x000000110808a224 */ /* 0x008fca00078e0204 */
[----:B------:R1:W-:Y:S01]  /*48e0*/  @!P2 STG.E.U8 desc[UR50][R6.64+0x1], R8 ;  /* 0x000001080600a986 */ /* 0x0003e2000c101132 */
[----:B------:R-:W-:-:S13]  /*48f0*/  ISETP.LT.OR P2, PT, R0, 0x9, !P0 ;  /* 0x000000090000780c */ /* 0x000fda0004741670 */
[----:B-1----:R-:W-:Y:S05]  /*4900*/  @P2 BRA `(.L_x_39) ;  /* 0x00000000000c2947 */ /* 0x002fea0003800000 */
[----:B------:R-:W3:Y:S02]  /*4910*/  LDG.E.U8 R16, desc[UR50][R232.64+0x8] ;  /* 0x00000832e8107981 */ /* 0x000ee4000c1e1100 */
[----:B---3--:R-:W-:-:S05]  /*4920*/  PRMT R4, R16, 0x8880, RZ ;  /* 0x0000888010047816 */ /* 0x008fca00000000ff */
[----:B------:R-:W-:-:S07]  /*4930*/  IMAD R4, R4, R18, RZ ;  /* 0x0000001204047224 */ /* 0x000fce00078e02ff */
.L_x_39:
[----:B------:R-:W-:Y:S05]  /*4940*/  BSYNC B1 ;  /* 0x0000000000017941 */ /* 0x000fea0003800000 */
.L_x_38:
[----:B------:R-:W3:Y:S01]  /*4950*/  LDL.LU R6, [R1+0x50] ;  /* 0x0000500001067983 */ /* 0x000ee20000300800 */
[----:B------:R-:W-:Y:S01]  /*4960*/  BSSY B1, `(.L_x_40) ;  /* 0x0000009000017945 */ /* 0x000fe20003800000 */
[----:B------:R-:W-:Y:S01]  /*4970*/  ISETP.LT.OR P3, PT, R0, 0x9, !P1 ;  /* 0x000000090000780c */ /* 0x000fe20004f61670 */
[----:B---3--:R-:W-:-:S05]  /*4980*/  @!P2 IMAD R6, R6, R17, R4 ;  /* 0x000000110606a224 */ /* 0x008fca00078e0204 */
[----:B------:R1:W-:Y:S01]  /*4990*/  @!P2 STG.E.U8 desc[UR50][R2.64+0x8], R6 ;  /* 0x000008060200a986 */ /* 0x0003e2000c101132 */
[----:B------:R-:W-:-:S13]  /*49a0*/  ISETP.LT.OR P2, PT, R0, 0xa, !P0 ;  /* 0x0000000a0000780c */ /* 0x000fda0004741670 */
[----:B-1----:R-:W-:Y:S05]  /*49b0*/  @P2 BRA `(.L_x_41) ;  /* 0x00000000000c2947 */ /* 0x002fea0003800000 */
[----:B------:R-:W3:Y:S02]  /*49c0*/  LDG.E.U8 R16, desc[UR50][R232.64+0x9] ;  /* 0x00000932e8107981 */ /* 0x000ee4000c1e1100 */
[----:B---3--:R-:W-:-:S05]  /*49d0*/  PRMT R4, R16, 0x8880, RZ ;  /* 0x0000888010047816 */ /* 0x008fca00000000ff */
[----:B------:R-:W-:-:S07]  /*49e0*/  IMAD R4, R4, R18, RZ ;  /* 0x0000001204047224 */ /* 0x000fce00078e02ff */
.L_x_41:
[----:B------:R-:W-:Y:S05]  /*49f0*/  BSYNC B1 ;  /* 0x0000000000017941 */ /* 0x000fea0003800000 */
.L_x_40:
[----:B------:R-:W3:Y:S01]  /*4a00*/  LDL.LU R6, [R1+0x54] ;  /* 0x0000540001067983 */ /* 0x000ee20000300800 */
[----:B------:R-:W-:Y:S01]  /*4a10*/  BSSY B1, `(.L_x_42) ;  /* 0x0000009000017945 */ /* 0x000fe20003800000 */
[----:B---3--:R-:W-:-:S05]  /*4a20*/  @!P2 IMAD R6, R6, R17, R4 ;  /* 0x000000110606a224 */ /* 0x008fca00078e0204 */
[----:B------:R1:W-:Y:S01]  /*4a30*/  @!P2 STG.E.U8 desc[UR50][R2.64+0x9], R6 ;  /* 0x000009060200a986 */ /* 0x0003e2000c101132 */
[----:B------:R-:W-:Y:S02]  /*4a40*/  ISETP.LT.OR P2, PT, R0, 0xa, !P1 ;  /* 0x0000000a0000780c */ /* 0x000fe40004f41670 */
[----:B-1----:R-:W-:Y:S01]  /*4a50*/  @!P3 IADD3 R6, P4, R2, UR41, RZ ;  /* 0x000000290206bc10 */ /* 0x002fe2000ff9e0ff */
[----:B------:R-:W-:-:S12]  /*4a60*/  @P3 BRA `(.L_x_43) ;  /* 0x00000000000c3947 */ /* 0x000fd80003800000 */
[----:B------:R-:W3:Y:S02]  /*4a70*/  LDG.E.U8 R16, desc[UR50][R10.64+0x8] ;  /* 0x000008320a107981 */ /* 0x000ee4000c1e1100 */
[----:B---3--:R-:W-:-:S05]  /*4a80*/  PRMT R4, R16, 0x8880, RZ ;  /* 0x0000888010047816 */ /* 0x008fca00000000ff */
[----:B------:R-:W-:-:S07]  /*4a90*/  IMAD R4, R4, R18, RZ ;  /* 0x0000001204047224 */ /* 0x000fce00078e02ff */
.L_x_43:
[----:B------:R-:W-:Y:S05]  /*4aa0*/  BSYNC B1 ;  /* 0x0000000000017941 */ /* 0x000fea0003800000 */
.L_x_42:
[----:B------:R-:W3:Y:S01]  /*4ab0*/  LDL.LU R8, [R1+0x58] ;  /* 0x0000580001087983 */ /* 0x000ee20000300800 */
[----:B------:R-:W-:Y:S01]  /*4ac0*/  @!P3 IADD3.X R7, R3, UR40, RZ, P4, !PT ;  /* 0x000000280307bc10 */ /* 0x000fe2000a7fe4ff */
[----:B------:R-:W-:Y:S01]  /*4ad0*/  BSSY B1, `(.L_x_44) ;  /* 0x000000b000017945 */ /* 0x000fe20003800000 */
[C---:B------:R-:W-:Y:S02]  /*4ae0*/  ISETP.LT.OR P4, PT, R0.reuse, 0x11, !P0 ;  /* 0x000000110000780c */ /* 0x040fe40004781670 */
[----:B------:R-:W-:Y:S01]  /*4af0*/  ISETP.LT.OR P5, PT, R0, 0x12, !P0 ;  /* 0x000000120000780c */ /* 0x000fe200047a1670 */
        /* <DEDUP_REMOVED lines=8> */
.L_x_45:
[----:B------:R-:W-:Y:S05]  /*4b80*/  BSYNC B1 ;  /* 0x0000000000017941 */ /* 0x000fea0003800000 */
.L_x_44:
[----:B------:R-:W3:Y:S01]  /*4b90*/  LDL.LU R8, [R1+0x5c] ;  /* 0x00005c0001087983 */ /* 0x000ee20000300800 */
[----:B------:R-:W-:Y:S01]  /*4ba0*/  @!P2 IADD3.X R7, R3, UR40, RZ, P6, !PT ;  /* 0x000000280307ac10 */ /* 0x000fe2000b7fe4ff */
[----:B------:R-:W-:Y:S01]  /*4bb0*/  BSSY B1, `(.L_x_46) ;  /* 0x0000007000017945 */ /* 0x000fe20003800000 */
[----:B---3--:R-:W-:-:S05]  /*4bc0*/  @!P2 IMAD R8, R8, R17, R4 ;  /* 0x000000110808a224 */ /* 0x008fca00078e0204 */
[----:B------:R1:W-:Y:S01]  /*4bd0*/  @!P2 STG.E.U8 desc[UR50][R6.64+0x9], R8 ;  /* 0x000009080600a986 */ /* 0x0003e2000c101132 */
[----:B------:R-:W-:Y:S05]  /*4be0*/  @P4 BRA `(.L_x_47) ;  /* 0x00000000000c4947 */ /* 0x000fea0003800000 */
[----:B------:R-:W3:Y:S02]  /*4bf0*/  LDG.E.U8 R16, desc[UR50][R232.64+0x10] ;  /* 0x00001032e8107981 */ /* 0x000ee4000c1e1100 */
[----:B---3--:R-:W-:-:S05]  /*4c00*/  PRMT R4, R16, 0x8880, RZ ;  /* 0x0000888010047816 */ /* 0x008fca00000000ff */
[----:B------:R-:W-:-:S07]  /*4c10*/  IMAD R4, R4, R18, RZ ;  /* 0x0000001204047224 */ /* 0x000fce00078e02ff */
.L_x_47:
[----:B------:R-:W-:Y:S05]  /*4c20*/  BSYNC B1 ;  /* 0x0000000000017941 */ /* 0x000fea0003800000 */
.L_x_46:
[----:B-1----:R-:W3:Y:S01]  /*4c30*/  LDL.LU R6, [R1+0x60] ;  /* 0x0000600001067983 */ /* 0x002ee20000300800 */
[----:B------:R-:W-:Y:S01]  /*4c40*/  BSSY B1, `(.L_x_48) ;  /* 0x0000007000017945 */ /* 0x000fe20003800000 */
[----:B---3--:R-:W-:-:S05]  /*4c50*/  @!P4 IMAD R6, R6, R17, R4 ;  /* 0x000000110606c224 */ /* 0x008fca00078e0204 */
[----:B------:R1:W-:Y:S01]  /*4c60*/  @!P4 STG.E.U8 desc[UR50][R2.64+0x10], R6 ;  /* 0x000010060200c986 */ /* 0x0003e2000c101132 */
[----:B------:R-:W-:Y:S05]  /*4c70*/  @P5 BRA `(.L_x_49) ;  /* 0x00000000000c5947 */ /* 0x000fea0003800000 */
[----:B------:R-:W3:Y:S02]  /*4c80*/  LDG.E.U8 R16, desc[UR50][R232.64+0x11] ;  /* 0x00001132e8107981 */ /* 0x000ee4000c1e1100 */
[----:B---3--:R-:W-:-:S05]  /*4c90*/  PRMT R4, R16, 0x8880, RZ ;  /* 0x0000888010047816 */ /* 0x008fca00000000ff */
[----:B------:R-:W-:-:S07]  /*4ca0*/  IMAD R4, R4, R18, RZ ;  /* 0x0000001204047224 */ /* 0x000fce00078e02ff */
.L_x_49:
[----:B------:R-:W-:Y:S05]  /*4cb0*/  BSYNC B1 ;  /* 0x0000000000017941 */ /* 0x000fea0003800000 */
.L_x_48:
[----:B-1----:R-:W3:Y:S01]  /*4cc0*/  LDL.LU R6, [R1+0x64] ;  /* 0x0000640001067983 */ /* 0x002ee20000300800 */
[----:B------:R-:W-:Y:S01]  /*4cd0*/  BSSY B1, `(.L_x_50) ;  /* 0x0000009000017945 */ /* 0x000fe20003800000 */
[----:B------:R-:W-:Y:S01]  /*4ce0*/  ISETP.LT.OR P2, PT, R0, 0x12, !P1 ;  /* 0x000000120000780c */ /* 0x000fe20004f41670 */
[----:B---3--:R-:W-:-:S05]  /*4cf0*/  @!P5 IMAD R6, R6, R17, R4 ;  /* 0x000000110606d224 */ /* 0x008fca00078e0204 */
[----:B------:R1:W-:Y:S02]  /*4d00*/  @!P5 STG.E.U8 desc[UR50][R2.64+0x11], R6 ;  /* 0x000011060200d986 */ /* 0x0003e4000c101132 */
[----:B-1----:R-:W-:Y:S01]  /*4d10*/  @!P3 IADD3 R6, P4, R2, UR41, RZ ;  /* 0x000000290206bc10 */ /* 0x002fe2000ff9e0ff */
[----:B------:R-:W-:-:S12]  /*4d20*/  @P3 BRA `(.L_x_51) ;  /* 0x00000000000c3947 */ /* 0x000fd80003800000 */
[----:B------:R-:W3:Y:S02]  /*4d30*/  LDG.E.U8 R16, desc[UR50][R10.64+0x10] ;  /* 0x000010320a107981 */ /* 0x000ee4000c1e1100 */
[----:B---3--:R-:W-:-:S05]  /*4d40*/  PRMT R4, R16, 0x8880, RZ ;  /* 0x0000888010047816 */ /* 0x008fca00000000ff */
[----:B------:R-:W-:-:S07]  /*4d50*/  IMAD R4, R4, R18, RZ ;  /* 0x0000001204047224 */ /* 0x000fce00078e02ff */
.L_x_51:
[----:B------:R-:W-:Y:S05]  /*4d60*/  BSYNC B1 ;  /* 0x0000000000017941 */ /* 0x000fea0003800000 */
.L_x_50:
        /* <DEDUP_REMOVED lines=13> */
.L_x_53:
[----:B------:R-:W-:Y:S05]  /*4e40*/  BSYNC B1 ;  /* 0x0000000000017941 */ /* 0x000fea0003800000 */
.L_x_52:
        /* <DEDUP_REMOVED lines=9> */
.L_x_55:
[----:B------:R-:W-:Y:S05]  /*4ee0*/  BSYNC B1 ;  /* 0x0000000000017941 */ /* 0x000fea0003800000 */
.L_x_54:
        /* <DEDUP_REMOVED lines=8> */
.L_x_57:
[----:B------:R-:W-:Y:S05]  /*4f70*/  BSYNC B1 ;  /* 0x0000000000017941 */ /* 0x000fea0003800000 */
.L_x_56:
        /* <DEDUP_REMOVED lines=10> */
.L_x_59:
[----:B------:R-:W-:Y:S05]  /*5020*/  BSYNC B1 ;  /* 0x0000000000017941 */ /* 0x000fea0003800000 */
.L_x_58:
[----:B------:R-:W3:Y:S01]  /*5030*/  LDL.LU R8, [R1+0x78] ;  /* 0x0000780001087983 */ /* 0x000ee20000300800 */
[----:B------:R-:W-:Y:S01]  /*5040*/  @!P3 IADD3.X R7, R3, UR40, RZ, P4, !PT ;  /* 0x000000280307bc10 */ /* 0x000fe2000a7fe4ff */
[----:B------:R-:W-:Y:S01]  /*5050*/  BSSY B1, `(.L_x_60) ;  /* 0x0000008000017945 */ /* 0x000fe20003800000 */
[----:B---3--:R-:W-:-:S05]  /*5060*/  @!P3 IMAD R8, R8, R17, R4 ;  /* 0x000000110808b224 */ /* 0x008fca00078e0204 */
[----:B------:R1:W-:Y:S02]  /*5070*/  @!P3 STG.E.U8 desc[UR50][R6.64+0x18], R8 ;  /* 0x000018080600b986 */ /* 0x0003e4000c101132 */
[----:B-1----:R-:W-:Y:S01]  /*5080*/  @!P2 IADD3 R6, P3, R2, UR41, RZ ;  /* 0x000000290206ac10 */ /* 0x002fe2000ff7e0ff */
[----:B------:R-:W-:-:S12]  /*5090*/  @P2 BRA `(.L_x_61) ;  /* 0x00000000000c2947 */ /* 0x000fd80003800000 */
[----:B------:R-:W3:Y:S02]  /*50a0*/  LDG.E.U8 R16, desc[UR50][R10.64+0x19] ;  /* 0x000019320a107981 */ /* 0x000ee4000c1e1100 */
[----:B---3--:R-:W-:-:S05]  /*50b0*/  PRMT R4, R16, 0x8880, RZ ;  /* 0x0000888010047816 */ /* 0x008fca00000000ff */
[----:B------:R-:W-:-:S07]  /*50c0*/  IMAD R4, R4, R18, RZ ;  /* 0x0000001204047224 */ /* 0x000fce00078e02ff */
.L_x_61:
[----:B------:R-:W-:Y:S05]  /*50d0*/  BSYNC B1 ;  /* 0x0000000000017941 */ /* 0x000fea0003800000 */
.L_x_60:
[----:B------:R-:W3:Y:S01]  /*50e0*/  LDL.LU R8, [R1+0x7c] ;  /* 0x00007c0001087983 */ /* 0x000ee20000300800 */
[----:B------:R-:W-:Y:S02]  /*50f0*/  @!P2 IADD3.X R7, R3, UR40, RZ, P3, !PT ;  /* 0x000000280307ac10 */ /* 0x000fe40009ffe4ff */
[----:B------:R-:W-:Y:S01]  /*5100*/  ISETP.GE.AND P6, PT, R23, 0x89, PT ;  /* 0x000000891700780c */ /* 0x000fe20003fc6270 */
[----:B------:R-:W-:Y:S01]  /*5110*/  STL.64 [R1+0x88], R10 ;  /* 0x0000880a01007387 */ /* 0x000fe20000100a00 */
[----:B--2---:R-:W-:Y:S02]  /*5120*/  LOP3.LUT R19, R19, 0xfffffffd, RZ, 0xc0, !PT ;  /* 0xfffffffd13137812 */ /* 0x004fe400078ec0ff */
[C---:B------:R-:W-:Y:S02]  /*5130*/  ISETP.LT.OR P5, PT, R0.reuse, 0x1, !P6 ;  /* 0x000000010000780c */ /* 0x040fe400077a1670 */
[----:B------:R-:W-:Y:S01]  /*5140*/  ISETP.LT.OR P4, PT, R0, 0x2, !P6 ;  /* 0x000000020000780c */ /* 0x000fe20007781670 */
[----:B------:R-:W-:Y:S06]  /*5150*/  BSSY B1, `(.L_x_62) ;  /* 0x0000023000017945 */ /* 0x000fec0003800000 */
[----:B------:R-:W-:Y:S01]  /*5160*/  @P6 LOP3.LUT R19, R19, 0x2, RZ, 0xfc, !PT ;  /* 0x0000000213136812 */ /* 0x000fe200078efcff */
[----:B---3--:R-:W-:-:S05]  /*5170*/  @!P2 IMAD R8, R8, R17, R4 ;  /* 0x000000110808a224 */ /* 0x008fca00078e0204 */
[----:B------:R1:W-:Y:S02]  /*5180*/  @!P2 STG.E.U8 desc[UR50][R6.64+0x19], R8 ;  /* 0x000019080600a986 */ /* 0x0003e4000c101132 */
[----:B-1----:R-:W-:-:S05]  /*5190*/  IADD3 R8, P2, R5, 0x80, RZ ;  /* 0x0000008005087810 */ /* 0x002fca0007f5e0ff */
[----:B------:R-:W-:Y:S02]  /*51a0*/  IMAD.X R6, RZ, RZ, UR7, P2 ;  /* 0x00000007ff067e24 */ /* 0x000fe400090e06ff */
[----:B------:R-:W-:-:S04]  /*51b0*/  IMAD.WIDE.U32 R12, R8, R20, R12 ;  /* 0x00000014080c7225 */ /* 0x000fc800078e000c */
[----:B------:R-:W-:-:S04]  /*51c0*/  IMAD R6, R6, R20, RZ ;  /* 0x0000001406067224 */ /* 0x000fc800078e02ff */
[C---:B------:R-:W-:Y:S02]  /*51d0*/  IMAD R10, R8.reuse, R21, R6 ;  /* 0x00000015080a7224 */ /* 0x040fe400078e0206 */
[----:B------:R-:W-:-:S03]  /*51e0*/  IMAD.WIDE.U32 R6, R8, R20, R236 ;  /* 0x0000001408067225 */ /* 0x000fc600078e00ec */
[----:B------:R-:W-:-:S04]  /*51f0*/  IADD3 R8, P2, R6, R234, RZ ;  /* 0x000000ea06087210 */ /* 0x000fc80007f5e0ff */
[----:B------:R-:W-:Y:S01]  /*5200*/  IADD3.X R9, R235, R7, R10, P2, !PT ;  /* 0x00000007eb097210 */ /* 0x000fe200017fe40a */
[----:B------:R-:W-:Y:S01]  /*5210*/  IMAD.IADD R7, R10, 0x1, R13 ;  /* 0x000000010a077824 */ /* 0x000fe200078e020d */
[----:B------:R-:W-:Y:S01]  /*5220*/  IADD3 R6, P2, P3, R14, R234, R12 ;  /* 0x000000ea0e067210 */ /* 0x000fe20007b5e00c */
[----:B------:R-:W-:Y:S02]  /*5230*/  IMAD.U32 R12, RZ, RZ, UR41 ;  /* 0x00000029ff0c7e24 */ /* 0x000fe4000f8e00ff */
[----:B------:R-:W-:Y:S01]  /*5240*/  IMAD.U32 R13, RZ, RZ, UR40 ;  /* 0x00000028ff0d7e24 */ /* 0x000fe2000f8e00ff */
[----:B------:R-:W-:Y:S02]  /*5250*/  IADD3.X R7, R237, R235, R7, P2, P3 ;  /* 0x000000ebed077210 */ /* 0x000fe400017e6407 */
[----:B------:R-:W-:-:S04]  /*5260*/  @!P5 IADD3 R10, P2, P3, R12, UR39, R2 ;  /* 0x000000270c0adc10 */ /* 0x000fc8000fb5e002 */
[----:B------:R-:W-:-:S05]  /*5270*/  @!P5 IADD3.X R11, R13, UR38, R3, P2, P3 ;  /* 0x000000260d0bdc10 */ /* 0x000fca00097e6403 */
[----:B------:R1:W-:Y:S02]  /*5280*/  @!P5 STL.64 [R1+0x50], R10 ;  /* 0x0000500a0100d387 */ /* 0x0003e40000100a00 */
[----:B-1----:R-:W-:Y:S01]  /*5290*/  @!P4 IADD3 R10, P2, P3, R12, UR39, R2 ;  /* 0x000000270c0acc10 */ /* 0x002fe2000fb5e002 */
[----:B------:R-:W-:-:S05]  /*52a0*/  IMAD.U32 R12, RZ, RZ, UR40 ;  /* 0x00000028ff0c7e24 */ /* 0x000fca000f8e00ff */
[----:B------:R-:W-:-:S05]  /*52b0*/  @!P4 IADD3.X R11, R12, UR38, R3, P2, P3 ;  /* 0x000000260c0bcc10 */ /* 0x000fca00097e6403 */
[----:B------:R1:W-:Y:S04]  /*52c0*/  @!P4 STL.64 [R1+0x48], R10 ;  /* 0x0000480a0100c387 */ /* 0x0003e80000100a00 */
[----:B-1----:R1:W5:Y:S01]  /*52d0*/  LDL.LU.64 R10, [R1+0x88] ;  /* 0x00008800010a7983 */ /* 0x0023620000300a00 */
[----:B------:R-:W-:Y:S02]  /*52e0*/  IADD3 R12, P2, R2, UR39, RZ ;  /* 0x00000027020c7c10 */ /* 0x000fe4000ff5e0ff */
[----:B------:R-:W-:Y:S02]  /*52f0*/  ISETP.GE.AND P3, PT, R23, 0x81, PT ;  /* 0x000000811700780c */ /* 0x000fe40003f66270 */
[----:B------:R-:W-:Y:S02]  /*5300*/  IADD3.X R13, R3, UR38, RZ, P2, !PT ;  /* 0x00000026030d7c10 */ /* 0x000fe400097fe4ff */
[----:B------:R-:W-:-:S02]  /*5310*/  ISETP.LT.OR P2, PT, R0, 0x1, !P3 ;  /* 0x000000010000780c */ /* 0x000fc40005f41670 */
[----:B------:R-:W-:-:S07]  /*5320*/  LOP3.LUT R19, R19, 0xfffffffb, RZ, 0xc0, !PT ;  /* 0xfffffffb13137812 */ /* 0x000fce00078ec0ff */
[----:B------:R-:W-:-:S04]  /*5330*/  @P3 LOP3.LUT R19, R19, 0x4, RZ, 0xfc, !PT ;  /* 0x0000000413133812 */ /* 0x000fc800078efcff */
[----:B-1----:R-:W-:Y:S05]  /*5340*/  @P2 BRA `(.L_x_63) ;  /* 0x00000000000c2947 */ /* 0x002fea0003800000 */
[----:B------:R-:W2:Y:S02]  /*5350*/  LDG.E.U8 R16, desc[UR50][R8.64] ;  /* 0x0000003208107981 */ /* 0x000ea4000c1e1100 */
[----:B--2---:R-:W-:-:S05]  /*5360*/  PRMT R4, R16, 0x8880, RZ ;  /* 0x0000888010047816 */ /* 0x004fca00000000ff */
[----:B------:R-:W-:-:S07]  /*5370*/  IMAD R4, R4, R18, RZ ;  /* 0x0000001204047224 */ /* 0x000fce00078e02ff */
.L_x_63:
[----:B------:R-:W-:Y:S05]  /*5380*/  BSYNC B1 ;  /* 0x0000000000017941 */ /* 0x000fea0003800000 */
.L_x_62:
[----:B------:R1:W-:Y:S04]  /*5390*/  STL [R1+0x88], R2 ;  /* 0x0000880201007387 */ /* 0x0003e80000100800 */
[----:B-1----:R-:W2:Y:S01]  /*53a0*/  LDL.LU R2, [R1] ;  /* 0x0000000001027983 */ /* 0x002ea20000300800 */
[----:B------:R-:W-:Y:S01]  /*53b0*/  ISETP.LT.OR P3, PT, R0, 0x2, !P3 ;  /* 0x000000020000780c */ /* 0x000fe20005f61670 */
[----:B--2---:R-:W-:-:S05]  /*53c0*/  @!P2 IMAD R2, R2, R17, R4 ;  /* 0x000000110202a224 */ /* 0x004fca00078e0204 */
[----:B------:R1:W-:Y:S04]  /*53d0*/  @!P2 STG.E.U8 desc[UR50][R12.64], R2 ;  /* 0x000000020c00a986 */ /* 0x0003e8000c101132 */
[----:B-1----:R1:W5:Y:S01]  /*53e0*/  LDL.LU R2, [R1+0x88] ;  /* 0x0000880001027983 */ /* 0x0023620000300800 */
[----:B------:R-:W-:Y:S04]  /*53f0*/  BSSY B1, `(.L_x_64) ;  /* 0x0000005000017945 */ /* 0x000fe80003800000 */
[----:B------:R-:W-:Y:S05]  /*5400*/  @P3 BRA `(.L_x_65) ;  /* 0x00000000000c3947 */ /* 0x000fea0003800000 */
[----:B------:R-:W2:Y:S02]  /*5410*/  LDG.E.U8 R16, desc[UR50][R8.64+0x1] ;  /* 0x0000013208107981 */ /* 0x000ea4000c1e1100 */
[----:B--2---:R-:W-:-:S05]  /*5420*/  PRMT R4, R16, 0x8880, RZ ;  /* 0x0000888010047816 */ /* 0x004fca00000000ff */
[----:B------:R-:W-:-:S07]  /*5430*/  IMAD R4, R4, R18, RZ ;  /* 0x0000001204047224 */ /* 0x000fce00078e02ff */
.L_x_65:
[----:B------:R-:W-:Y:S05]  /*5440*/  BSYNC B1 ;  /* 0x0000000000017941 */ /* 0x000fea0003800000 */
.L_x_64:
[----:B------:R-:W-:Y:S04]  /*5450*/  STL.64 [R1+0x90], R6 ;  /* 0x0000900601007387 */ /* 0x000fe80000100a00 */
[----:B------:R2:W-:Y:S04]  /*5460*/  STL [R1+0x88], R5 ;  /* 0x0000880501007387 */ /* 0x0005e80000100800 */
[----:B--2---:R-:W2:Y:S01]  /*5470*/  LDL.LU R5, [R1+0x4] ;  /* 0x0000040001057983 */ /* 0x004ea20000300800 */
[----:B------:R-:W-:Y:S01]  /*5480*/  ISETP.LT.OR P2, PT, R0, 0xa, !P6 ;  /* 0x0000000a0000780c */ /* 0x000fe20007741670 */
[----:B------:R-:W-:Y:S01]  /*5490*/  IMAD.U32 R7, RZ, RZ, UR41 ;  /* 0x00000029ff077e24 */ /* 0x000fe2000f8e00ff */
[----:B------:R-:W-:-:S04]  /*54a0*/  LOP3.LUT R22, R22, 0xfff7ffff, RZ, 0xc0, !PT ;  /* 0xfff7ffff16167812 */ /* 0x000fc800078ec0ff */
[----:B------:R-:W-:-:S07]  /*54b0*/  @P0 LOP3.LUT R22, R22, 0x80000, RZ, 0xfc, !PT ;  /* 0x0008000016160812 */ /* 0x000fce00078efcff */
[----:B-----5:R-:W-:Y:S01]  /*54c0*/  @!P2 IADD3 R6, P0, P6, R7, UR39, R2 ;  /* 0x000000270706ac10 */ /* 0x020fe2000fe1e002 */
[----:B------:R-:W-:-:S05]  /*54d0*/  IMAD.U32 R7, RZ, RZ, UR40 ;  /* 0x00000028ff077e24 */ /* 0x000fca000f8e00ff */
[----:B------:R-:W-:-:S05]  /*54e0*/  @!P2 IADD3.X R7, R7, UR38, R3, P0, P6 ;  /* 0x000000260707ac10 */ /* 0x000fca00087ec403 */
[----:B------:R3:W-:Y:S04]  /*54f0*/  @!P2 STL.64 [R1+0x60], R6 ;  /* 0x000060060100a387 */ /* 0x0007e80000100a00 */
[----:B---3--:R3:W5:Y:S01]  /*5500*/  LDL.LU.64 R6, [R1+0x90] ;  /* 0x0000900001067983 */ /* 0x0087620000300a00 */
[----:B------:R-:W-:Y:S01]  /*5510*/  BSSY B1, `(.L_x_66) ;  /* 0x0000009000017945 */ /* 0x000fe20003800000 */
[----:B------:R-:W-:Y:S01]  /*5520*/  LOP3.LUT P0, RZ, R22, 0x80000, RZ, 0xc0, !PT ;  /* 0x0008000016ff7812 */ /* 0x000fe2000780c0ff */
[----:B--2---:R-:W-:-:S05]  /*5530*/  @!P3 IMAD R5, R5, R17, R4 ;  /* 0x000000110505b224 */ /* 0x004fca00078e0204 */
[----:B------:R2:W-:Y:S04]  /*5540*/  @!P3 STG.E.U8 desc[UR50][R12.64+0x1], R5 ;  /* 0x000001050c00b986 */ /* 0x0005e8000c101132 */
[----:B--2---:R3:W5:Y:S01]  /*5550*/  LDL.LU R5, [R1+0x88] ;  /* 0x0000880001057983 */ /* 0x0047620000300800 */
[----:B------:R-:W-:Y:S05]  /*5560*/  @P5 BRA `(.L_x_67) ;  /* 0x00000000000c5947 */ /* 0x000fea0003800000 */
[----:B-----5:R-:W2:Y:S02]  /*5570*/  LDG.E.U8 R16, desc[UR50][R6.64] ;  /* 0x0000003206107981 */ /* 0x020ea4000c1e1100 */
[----:B--2---:R-:W-:-:S05]  /*5580*/  PRMT R4, R16, 0x8880, RZ ;  /* 0x0000888010047816 */ /* 0x004fca00000000ff */
[----:B------:R-:W-:-:S07]  /*5590*/  IMAD R4, R4, R18, RZ ;  /* 0x0000001204047224 */ /* 0x000fce00078e02ff */
.L_x_67:
[----:B------:R-:W-:Y:S05]  /*55a0*/  BSYNC B1 ;  /* 0x0000000000017941 */ /* 0x000fea0003800000 */
.L_x_66:
[----:B------:R-:W-:Y:S04]  /*55b0*/  STL.64 [R1+0x98], R8 ;  /* 0x0000980801007387 */ /* 0x000fe80000100a00 */
[----:B-----5:R2:W-:Y:S04]  /*55c0*/  STL.64 [R1+0x90], R6 ;  /* 0x0000900601007387 */ /* 0x0205e80000100a00 */
[----:B--2---:R-:W2:Y:S04]  /*55d0*/  LDL.LU.64 R6, [R1+0x50] ;  /* 0x0000500001067983 */ /* 0x004ea80000300a00 */
[----:B------:R4:W-:Y:S04]  /*55e0*/  STL [R1+0x88], R5 ;  /* 0x0000880501007387 */ /* 0x0009e80000100800 */
[----:B----4-:R-:W4:Y:S01]  /*55f0*/  LDL.LU R5, [R1+0x8] ;  /* 0x0000080001057983 */ /* 0x010f220000300800 */
[----:B------:R-:W-:Y:S01]  /*5600*/  LOP3.LUT P3, RZ, R19, 0x2, RZ, 0xc0, !PT ;  /* 0x0000000213ff7812 */ /* 0x000fe2000786c0ff */
[----:B------:R-:W-:Y:S01]  /*5610*/  IMAD.U32 R9, RZ, RZ, UR41 ;  /* 0x00000029ff097e24 */ /* 0x000fe2000f8e00ff */
[----:B------:R-:W-:-:S02]  /*5620*/  LOP3.LUT R22, R22, 0xfff7ffff, RZ, 0xc0, !PT ;  /* 0xfff7ffff16167812 */ /* 0x000fc400078ec0ff */
[----:B------:R-:W-:Y:S02]  /*5630*/  ISETP.LT.OR P3, PT, R0, 0x11, !P3 ;  /* 0x000000110000780c */ /* 0x000fe40005f61670 */
[----:B------:R-:W-:-:S11]  /*5640*/  @P0 LOP3.LUT R22, R22, 0x80000, RZ, 0xfc, !PT ;  /* 0x0008000016160812 */ /* 0x000fd600078efcff */
[----:B------:R-:W-:Y:S01]  /*5650*/  @!P3 IADD3 R8, P0, P6, R9, UR39, R2 ;  /* 0x000000270908bc10 */ /* 0x000fe2000fe1e002 */
[----:B------:R-:W-:-:S05]  /*5660*/  IMAD.U32 R9, RZ, RZ, UR40 ;  /* 0x00000028ff097e24 */ /* 0x000fca000f8e00ff */
[----:B------:R-:W-:-:S05]  /*5670*/  @!P3 IADD3.X R9, R9, UR38, R3, P0, P6 ;  /* 0x000000260909bc10 */ /* 0x000fca00087ec403 */
[----:B------:R0:W-:Y:S04]  /*5680*/  @!P3 STL.64 [R1+0x58], R8 ;  /* 0x000058080100b387 */ /* 0x0001e80000100a00 */
[----:B0-----:R0:W5:Y:S01]  /*5690*/  LDL.LU.64 R8, [R1+0x98] ;  /* 0x0000980001087983 */ /* 0x0011620000300a00 */
[----:B------:R-:W-:Y:S01]  /*56a0*/  BSSY B1, `(.L_x_68) ;  /* 0x000000a000017945 */ /* 0x000fe20003800000 */
[----:B------:R-:W-:Y:S01]  /*56b0*/  LOP3.LUT P0, RZ, R22, 0x80000, RZ, 0xc0, !PT ;  /* 0x0008000016ff7812 */ /* 0x000fe2000780c0ff */
[----:B----4-:R-:W-:-:S05]  /*56c0*/  @!P5 IMAD R5, R5, R17, R4 ;  /* 0x000000110505d224 */ /* 0x010fca00078e0204 */
[----:B--2---:R2:W-:Y:S04]  /*56d0*/  @!P5 STG.E.U8 desc[UR50][R6.64], R5 ;  /* 0x000000050600d986 */ /* 0x0045e8000c101132 */
[----:B--2---:R0:W5:Y:S04]  /*56e0*/  LDL.LU.64 R6, [R1+0x90] ;  /* 0x0000900001067983 */ /* 0x0041680000300a00 */
[----:B------:R0:W5:Y:S01]  /*56f0*/  LDL.LU R5, [R1+0x88] ;  /* 0x0000880001057983 */ /* 0x0001620000300800 */
[----:B------:R-:W-:Y:S05]  /*5700*/  @P4 BRA `(.L_x_69) ;  /* 0x00000000000c4947 */ /* 0x000fea0003800000 */
[----:B-----5:R-:W2:Y:S02]  /*5710*/  LDG.E.U8 R16, desc[UR50][R6.64+0x1] ;  /* 0x0000013206107981 */ /* 0x020ea4000c1e1100 */
[----:B--2---:R-:W-:-:S05]  /*5720*/  PRMT R4, R16, 0x8880, RZ ;  /* 0x0000888010047816 */ /* 0x004fca00000000ff */
[----:B------:R-:W-:-:S07]  /*5730*/  IMAD R4, R4, R18, RZ ;  /* 0x0000001204047224 */ /* 0x000fce00078e02ff */
.L_x_69:
[----:B------:R-:W-:Y:S05]  /*5740*/  BSYNC B1 ;  /* 0x0000000000017941 */ /* 0x000fea0003800000 */
.L_x_68:
[----:B-----5:R2:W-:Y:S04]  /*5750*/  STL.64 [R1+0x90], R6 ;  /* 0x0000900601007387 */ /* 0x0205e80000100a00 */
[----:B--2---:R-:W2:Y:S04]  /*5760*/  LDL.LU.64 R6, [R1+0x48] ;  /* 0x0000480001067983 */ /* 0x004ea80000300a00 */
[----:B------:R4:W-:Y:S04]  /*5770*/  STL [R1+0x88], R2 ;  /* 0x0000880201007387 */ /* 0x0009e80000100800 */
[----:B----4-:R-:W4:Y:S01]  /*5780*/  LDL.LU R2, [R1+0xc] ;  /* 0x00000c0001027983 */ /* 0x010f220000300800 */
[----:B------:R-:W-:Y:S01]  /*5790*/  LOP3.LUT P5, RZ, R19, 0x4, RZ, 0xc0, !PT ;  /* 0x0000000413ff7812 */ /* 0x000fe200078ac0ff */
[----:B----4-:R-:W-:-:S05]  /*57a0*/  @!P4 IMAD R2, R2, R17, R4 ;  /* 0x000000110202c224 */ /* 0x010fca00078e0204 */
[----:B--2---:R2:W-:Y:S04]  /*57b0*/  @!P4 STG.E.U8 desc[UR50][R6.64+0x1], R2 ;  /* 0x000001020600c986 */ /* 0x0045e8000c101132 */
[----:B--2---:R2:W5:Y:S04]  /*57c0*/  LDL.LU.64 R6, [R1+0x90] ;  /* 0x0000900001067983 */ /* 0x0045680000300a00 */
[----:B------:R2:W5:Y:S01]  /*57d0*/  LDL.LU R2, [R1+0x88] ;  /* 0x0000880001027983 */ /* 0x0005620000300800 */
[----:B------:R-:W-:Y:S01]  /*57e0*/  ISETP.LT.OR P4, PT, R0, 0x9, !P5 ;  /* 0x000000090000780c */ /* 0x000fe20006f81670 */
[----:B------:R-:W-:-:S12]  /*57f0*/  BSSY B1, `(.L_x_70) ;  /* 0x0000005000017945 */ /* 0x000fd80003800000 */
[----:B--2---:R-:W-:Y:S05]  /*5800*/  @P4 BRA `(.L_x_71) ;  /* 0x00000000000c4947 */ /* 0x004fea0003800000 */
[----:B------:R-:W2:Y:S02]  /*5810*/  LDG.E.U8 R16, desc[UR50][R8.64+0x8] ;  /* 0x0000083208107981 */ /* 0x000ea4000c1e1100 */
[----:B--2---:R-:W-:-:S05]  /*5820*/  PRMT R4, R16, 0x8880, RZ ;  /* 0x0000888010047816 */ /* 0x004fca00000000ff */
[----:B------:R-:W-:-:S07]  /*5830*/  IMAD R4, R4, R18, RZ ;  /* 0x0000001204047224 */ /* 0x000fce00078e02ff */
.L_x_71:
[----:B------:R-:W-:Y:S05]  /*5840*/  BSYNC B1 ;  /* 0x0000000000017941 */ /* 0x000fea0003800000 */
.L_x_70:
[----:B-----5:R2:W-:Y:S04]  /*5850*/  STL [R1+0x88], R2 ;  /* 0x0000880201007387 */ /* 0x0205e80000100800 */
[----:B--2---:R-:W2:Y:S01]  /*5860*/  LDL.LU R2, [R1+0x10] ;  /* 0x0000100001027983 */ /* 0x004ea20000300800 */
[----:B------:R-:W-:Y:S01]  /*5870*/  BSSY B1, `(.L_x_72) ;  /* 0x0000009000017945 */ /* 0x000fe20003800000 */
[----:B--2---:R-:W-:-:S05]  /*5880*/  @!P4 IMAD R2, R2, R17, R4 ;  /* 0x000000110202c224 */ /* 0x004fca00078e0204 */
[----:B------:R2:W-:Y:S04]  /*5890*/  @!P4 STG.E.U8 desc[UR50][R12.64+0x8], R2 ;  /* 0x000008020c00c986 */ /* 0x0005e8000c101132 */
[----:B--2---:R2:W5:Y:S01]  /*58a0*/  LDL.LU R2, [R1+0x88] ;  /* 0x0000880001027983 */ /* 0x0045620000300800 */
[----:B------:R-:W-:-:S13]  /*58b0*/  ISETP.LT.OR P4, PT, R0, 0xa, !P5 ;  /* 0x0000000a0000780c */ /* 0x000fda0006f81670 */
[----:B--2---:R-:W-:Y:S05]  /*58c0*/  @P4 BRA `(.L_x_73) ;  /* 0x00000000000c4947 */ /* 0x004fea0003800000 */
[----:B------:R-:W2:Y:S02]  /*58d0*/  LDG.E.U8 R16, desc[UR50][R8.64+0x9] ;  /* 0x0000093208107981 */ /* 0x000ea4000c1e1100 */
[----:B--2---:R-:W-:-:S05]  /*58e0*/  PRMT R4, R16, 0x8880, RZ ;  /* 0x0000888010047816 */ /* 0x004fca00000000ff */
[----:B------:R-:W-:-:S07]  /*58f0*/  IMAD R4, R4, R18, RZ ;  /* 0x0000001204047224 */ /* 0x000fce00078e02ff */
.L_x_73:
[----:B------:R-:W-:Y:S05]  /*5900*/  BSYNC B1 ;  /* 0x0000000000017941 */ /* 0x000fea0003800000 */
.L_x_72:
[----:B-----5:R2:W-:Y:S04]  /*5910*/  STL [R1+0x88], R2 ;  /* 0x0000880201007387 */ /* 0x0205e80000100800 */
[----:B--2---:R-:W2:Y:S01]  /*5920*/  LDL.LU R2, [R1+0x14] ;  /* 0x0000140001027983 */ /* 0x004ea20000300800 */
[----:B------:R-:W-:-:S04]  /*5930*/  LOP3.LUT P6, RZ, R19, 0x2, RZ, 0xc0, !PT ;  /* 0x0000000213ff7812 */ /* 0x000fc800078cc0ff */
[----:B------:R-:W-:Y:S01]  /*5940*/  ISETP.LT.OR P5, PT, R0, 0x9, !P6 ;  /* 0x000000090000780c */ /* 0x000fe200077a1670 */
[----:B--2---:R-:W-:-:S05]  /*5950*/  @!P4 IMAD R2, R2, R17, R4 ;  /* 0x000000110202c224 */ /* 0x004fca00078e0204 */
[----:B------:R2:W-:Y:S04]  /*5960*/  @!P4 STG.E.U8 desc[UR50][R12.64+0x9], R2 ;  /* 0x000009020c00c986 */ /* 0x0005e8000c101132 */
[----:B--2---:R2:W5:Y:S01]  /*5970*/  LDL.LU R2, [R1+0x88] ;  /* 0x0000880001027983 */ /* 0x0045620000300800 */
[----:B------:R-:W-:Y:S04]  /*5980*/  BSSY B1, `(.L_x_74) ;  /* 0x0000005000017945 */ /* 0x000fe80003800000 */
[----:B------:R-:W-:Y:S05]  /*5990*/  @P5 BRA `(.L_x_75) ;  /* 0x00000000000c5947 */ /* 0x000fea0003800000 */
[----:B------:R-:W4:Y:S02]  /*59a0*/  LDG.E.U8 R16, desc[UR50][R6.64+0x8] ;  /* 0x0000083206107981 */ /* 0x000f24000c1e1100 */
[----:B----4-:R-:W-:-:S05]  /*59b0*/  PRMT R4, R16, 0x8880, RZ ;  /* 0x0000888010047816 */ /* 0x010fca00000000ff */
[----:B------:R-:W-:-:S07]  /*59c0*/  IMAD R4, R4, R18, RZ ;  /* 0x0000001204047224 */ /* 0x000fce00078e02ff */
.L_x_75:
[----:B------:R-:W-:Y:S05]  /*59d0*/  BSYNC B1 ;  /* 0x0000000000017941 */ /* 0x000fea0003800000 */
.L_x_74:
[----:B------:R-:W-:Y:S04]  /*59e0*/  STL.64 [R1+0x90], R6 ;  /* 0x0000900601007387 */ /* 0x000fe80000100a00 */
[----:B------:R4:W-:Y:S04]  /*59f0*/  STL [R1+0x88], R5 ;  /* 0x0000880501007387 */ /* 0x0009e80000100800 */
[----:B----4-:R-:W4:Y:S01]  /*5a00*/  LDL.LU R5, [R1+0x18] ;  /* 0x0000180001057983 */ /* 0x010f220000300800 */
[----:B------:R-:W-:Y:S01]  /*5a10*/  ISETP.LT.OR P4, PT, R0, 0x12, !P6 ;  /* 0x000000120000780c */ /* 0x000fe20007781670 */
[----:B------:R-:W-:Y:S01]  /*5a20*/  IMAD.U32 R7, RZ, RZ, UR41 ;  /* 0x00000029ff077e24 */ /* 0x000fe2000f8e00ff */
[----:B------:R-:W-:-:S04]  /*5a30*/  LOP3.LUT R22, R22, 0xfff7ffff, RZ, 0xc0, !PT ;  /* 0xfff7ffff16167812 */ /* 0x000fc800078ec0ff */
[----:B------:R-:W-:-:S07]  /*5a40*/  @P0 LOP3.LUT R22, R22, 0x80000, RZ, 0xfc, !PT ;  /* 0x0008000016160812 */ /* 0x000fce00078efcff */
[----:B-----5:R-:W-:Y:S01]  /*5a50*/  @!P4 IADD3 R6, P0, P6, R7, UR39, R2 ;  /* 0x000000270706cc10 */ /* 0x020fe2000fe1e002 */
[----:B------:R-:W-:-:S05]  /*5a60*/  IMAD.U32 R7, RZ, RZ, UR40 ;  /* 0x00000028ff077e24 */ /* 0x000fca000f8e00ff */
[----:B------:R-:W-:Y:S01]  /*5a70*/  @!P4 IADD3.X R7, R7, UR38, R3, P0, P6 ;  /* 0x000000260707cc10 */ /* 0x000fe200087ec403 */
[----:B------:R-:W-:Y:S01]  /*5a80*/  BSSY B1, `(.L_x_76) ;  /* 0x000000d000017945 */ /* 0x000fe20003800000 */
[----:B------:R-:W-:-:S03]  /*5a90*/  LOP3.LUT P0, RZ, R22, 0x80000, RZ, 0xc0, !PT ;  /* 0x0008000016ff7812 */ /* 0x000fc6000780c0ff */
[----:B------:R0:W-:Y:S02]  /*5aa0*/  @!P4 STL.64 [R1+0x8], R6 ;  /* 0x000008060100c387 */ /* 0x0001e40000100a00 */
[----:B0-----:R-:W-:-:S04]  /*5ab0*/  @!P5 IADD3 R6, P6, R12, UR41, RZ ;  /* 0x000000290c06dc10 */ /* 0x001fc8000ffde0ff */
[----:B------:R-:W-:Y:S01]  /*5ac0*/  @!P5 IADD3.X R7, R13, UR40, RZ, P6, !PT ;  /* 0x000000280d07dc10 */ /* 0x000fe2000b7fe4ff */
[----:B----4-:R-:W-:-:S05]  /*5ad0*/  @!P5 IMAD R5, R5, R17, R4 ;  /* 0x000000110505d224 */ /* 0x010fca00078e0204 */
[----:B------:R0:W-:Y:S04]  /*5ae0*/  @!P5 STG.E.U8 desc[UR50][R6.64+0x8], R5 ;  /* 0x000008050600d986 */ /* 0x0001e8000c101132 */
[----:B0-----:R0:W5:Y:S04]  /*5af0*/  LDL.LU.64 R6, [R1+0x90] ;  /* 0x0000900001067983 */ /* 0x0011680000300a00 */
[----:B------:R0:W5:Y:S01]  /*5b00*/  LDL.LU R5, [R1+0x88] ;  /* 0x0000880001057983 */ /* 0x0001620000300800 */
[----:B------:R-:W-:Y:S05]  /*5b10*/  @P2 BRA `(.L_x_77) ;  /* 0x00000000000c2947 */ /* 0x000fea0003800000 */
[----:B-----5:R-:W4:Y:S02]  /*5b20*/  LDG.E.U8 R16, desc[UR50][R6.64+0x9] ;  /* 0x0000093206107981 */ /* 0x020f24000c1e1100 */
[----:B----4-:R-:W-:-:S05]  /*5b30*/  PRMT R4, R16, 0x8880, RZ ;  /* 0x0000888010047816 */ /* 0x010fca00000000ff */
[----:B------:R-:W-:-:S07]  /*5b40*/  IMAD R4, R4, R18, RZ ;  /* 0x0000001204047224 */ /* 0x000fce00078e02ff */
.L_x_77:
[----:B------:R-:W-:Y:S05]  /*5b50*/  BSYNC B1 ;  /* 0x0000000000017941 */ /* 0x000fea0003800000 */
.L_x_76:
[----:B-----5:R4:W-:Y:S04]  /*5b60*/  STL.64 [R1+0x90], R6 ;  /* 0x0000900601007387 */ /* 0x0209e80000100a00 */
[----:B----4-:R-:W4:Y:S04]  /*5b70*/  LDL.LU.64 R6, [R1+0x60] ;  /* 0x0000600001067983 */ /* 0x010f280000300a00 */
[----:B------:R0:W-:Y:S04]  /*5b80*/  STL [R1+0x88], R2 ;  /* 0x0000880201007387 */ /* 0x0001e80000100800 */
[----:B0-----:R-:W2:Y:S01]  /*5b90*/  LDL.LU R2, [R1+0x1c] ;  /* 0x00001c0001027983 */ /* 0x001ea20000300800 */
[----:B------:R-:W-:Y:S01]  /*5ba0*/  LOP3.LUT P6, RZ, R19, 0x4, RZ, 0xc0, !PT ;  /* 0x0000000413ff7812 */ /* 0x000fe200078cc0ff */
[----:B--2---:R-:W-:-:S05]  /*5bb0*/  @!P2 IMAD R2, R2, R17, R4 ;  /* 0x000000110202a224 */ /* 0x004fca00078e0204 */
[----:B----4-:R0:W-:Y:S04]  /*5bc0*/  @!P2 STG.E.U8 desc[UR50][R6.64+0x9], R2 ;  /* 0x000009020600a986 */ /* 0x0101e8000c101132 */
[----:B0-----:R0:W5:Y:S04]  /*5bd0*/  LDL.LU.64 R6, [R1+0x90] ;  /* 0x0000900001067983 */ /* 0x0011680000300a00 */
[----:B------:R0:W5:Y:S01]  /*5be0*/  LDL.LU R2, [R1+0x88] ;  /* 0x0000880001027983 */ /* 0x0001620000300800 */
[----:B------:R-:W-:Y:S01]  /*5bf0*/  ISETP.LT.OR P2, PT, R0, 0x11, !P6 ;  /* 0x000000110000780c */ /* 0x000fe20007741670 */
[----:B------:R-:W-:-:S12]  /*5c00*/  BSSY B1, `(.L_x_78) ;  /* 0x0000005000017945 */ /* 0x000fd80003800000 */
[----:B0-----:R-:W-:Y:S05]  /*5c10*/  @P2 BRA `(.L_x_79) ;  /* 0x00000000000c2947 */ /* 0x001fea0003800000 */
[----:B------:R-:W2:Y:S02]  /*5c20*/  LDG.E.U8 R16, desc[UR50][R8.64+0x10] ;  /* 0x0000103208107981 */ /* 0x000ea4000c1e1100 */
[----:B--2---:R-:W-:-:S05]  /*5c30*/  PRMT R4, R16, 0x8880, RZ ;  /* 0x0000888010047816 */ /* 0x004fca00000000ff */
[----:B------:R-:W-:-:S07]  /*5c40*/  IMAD R4, R4, R18, RZ ;  /* 0x0000001204047224 */ /* 0x000fce00078e02ff */
.L_x_79:
[----:B------:R-:W-:Y:S05]  /*5c50*/  BSYNC B1 ;  /* 0x0000000000017941 */ /* 0x000fea0003800000 */
.L_x_78:
[----:B-----5:R0:W-:Y:S04]  /*5c60*/  STL [R1+0x88], R2 ;  /* 0x0000880201007387 */ /* 0x0201e80000100800 */
[----:B0-----:R-:W2:Y:S01]  /*5c70*/  LDL.LU R2, [R1+0x20] ;  /* 0x0000200001027983 */ /* 0x001ea20000300800 */
[----:B------:R-:W-:Y:S01]  /*5c80*/  BSSY B1, `(.L_x_80) ;  /* 0x0000009000017945 */ /* 0x000fe20003800000 */
[----:B--2---:R-:W-:-:S05]  /*5c90*/  @!P2 IMAD R2, R2, R17, R4 ;  /* 0x000000110202a224 */ /* 0x004fca00078e0204 */
[----:B------:R0:W-:Y:S04]  /*5ca0*/  @!P2 STG.E.U8 desc[UR50][R12.64+0x10], R2 ;  /* 0x000010020c00a986 */ /* 0x0001e8000c101132 */
[----:B0-----:R0:W5:Y:S01]  /*5cb0*/  LDL.LU R2, [R1+0x88] ;  /* 0x0000880001027983 */ /* 0x0011620000300800 */
[----:B------:R-:W-:-:S13]  /*5cc0*/  ISETP.LT.OR P2, PT, R0, 0x12, !P6 ;  /* 0x000000120000780c */ /* 0x000fda0007741670 */
[----:B0-----:R-:W-:Y:S05]  /*5cd0*/  @P2 BRA `(.L_x_81) ;  /* 0x00000000000c2947 */ /* 0x001fea0003800000 */
[----:B------:R-:W2:Y:S02]  /*5ce0*/  LDG.E.U8 R16, desc[UR50][R8.64+0x11] ;  /* 0x0000113208107981 */ /* 0x000ea4000c1e1100 */
[----:B--2---:R-:W-:-:S05]  /*5cf0*/  PRMT R4, R16, 0x8880, RZ ;  /* 0x0000888010047816 */ /* 0x004fca00000000ff */
[----:B------:R-:W-:-:S07]  /*5d00*/  IMAD R4, R4, R18, RZ ;  /* 0x0000001204047224 */ /* 0x000fce00078e02ff */
.L_x_81:
[----:B------:R-:W-:Y:S05]  /*5d10*/  BSYNC B1 ;  /* 0x0000000000017941 */ /* 0x000fea0003800000 */
.L_x_80:
[----:B-----5:R0:W-:Y:S04]  /*5d20*/  STL [R1+0x88], R2 ;  /* 0x0000880201007387 */ /* 0x0201e80000100800 */
[----:B0-----:R-:W2:Y:S01]  /*5d30*/  LDL.LU R2, [R1+0x24] ;  /* 0x0000240001027983 */ /* 0x001ea20000300800 */
[----:B------:R-:W-:Y:S01]  /*5d40*/  LOP3.LUT P5, RZ, R19, 0x2, RZ, 0xc0, !PT ;  /* 0x0000000213ff7812 */ /* 0x000fe200078ac0ff */
[----:B--2---:R-:W-:-:S05]  /*5d50*/  @!P2 IMAD R2, R2, R17, R4 ;  /* 0x000000110202a224 */ /* 0x004fca00078e0204 */
[----:B------:R0:W-:Y:S04]  /*5d60*/  @!P2 STG.E.U8 desc[UR50][R12.64+0x11], R2 ;  /* 0x000011020c00a986 */ /* 0x0001e8000c101132 */
[----:B0-----:R0:W5:Y:S01]  /*5d70*/  LDL.LU R2, [R1+0x88] ;  /* 0x0000880001027983 */ /* 0x0011620000300800 */
[----:B------:R-:W-:Y:S01]  /*5d80*/  BSSY B1, `(.L_x_82) ;  /* 0x0000006000017945 */ /* 0x000fe20003800000 */
[----:B------:R-:W-:-:S03]  /*5d90*/  ISETP.LT.OR P2, PT, R0, 0x19, !P5 ;  /* 0x000000190000780c */ /* 0x000fc60006f41670 */
[----:B------:R-:W-:Y:S10]  /*5da0*/  @P3 BRA `(.L_x_83) ;  /* 0x00000000000c3947 */ /* 0x000ff40003800000 */
[----:B------:R-:W2:Y:S02]  /*5db0*/  LDG.E.U8 R16, desc[UR50][R6.64+0x10] ;  /* 0x0000103206107981 */ /* 0x000ea4000c1e1100 */
[----:B--2---:R-:W-:-:S05]  /*5dc0*/  PRMT R4, R16, 0x8880, RZ ;  /* 0x0000888010047816 */ /* 0x004fca00000000ff */
[----:B------:R-:W-:-:S07]  /*5dd0*/  IMAD R4, R4, R18, RZ ;  /* 0x0000001204047224 */ /* 0x000fce00078e02ff */
.L_x_83:
[----:B------:R-:W-:Y:S05]  /*5de0*/  BSYNC B1 ;  /* 0x0000000000017941 */ /* 0x000fea0003800000 */
.L_x_82:
[----:B-----5:R2:W-:Y:S04]  /*5df0*/  STL.64 [R1+0x90], R2 ;  /* 0x0000900201007387 */ /* 0x0205e80000100a00 */
[----:B--2---:R-:W2:Y:S04]  /*5e00*/  LDL.LU.64 R2, [R1+0x58] ;  /* 0x0000580001027983 */ /* 0x004ea80000300a00 */
[----:B------:R4:W-:Y:S04]  /*5e10*/  STL [R1+0x88], R0 ;  /* 0x0000880001007387 */ /* 0x0009e80000100800 */
[----:B----4-:R-:W4:Y:S02]  /*5e20*/  LDL.LU R0, [R1+0x28] ;  /* 0x0000280001007983 */ /* 0x010f240000300800 */
[----:B----4-:R-:W-:-:S05]  /*5e30*/  @!P3 IMAD R0, R0, R17, R4 ;  /* 0x000000110000b224 */ /* 0x010fca00078e0204 */
[----:B--2---:R2:W-:Y:S04]  /*5e40*/  @!P3 STG.E.U8 desc[UR50][R2.64+0x10], R0 ;  /* 0x000010000200b986 */ /* 0x0045e8000c101132 */
[----:B--2---:R2:W5:Y:S04]  /*5e50*/  LDL.LU.64 R2, [R1+0x90] ;  /* 0x0000900001027983 */ /* 0x0045680000300a00 */
[----:B------:R2:W5:Y:S01]  /*5e60*/  LDL.LU R0, [R1+0x88] ;  /* 0x0000880001007983 */ /* 0x0005620000300800 */
[----:B------:R-:W-:Y:S04]  /*5e70*/  BSSY B1, `(.L_x_84) ;  /* 0x0000005000017945 */ /* 0x000fe80003800000 */
[----:B------:R-:W-:Y:S05]  /*5e80*/  @P4 BRA `(.L_x_85) ;  /* 0x00000000000c4947 */ /* 0x000fea0003800000 */
[----:B------:R-:W4:Y:S02]  /*5e90*/  LDG.E.U8 R16, desc[UR50][R6.64+0x11] ;  /* 0x0000113206107981 */ /* 0x000f24000c1e1100 */
[----:B----4-:R-:W-:-:S05]  /*5ea0*/  PRMT R4, R16, 0x8880, RZ ;  /* 0x0000888010047816 */ /* 0x010fca00000000ff */
[----:B------:R-:W-:-:S07]  /*5eb0*/  IMAD R4, R4, R18, RZ ;  /* 0x0000001204047224 */ /* 0x000fce00078e02ff */
.L_x_85:
[----:B------:R-:W-:Y:S05]  /*5ec0*/  BSYNC B1 ;  /* 0x0000000000017941 */ /* 0x000fea0003800000 */
.L_x_84:
[----:B------:R4:W-:Y:S04]  /*5ed0*/  STL.64 [R1+0x90], R8 ;  /* 0x0000900801007387 */ /* 0x0009e80000100a00 */
[----:B----4-:R-:W4:Y:S04]  /*5ee0*/  LDL.LU.64 R8, [R1+0x8] ;  /* 0x0000080001087983 */ /* 0x010f280000300a00 */
[----:B------:R0:W-:Y:S04]  /*5ef0*/  STL.64 [R1+0x88], R6 ;  /* 0x0000880601007387 */ /* 0x0001e80000100a00 */
[----:B0-----:R-:W2:Y:S01]  /*5f00*/  LDL.LU R7, [R1+0x2c] ;  /* 0x00002c0001077983 */ /* 0x001ea20000300800 */
[----:B------:R-:W-:-:S02]  /*5f10*/  IMAD.U32 R6, RZ, RZ, UR41 ;  /* 0x00000029ff067e24 */ /* 0x000fc4000f8e00ff */
[----:B--2---:R-:W-:-:S05]  /*5f20*/  @!P4 IMAD R7, R7, R17, R4 ;  /* 0x000000110707c224 */ /* 0x004fca00078e0204 */
[----:B----4-:R0:W-:Y:S01]  /*5f30*/  @!P4 STG.E.U8 desc[UR50][R8.64+0x11], R7 ;  /* 0x000011070800c986 */ /* 0x0101e2000c101132 */
[----:B-----5:R-:W-:Y:S01]  /*5f40*/  @!P2 IADD3 R6, P3, P4, R6, UR39, R2 ;  /* 0x000000270606ac10 */ /* 0x020fe2000fc7e002 */
[----:B0-----:R-:W-:Y:S02]  /*5f50*/  IMAD.U32 R7, RZ, RZ, UR40 ;  /* 0x00000028ff077e24 */ /* 0x001fe4000f8e00ff */
[----:B------:R0:W5:Y:S03]  /*5f60*/  LDL.LU.64 R8, [R1+0x90] ;  /* 0x0000900001087983 */ /* 0x0001660000300a00 */
[----:B------:R-:W-:-:S05]  /*5f70*/  @!P2 IADD3.X R7, R7, UR38, R3, P3, P4 ;  /* 0x000000260707ac10 */ /* 0x000fca0009fe8403 */
[----:B------:R2:W-:Y:S04]  /*5f80*/  @!P2 STL.64 [R1], R6 ;  /* 0x000000060100a387 */ /* 0x0005e80000100a00 */
[----:B--2---:R0:W5:Y:S01]  /*5f90*/  LDL.LU.64 R6, [R1+0x88] ;  /* 0x0000880001067983 */ /* 0x0041620000300a00 */
[C---:B------:R-:W-:Y:S01]  /*5fa0*/  ISETP.LT.OR P4, PT, R0.reuse, 0x19, !P6 ;  /* 0x000000190000780c */ /* 0x040fe20007781670 */
[----:B------:R-:W-:Y:S01]  /*5fb0*/  BSSY B1, `(.L_x_86) ;  /* 0x0000006000017945 */ /* 0x000fe20003800000 */
[----:B------:R-:W-:-:S11]  /*5fc0*/  ISETP.LT.OR P3, PT, R0, 0x1a, !P6 ;  /* 0x0000001a0000780c */ /* 0x000fd60007761670 */
[----:B0-----:R-:W-:Y:S05]  /*5fd0*/  @P4 BRA `(.L_x_87) ;  /* 0x00000000000c4947 */ /* 0x001fea0003800000 */
[----:B-----5:R-:W2:Y:S02]  /*5fe0*/  LDG.E.U8 R16, desc[UR50][R8.64+0x18] ;  /* 0x0000183208107981 */ /* 0x020ea4000c1e1100 */
[----:B--2---:R-:W-:-:S05]  /*5ff0*/  PRMT R4, R16, 0x8880, RZ ;  /* 0x0000888010047816 */ /* 0x004fca00000000ff */
[----:B------:R-:W-:-:S07]  /*6000*/  IMAD R4, R4, R18, RZ ;  /* 0x0000001204047224 */ /* 0x000fce00078e02ff */
.L_x_87:
[----:B------:R-:W-:Y:S05]  /*6010*/  BSYNC B1 ;  /* 0x0000000000017941 */ /* 0x000fea0003800000 */
.L_x_86:
[----:B------:R0:W-:Y:S04]  /*6020*/  STL [R1+0x88], R0 ;  /* 0x0000880001007387 */ /* 0x0001e80000100800 */
[----:B0-----:R-:W2:Y:S01]  /*6030*/  LDL.LU R0, [R1+0x30] ;  /* 0x0000300001007983 */ /* 0x001ea20000300800 */
[----:B------:R-:W-:Y:S01]  /*6040*/  BSSY B1, `(.L_x_88) ;  /* 0x0000008000017945 */ /* 0x000fe20003800000 */
[----:B--2---:R-:W-:-:S05]  /*6050*/  @!P4 IMAD R0, R0, R17, R4 ;  /* 0x000000110000c224 */ /* 0x004fca00078e0204 */
[----:B------:R0:W-:Y:S04]  /*6060*/  @!P4 STG.E.U8 desc[UR50][R12.64+0x18], R0 ;  /* 0x000018000c00c986 */ /* 0x0001e8000c101132 */
[----:B0-----:R0:W5:Y:S01]  /*6070*/  LDL.LU R0, [R1+0x88] ;  /* 0x0000880001007983 */ /* 0x0011620000300800 */
[----:B------:R-:W-:Y:S05]  /*6080*/  @P3 BRA `(.L_x_89) ;  /* 0x00000000000c3947 */ /* 0x000fea0003800000 */
[----:B-----5:R-:W2:Y:S02]  /*6090*/  LDG.E.U8 R16, desc[UR50][R8.64+0x19] ;  /* 0x0000193208107981 */ /* 0x020ea4000c1e1100 */
[----:B--2---:R-:W-:-:S05]  /*60a0*/  PRMT R4, R16, 0x8880, RZ ;  /* 0x0000888010047816 */ /* 0x004fca00000000ff */
[----:B------:R-:W-:-:S07]  /*60b0*/  IMAD R4, R4, R18, RZ ;  /* 0x0000001204047224 */ /* 0x000fce00078e02ff */
.L_x_89:
[----:B------:R-:W-:Y:S05]  /*60c0*/  BSYNC B1 ;  /* 0x0000000000017941 */ /* 0x000fea0003800000 */
.L_x_88:
[----:B------:R2:W-:Y:S04]  /*60d0*/  STL [R1+0x88], R2 ;  /* 0x0000880201007387 */ /* 0x0005e80000100800 */
[----:B--2---:R-:W2:Y:S01]  /*60e0*/  LDL.LU R2, [R1+0x34] ;  /* 0x0000340001027983 */ /* 0x004ea20000300800 */
[----:B------:R-:W-:Y:S01]  /*60f0*/  BSSY B1, `(.L_x_90) ;  /* 0x000000a000017945 */ /* 0x000fe20003800000 */
[----:B------:R-:W-:Y:S01]  /*6100*/  IADD3 R5, P4, R5, 0x100, RZ ;  /* 0x0000010005057810 */ /* 0x000fe20007f9e0ff */
[----:B--2---:R-:W-:-:S05]  /*6110*/  @!P3 IMAD R2, R2, R17, R4 ;  /* 0x000000110202b224 */ /* 0x004fca00078e0204 */
[----:B------:R2:W-:Y:S04]  /*6120*/  @!P3 STG.E.U8 desc[UR50][R12.64+0x19], R2 ;  /* 0x000019020c00b986 */ /* 0x0005e8000c101132 */
[----:B--2---:R2:W5:Y:S02]  /*6130*/  LDL.LU R2, [R1+0x88] ;  /* 0x0000880001027983 */ /* 0x0045640000300800 */
[----:B-----5:R-:W-:Y:S01]  /*6140*/  ISETP.LT.OR P3, PT, R0, 0x1a, !P5 ;  /* 0x0000001a0000780c */ /* 0x020fe20006f61670 */
[----:B------:R-:W-:-:S12]  /*6150*/  @P2 BRA `(.L_x_91) ;  /* 0x00000000000c2947 */ /* 0x000fd80003800000 */
[----:B------:R-:W4:Y:S02]  /*6160*/  LDG.E.U8 R16, desc[UR50][R6.64+0x18] ;  /* 0x0000183206107981 */ /* 0x000f24000c1e1100 */
[----:B----4-:R-:W-:-:S05]  /*6170*/  PRMT R4, R16, 0x8880, RZ ;  /* 0x0000888010047816 */ /* 0x010fca00000000ff */
[----:B------:R-:W-:-:S07]  /*6180*/  IMAD R4, R4, R18, RZ ;  /* 0x0000001204047224 */ /* 0x000fce00078e02ff */
.L_x_91:
[----:B------:R-:W-:Y:S05]  /*6190*/  BSYNC B1 ;  /* 0x0000000000017941 */ /* 0x000fea0003800000 */
.L_x_90:
[----:B------:R-:W4:Y:S04]  /*61a0*/  LDL.LU R15, [R1+0x38] ;  /* 0x00003800010f7983 */ /* 0x000f280000300800 */
[----:B------:R0:W-:Y:S04]  /*61b0*/  STL.64 [R1+0x98], R10 ;  /* 0x0000980a01007387 */ /* 0x0001e80000100a00 */
[----:B0-----:R-:W2:Y:S04]  /*61c0*/  LDL.LU.64 R10, [R1] ;  /* 0x00000000010a7983 */ /* 0x001ea80000300a00 */
[----:B------:R-:W-:Y:S04]  /*61d0*/  STL.64 [R1+0x90], R8 ;  /* 0x0000900801007387 */ /* 0x000fe80000100a00 */
[----:B------:R0:W-:Y:S04]  /*61e0*/  STL.64 [R1+0x88], R6 ;  /* 0x0000880601007387 */ /* 0x0001e80000100a00 */
[----:B0-----:R-:W3:Y:S01]  /*61f0*/  LDL.LU.64 R6, [R1+0x40] ;  /* 0x0000400001067983 */ /* 0x001ee20000300a00 */
[----:B------:R-:W-:Y:S01]  /*6200*/  IMAD.U32 R8, RZ, RZ, UR41 ;  /* 0x00000029ff087e24 */ /* 0x000fe2000f8e00ff */
[----:B------:R-:W-:Y:S01]  /*6210*/  BSSY B1, `(.L_x_92) ;  /* 0x0000017000017945 */ /* 0x000fe20003800000 */
[----:B----4-:R-:W-:-:S02]  /*6220*/  @!P2 IMAD R9, R15, R17, R4 ;  /* 0x000000110f09a224 */ /* 0x010fc400078e0204 */
[----:B------:R-:W-:-:S04]  /*6230*/  IMAD.X R15, RZ, RZ, UR7, P4 ;  /* 0x00000007ff0f7e24 */ /* 0x000fc8000a0e06ff */
[-C--:B------:R-:W-:Y:S01]  /*6240*/  IMAD R15, R15, R20.reuse, RZ ;  /* 0x000000140f0f7224 */ /* 0x080fe200078e02ff */
[----:B--2---:R0:W-:Y:S01]  /*6250*/  @!P2 STG.E.U8 desc[UR50][R10.64+0x18], R9 ;  /* 0x000018090a00a986 */ /* 0x0041e2000c101132 */
[----:B------:R-:W-:Y:S02]  /*6260*/  @!P3 IADD3 R8, P2, P4, R8, UR39, R2 ;  /* 0x000000270808bc10 */ /* 0x000fe4000fc5e002 */
[----:B------:R-:W-:Y:S02]  /*6270*/  IMAD R21, R5, R21, R15 ;  /* 0x0000001505157224 */ /* 0x000fe400078e020f */
[----:B0-----:R-:W-:Y:S01]  /*6280*/  IMAD.U32 R9, RZ, RZ, UR40 ;  /* 0x00000028ff097e24 */ /* 0x001fe2000f8e00ff */
[----:B------:R0:W5:Y:S04]  /*6290*/  LDL.LU.64 R10, [R1+0x98] ;  /* 0x00009800010a7983 */ /* 0x0001680000300a00 */
[----:B------:R-:W-:Y:S01]  /*62a0*/  @!P3 IADD3.X R9, R9, UR38, R3, P2, P4 ;  /* 0x000000260909bc10 */ /* 0x000fe200097e8403 */
[----:B---3--:R-:W-:-:S04]  /*62b0*/  IMAD.WIDE.U32 R6, R5, R20, R6 ;  /* 0x0000001405067225 */ /* 0x008fc800078e0006 */
[----:B------:R2:W-:Y:S01]  /*62c0*/  @!P3 STL.64 [R1+0x8], R8 ;  /* 0x000008080100b387 */ /* 0x0005e20000100a00 */
[----:B------:R-:W-:-:S03]  /*62d0*/  IADD3 R14, P2, P4, R14, R234, R6 ;  /* 0x000000ea0e0e7210 */ /* 0x000fc60007c5e006 */
[----:B--2---:R0:W5:Y:S04]  /*62e0*/  LDL.LU.64 R8, [R1+0x90] ;  /* 0x0000900001087983 */ /* 0x0041680000300a00 */
[----:B------:R2:W-:Y:S02]  /*62f0*/  STL [R1+0x10], R21 ;  /* 0x0000101501007387 */ /* 0x0005e40000100800 */
[----:B--2---:R-:W-:Y:S02]  /*6300*/  IMAD.IADD R21, R21, 0x1, R7 ;  /* 0x0000000115157824 */ /* 0x004fe400078e0207 */
[----:B------:R0:W5:Y:S04]  /*6310*/  LDL.LU.64 R6, [R1+0x88] ;  /* 0x0000880001067983 */ /* 0x0001680000300a00 */
[----:B------:R2:W-:Y:S02]  /*6320*/  STL [R1], R21 ;  /* 0x0000001501007387 */ /* 0x0005e40000100800 */
[----:B--2---:R-:W-:Y:S01]  /*6330*/  IMAD.WIDE.U32 R20, R5, R20, R236 ;  /* 0x0000001405147225 */ /* 0x004fe200078e00ec */
[----:B0-----:R-:W-:Y:S06]  /*6340*/  @P3 BRA `(.L_x_93) ;  /* 0x00000000000c3947 */ /* 0x001fec0003800000 */
[----:B-----5:R-:W2:Y:S02]  /*6350*/  LDG.E.U8 R16, desc[UR50][R6.64+0x19] ;  /* 0x0000193206107981 */ /* 0x020ea4000c1e1100 */
[----:B--2---:R-:W-:-:S05]  /*6360*/  PRMT R4, R16, 0x8880, RZ ;  /* 0x0000888010047816 */ /* 0x004fca00000000ff */
[----:B------:R-:W-:-:S07]  /*6370*/  IMAD R4, R4, R18, RZ ;  /* 0x0000001204047224 */ /* 0x000fce00078e02ff */
.L_x_93:
[----:B------:R-:W-:Y:S05]  /*6380*/  BSYNC B1 ;  /* 0x0000000000017941 */ /* 0x000fea0003800000 */
.L_x_92:
[----:B------:R-:W2:Y:S04]  /*6390*/  LDL.LU R5, [R1+0x3c] ;  /* 0x00003c0001057983 */ /* 0x000ea80000300800 */
[----:B------:R-:W3:Y:S04]  /*63a0*/  LDL.LU R15, [R1] ;  /* 0x00000000010f7983 */ /* 0x000ee80000300800 */
[----:B-----5:R0:W-:Y:S04]  /*63b0*/  STL.64 [R1+0x88], R6 ;  /* 0x0000880601007387 */ /* 0x0201e80000100a00 */
[----:B0-----:R-:W4:Y:S01]  /*63c0*/  LDL.LU.64 R6, [R1+0x8] ;  /* 0x0000080001067983 */ /* 0x001f220000300a00 */
[----:B------:R-:W-:Y:S01]  /*63d0*/  ISETP.GE.AND P6, PT, R23, 0x101, PT ;  /* 0x000001011700780c */ /* 0x000fe20003fc6270 */
[----:B--2---:R-:W-:Y:S01]  /*63e0*/  @!P3 IMAD R5, R5, R17, R4 ;  /* 0x000000110505b224 */ /* 0x004fe200078e0204 */
[----:B---3--:R-:W-:-:S02]  /*63f0*/  IADD3.X R15, R237, R235, R15, P2, P4 ;  /* 0x000000ebed0f7210 */ /* 0x008fc400017e840f */
[----:B------:R-:W-:Y:S02]  /*6400*/  IADD3 R20, P4, R20, R234, RZ ;  /* 0x000000ea14147210 */ /* 0x000fe40007f9e0ff */
[----:B------:R-:W2:Y:S04]  /*6410*/  LDL.LU R234, [R1+0x10] ;  /* 0x0000100001ea7983 */ /* 0x000ea80000300800 */
[----:B----4-:R0:W-:Y:S04]  /*6420*/  @!P3 STG.E.U8 desc[UR50][R6.64+0x19], R5 ;  /* 0x000019050600b986 */ /* 0x0101e8000c101132 */
[----:B0-----:R0:W5:Y:S01]  /*6430*/  LDL.LU.64 R6, [R1+0x88] ;  /* 0x0000880001067983 */ /* 0x0011620000300a00 */
[----:B------:R-:W-:Y:S01]  /*6440*/  ISETP.LT.OR P2, PT, R0, 0x1, !P6 ;  /* 0x000000010000780c */ /* 0x000fe20007741670 */
[----:B------:R-:W-:Y:S01]  /*6450*/  BSSY B1, `(.L_x_94) ;  /* 0x000000a000017945 */ /* 0x000fe20003800000 */
[----:B------:R-:W-:-:S04]  /*6460*/  LOP3.LUT R19, R19, 0xfffffffe, RZ, 0xc0, !PT ;  /* 0xfffffffe13137812 */ /* 0x000fc800078ec0ff */
[----:B------:R-:W-:Y:S02]  /*6470*/  @P6 LOP3.LUT R19, R19, 0x1, RZ, 0xfc, !PT ;  /* 0x0000000113136812 */ /* 0x000fe400078efcff */
[----:B--2---:R-:W-:Y:S02]  /*6480*/  IADD3.X R21, R235, R21, R234, P4, !PT ;  /* 0x00000015eb157210 */ /* 0x004fe400027fe4ea */
[----:B------:R-:W-:-:S04]  /*6490*/  IADD3 R234, P3, R2, UR43, RZ ;  /* 0x0000002b02ea7c10 */ /* 0x000fc8000ff7e0ff */
[----:B------:R-:W-:Y:S01]  /*64a0*/  IADD3.X R235, R3, UR42, RZ, P3, !PT ;  /* 0x0000002a03eb7c10 */ /* 0x000fe20009ffe4ff */
[----:B0-----:R-:W-:Y:S08]  /*64b0*/  @P2 BRA `(.L_x_95) ;  /* 0x00000000000c2947 */ /* 0x001ff00003800000 */
[----:B------:R-:W2:Y:S02]  /*64c0*/  LDG.E.U8 R16, desc[UR50][R20.64] ;  /* 0x0000003214107981 */ /* 0x000ea4000c1e1100 */
[----:B--2---:R-:W-:-:S05]  /*64d0*/  PRMT R5, R16, 0x8880, RZ ;  /* 0x0000888010057816 */ /* 0x004fca00000000ff */
[----:B------:R-:W-:-:S07]  /*64e0*/  IMAD R4, R5, R18, RZ ;  /* 0x0000001205047224 */ /* 0x000fce00078e02ff */
.L_x_95:
[----:B------:R-:W-:Y:S05]  /*64f0*/  BSYNC B1 ;  /* 0x0000000000017941 */ /* 0x000fea0003800000 */
.L_x_94:
[----:B------:R-:W-:Y:S01]  /*6500*/  ISETP.LT.OR P4, PT, R0, 0x2, !P6 ;  /* 0x000000020000780c */ /* 0x000fe20007781670 */
[----:B------:R-:W-:Y:S01]  /*6510*/  @!P2 IMAD R5, R216, R17, R4 ;  /* 0x00000011d805a224 */ /* 0x000fe200078e0204 */
[----:B------:R-:W-:Y:S04]  /*6520*/  BSSY B1, `(.L_x_96) ;  /* 0x0000007000017945 */ /* 0x000fe80003800000 */
[----:B------:R0:W-:Y:S01]  /*6530*/  @!P2 STG.E.U8 desc[UR50][R234.64], R5 ;  /* 0x00000005ea00a986 */ /* 0x0001e2000c101132 */
[----:B------:R-:W-:-:S06]  /*6540*/  ISETP.GE.AND P2, PT, R23, 0x109, PT ;  /* 0x000001091700780c */ /* 0x000fcc0003f46270 */
[----:B------:R-:W-:Y:S07]  /*6550*/  @P4 BRA `(.L_x_97) ;  /* 0x00000000000c4947 */ /* 0x000fee0003800000 */
[----:B------:R-:W0:Y:S02]  /*6560*/  LDG.E.U8 R16, desc[UR50][R20.64+0x1] ;  /* 0x0000013214107981 */ /* 0x000e24000c1e1100 */
[----:B0-----:R-:W-:-:S05]  /*6570*/  PRMT R5, R16, 0x8880, RZ ;  /* 0x0000888010057816 */ /* 0x001fca00000000ff */
[----:B------:R-:W-:-:S07]  /*6580*/  IMAD R4, R5, R18, RZ ;  /* 0x0000001205047224 */ /* 0x000fce00078e02ff */
.L_x_97:
[----:B------:R-:W-:Y:S05]  /*6590*/  BSYNC B1 ;  /* 0x0000000000017941 */ /* 0x000fea0003800000 */
.L_x_96:
[----:B0-----:R-:W-:Y:S01]  /*65a0*/  @!P4 IMAD R5, R217, R17, R4 ;  /* 0x00000011d905c224 */ /* 0x001fe200078e0204 */
[----:B------:R-:W-:Y:S01]  /*65b0*/  ISETP.LT.OR P3, PT, R0, 0x1, !P2 ;  /* 0x000000010000780c */ /* 0x000fe20005761670 */
[----:B------:R-:W-:Y:S01]  /*65c0*/  @!P4 IMAD.MOV.U32 R216, RZ, RZ, R234 ;  /* 0x000000ffffd8c224 */ /* 0x000fe200078e00ea */
[----:B------:R-:W-:Y:S01]  /*65d0*/  BSSY B1, `(.L_x_98) ;  /* 0x0000009000017945 */ /* 0x000fe20003800000 */
[----:B------:R-:W-:-:S05]  /*65e0*/  @!P4 IMAD.MOV.U32 R217, RZ, RZ, R235 ;  /* 0x000000ffffd9c224 */ /* 0x000fca00078e00eb */
[----:B------:R0:W-:Y:S05]  /*65f0*/  @!P4 STG.E.U8 desc[UR50][R216.64+0x1], R5 ;  /* 0x00000105d800c986 */ /* 0x0001ea000c101132 */
[----:B------:R-:W-:-:S04]  /*6600*/  @!P3 IADD3 R236, P5, R234, UR41, RZ ;  /* 0x00000029eaecbc10 */ /* 0x000fc8000ffbe0ff */
[----:B------:R-:W-:Y:S01]  /*6610*/  @!P3 IADD3.X R237, R235, UR40, RZ, P5, !PT ;  /* 0x00000028ebedbc10 */ /* 0x000fe2000affe4ff */
[----:B------:R-:W-:Y:S08]  /*6620*/  @P3 BRA `(.L_x_99) ;  /* 0x00000000000c3947 */ /* 0x000ff00003800000 */
[----:B------:R-:W0:Y:S02]  /*6630*/  LDG.E.U8 R16, desc[UR50][R14.64] ;  /* 0x000000320e107981 */ /* 0x000e24000c1e1100 */
[----:B0-----:R-:W-:-:S05]  /*6640*/  PRMT R5, R16, 0x8880, RZ ;  /* 0x0000888010057816 */ /* 0x001fca00000000ff */
[----:B------:R-:W-:-:S07]  /*6650*/  IMAD R4, R5, R18, RZ ;  /* 0x0000001205047224 */ /* 0x000fce00078e02ff */
.L_x_99:
[----:B------:R-:W-:Y:S05]  /*6660*/  BSYNC B1 ;  /* 0x0000000000017941 */ /* 0x000fea0003800000 */
.L_x_98:
[----:B------:R-:W-:Y:S01]  /*6670*/  @!P3 IMAD R218, R218, R17, R4 ;  /* 0x00000011dadab224 */ /* 0x000fe200078e0204 */
[----:B------:R-:W-:Y:S01]  /*6680*/  ISETP.LT.OR P4, PT, R0, 0x2, !P2 ;  /* 0x000000020000780c */ /* 0x000fe20005781670 */
[----:B------:R-:W-:Y:S03]  /*6690*/  BSSY B1, `(.L_x_100) ;  /* 0x0000008000017945 */ /* 0x000fe60003800000 */
[----:B------:R2:W-:Y:S09]  /*66a0*/  @!P3 STG.E.U8 desc[UR50][R236.64], R218 ;  /* 0x000000daec00b986 */ /* 0x0005f2000c101132 */
[----:B0-----:R-:W-:-:S04]  /*66b0*/  @!P4 IADD3 R216, P5, R234, UR41, RZ ;  /* 0x00000029ead8cc10 */ /* 0x001fc8000ffbe0ff */
[----:B------:R-:W-:Y:S01]  /*66c0*/  @!P4 IADD3.X R217, R235, UR40, RZ, P5, !PT ;  /* 0x00000028ebd9cc10 */ /* 0x000fe2000affe4ff */
[----:B--2---:R-:W-:Y:S08]  /*66d0*/  @P4 BRA `(.L_x_101) ;  /* 0x00000000000c4947 */ /* 0x004ff00003800000 */
[----:B------:R-:W2:Y:S02]  /*66e0*/  LDG.E.U8 R16, desc[UR50][R14.64+0x1] ;  /* 0x000001320e107981 */ /* 0x000ea4000c1e1100 */
[----:B--2---:R-:W-:-:S05]  /*66f0*/  PRMT R5, R16, 0x8880, RZ ;  /* 0x0000888010057816 */ /* 0x004fca00000000ff */
[----:B------:R-:W-:-:S07]  /*6700*/  IMAD R4, R5, R18, RZ ;  /* 0x0000001205047224 */ /* 0x000fce00078e02ff */
.L_x_101:
[----:B------:R-:W-:Y:S05]  /*6710*/  BSYNC B1 ;  /* 0x0000000000017941 */ /* 0x000fea0003800000 */
.L_x_100:
[----:B------:R-:W-:Y:S01]  /*6720*/  @!P4 IMAD R219, R219, R17, R4 ;  /* 0x00000011dbdbc224 */ /* 0x000fe200078e0204 */
[----:B------:R-:W-:Y:S01]  /*6730*/  ISETP.LT.OR P3, PT, R0, 0x9, !P6 ;  /* 0x000000090000780c */ /* 0x000fe20007761670 */
[----:B------:R-:W-:Y:S03]  /*6740*/  BSSY B1, `(.L_x_102) ;  /* 0x0000006000017945 */ /* 0x000fe60003800000 */
[----:B------:R0:W-:Y:S09]  /*6750*/  @!P4 STG.E.U8 desc[UR50][R216.64+0x1], R219 ;  /* 0x000001dbd800c986 */ /* 0x0001f2000c101132 */
[----:B------:R-:W-:Y:S05]  /*6760*/  @P3 BRA `(.L_x_103) ;  /* 0x00000000000c3947 */ /* 0x000fea0003800000 */
[----:B------:R-:W2:Y:S02]  /*6770*/  LDG.E.U8 R16, desc[UR50][R20.64+0x8] ;  /* 0x0000083214107981 */ /* 0x000ea4000c1e1100 */
[----:B--2---:R-:W-:-:S05]  /*6780*/  PRMT R5, R16, 0x8880, RZ ;  /* 0x0000888010057816 */ /* 0x004fca00000000ff */
[----:B------:R-:W-:-:S07]  /*6790*/  IMAD R4, R5, R18, RZ ;  /* 0x0000001205047224 */ /* 0x000fce00078e02ff */
.L_x_103:
[----:B------:R-:W-:Y:S05]  /*67a0*/  BSYNC B1 ;  /* 0x0000000000017941 */ /* 0x000fea0003800000 */
.L_x_102:
[----:B------:R-:W-:Y:S01]  /*67b0*/  @!P3 IMAD R5, R220, R17, R4 ;  /* 0x00000011dc05b224 */ /* 0x000fe200078e0204 */
[----:B------:R-:W-:Y:S01]  /*67c0*/  BSSY B1, `(.L_x_104) ;  /* 0x0000009000017945 */ /* 0x000fe20003800000 */
[----:B0-----:R-:W-:Y:S02]  /*67d0*/  IMAD.MOV.U32 R216, RZ, RZ, R234 ;  /* 0x000000ffffd87224 */ /* 0x001fe400078e00ea */
[----:B------:R-:W-:-:S05]  /*67e0*/  IMAD.MOV.U32 R217, RZ, RZ, R235 ;  /* 0x000000ffffd97224 */ /* 0x000fca00078e00eb */
[----:B------:R0:W-:Y:S01]  /*67f0*/  @!P3 STG.E.U8 desc[UR50][R216.64+0x8], R5 ;  /* 0x00000805d800b986 */ /* 0x0001e2000c101132 */
[----:B------:R-:W-:-:S13]  /*6800*/  ISETP.LT.OR P3, PT, R0, 0xa, !P6 ;  /* 0x0000000a0000780c */ /* 0x000fda0007761670 */
[----:B0-----:R-:W-:Y:S05]  /*6810*/  @P3 BRA `(.L_x_105) ;  /* 0x00000000000c3947 */ /* 0x001fea0003800000 */
[----:B------:R-:W2:Y:S02]  /*6820*/  LDG.E.U8 R16, desc[UR50][R20.64+0x9] ;  /* 0x0000093214107981 */ /* 0x000ea4000c1e1100 */
[----:B--2---:R-:W-:-:S05]  /*6830*/  PRMT R5, R16, 0x8880, RZ ;  /* 0x0000888010057816 */ /* 0x004fca00000000ff */
[----:B------:R-:W-:-:S07]  /*6840*/  IMAD R4, R5, R18, RZ ;  /* 0x0000001205047224 */ /* 0x000fce00078e02ff */
.L_x_105:
[----:B------:R-:W-:Y:S05]  /*6850*/  BSYNC B1 ;  /* 0x0000000000017941 */ /* 0x000fea0003800000 */
.L_x_104:
[----:B------:R-:W-:Y:S01]  /*6860*/  @!P3 IMAD R221, R221, R17, R4 ;  /* 0x00000011ddddb224 */ /* 0x000fe200078e0204 */
[----:B------:R-:W-:Y:S01]  /*6870*/  BSSY B1, `(.L_x_106) ;  /* 0x0000009000017945 */ /* 0x000fe20003800000 */
[----:B------:R-:W-:Y:S02]  /*6880*/  IMAD.U32 R219, RZ, RZ, UR41 ;  /* 0x00000029ffdb7e24 */ /* 0x000fe4000f8e00ff */
[----:B------:R-:W-:Y:S01]  /*6890*/  IMAD.U32 R5, RZ, RZ, UR40 ;  /* 0x00000028ff057e24 */ /* 0x000fe2000f8e00ff */
[----:B------:R0:W-:Y:S01]  /*68a0*/  @!P3 STG.E.U8 desc[UR50][R216.64+0x9], R221 ;  /* 0x000009ddd800b986 */ /* 0x0001e2000c101132 */
[----:B------:R-:W-:-:S13]  /*68b0*/  ISETP.LT.OR P3, PT, R0, 0x9, !P2 ;  /* 0x000000090000780c */ /* 0x000fda0005761670 */
[----:B0-----:R-:W-:Y:S05]  /*68c0*/  @P3 BRA `(.L_x_107) ;  /* 0x00000000000c3947 */ /* 0x001fea0003800000 */
[----:B------:R-:W2:Y:S02]  /*68d0*/  LDG.E.U8 R16, desc[UR50][R14.64+0x8] ;  /* 0x000008320e107981 */ /* 0x000ea4000c1e1100 */
[----:B--2---:R-:W-:-:S05]  /*68e0*/  PRMT R23, R16, 0x8880, RZ ;  /* 0x0000888010177816 */ /* 0x004fca00000000ff */
[----:B------:R-:W-:-:S07]  /*68f0*/  IMAD R4, R23, R18, RZ ;  /* 0x0000001217047224 */ /* 0x000fce00078e02ff */
.L_x_107:
[----:B------:R-:W-:Y:S05]  /*6900*/  BSYNC B1 ;  /* 0x0000000000017941 */ /* 0x000fea0003800000 */
.L_x_106:
[----:B------:R-:W-:Y:S01]  /*6910*/  ISETP.LT.OR P4, PT, R0, 0xa, !P2 ;  /* 0x0000000a0000780c */ /* 0x000fe20005781670 */
[----:B------:R-:W-:-:S12]  /*6920*/  BSSY B1, `(.L_x_108) ;  /* 0x000000b000017945 */ /* 0x000fd80003800000 */
[----:B------:R-:W-:-:S04]  /*6930*/  @!P4 IADD3 R220, P5, P6, R219, UR43, R2 ;  /* 0x0000002bdbdccc10 */ /* 0x000fc8000febe002 */
[----:B------:R-:W-:Y:S01]  /*6940*/  @!P4 IADD3.X R221, R5, UR42, R3, P5, P6 ;  /* 0x0000002a05ddcc10 */ /* 0x000fe2000afec403 */
[----:B------:R-:W-:Y:S01]  /*6950*/  @!P3 IMAD R5, R222, R17, R4 ;  /* 0x00000011de05b224 */ /* 0x000fe200078e0204 */
[----:B------:R-:W-:-:S04]  /*6960*/  @!P3 IADD3 R218, P5, R234, UR41, RZ ;  /* 0x00000029eadabc10 */ /* 0x000fc8000ffbe0ff */
[----:B------:R-:W-:-:S05]  /*6970*/  @!P3 IADD3.X R219, R235, UR40, RZ, P5, !PT ;  /* 0x00000028ebdbbc10 */ /* 0x000fca000affe4ff */
[----:B------:R0:W-:Y:S01]  /*6980*/  @!P3 STG.E.U8 desc[UR50][R218.64+0x8], R5 ;  /* 0x00000805da00b986 */ /* 0x0001e2000c101132 */
[----:B------:R-:W-:Y:S05]  /*6990*/  @P4 BRA `(.L_x_109) ;  /* 0x00000000000c4947 */ /* 0x000fea0003800000 */
[----:B------:R-:W0:Y:S02]  /*69a0*/  LDG.E.U8 R16, desc[UR50][R14.64+0x9] ;  /* 0x000009320e107981 */ /* 0x000e24000c1e1100 */
[----:B0-----:R-:W-:-:S05]  /*69b0*/  PRMT R5, R16, 0x8880, RZ ;  /* 0x0000888010057816 */ /* 0x001fca00000000ff */
[----:B------:R-:W-:-:S07]  /*69c0*/  IMAD R4, R5, R18, RZ ;  /* 0x0000001205047224 */ /* 0x000fce00078e02ff */
.L_x_109:
[----:B------:R-:W-:Y:S05]  /*69d0*/  BSYNC B1 ;  /* 0x0000000000017941 */ /* 0x000fea0003800000 */
.L_x_108:
[----:B------:R-:W-:Y:S01]  /*69e0*/  @!P4 IMAD R223, R223, R17, R4 ;  /* 0x00000011dfdfc224 */ /* 0x000fe200078e0204 */
[----:B------:R-:W-:Y:S01]  /*69f0*/  LOP3.LUT P5, RZ, R19, 0x1, RZ, 0xc0, !PT ;  /* 0x0000000113ff7812 */ /* 0x000fe200078ac0ff */
[----:B------:R-:W-:Y:S03]  /*6a00*/  BSSY B1, `(.L_x_110) ;  /* 0x0000007000017945 */ /* 0x000fe60003800000 */
[----:B------:R2:W-:Y:S01]  /*6a10*/  @!P4 STG.E.U8 desc[UR50][R220.64+0x9], R223 ;  /* 0x000009dfdc00c986 */ /* 0x0005e2000c101132 */
[----:B------:R-:W-:-:S13]  /*6a20*/  ISETP.LT.OR P3, PT, R0, 0x11, !P5 ;  /* 0x000000110000780c */ /* 0x000fda0006f61670 */
[----:B--2---:R-:W-:Y:S05]  /*6a30*/  @P3 BRA `(.L_x_111) ;  /* 0x00000000000c3947 */ /* 0x004fea0003800000 */
[----:B------:R-:W0:Y:S02]  /*6a40*/  LDG.E.U8 R16, desc[UR50][R20.64+0x10] ;  /* 0x0000103214107981 */ /* 0x000e24000c1e1100 */
[----:B0-----:R-:W-:-:S05]  /*6a50*/  PRMT R5, R16, 0x8880, RZ ;  /* 0x0000888010057816 */ /* 0x001fca00000000ff */
[----:B------:R-:W-:-:S07]  /*6a60*/  IMAD R4, R5, R18, RZ ;  /* 0x0000001205047224 */ /* 0x000fce00078e02ff */
.L_x_111:
[----:B------:R-:W-:Y:S05]  /*6a70*/  BSYNC B1 ;  /* 0x0000000000017941 */ /* 0x000fea0003800000 */
.L_x_110:
[----:B0-----:R-:W-:Y:S01]  /*6a80*/  @!P3 IMAD R5, R224, R17, R4 ;  /* 0x00000011e005b224 */ /* 0x001fe200078e0204 */
[----:B------:R-:W-:Y:S01]  /*6a90*/  ISETP.LT.OR P4, PT, R0, 0x12, !P5 ;  /* 0x000000120000780c */ /* 0x000fe20006f81670 */
[----:B------:R-:W-:Y:S01]  /*6aa0*/  BSSY B1, `(.L_x_112) ;  /* 0x0000008000017945 */ /* 0x000fe20003800000 */
[----:B------:R-:W-:Y:S02]  /*6ab0*/  IMAD.U32 R219, RZ, RZ, UR41 ;  /* 0x00000029ffdb7e24 */ /* 0x000fe4000f8e00ff */
[----:B------:R0:W-:Y:S01]  /*6ac0*/  @!P3 STG.E.U8 desc[UR50][R216.64+0x10], R5 ;  /* 0x00001005d800b986 */ /* 0x0001e2000c101132 */
[----:B------:R-:W-:-:S08]  /*6ad0*/  IMAD.U32 R23, RZ, RZ, UR40 ;  /* 0x00000028ff177e24 */ /* 0x000fd0000f8e00ff */
[----:B------:R-:W-:Y:S05]  /*6ae0*/  @P4 BRA `(.L_x_113) ;  /* 0x00000000000c4947 */ /* 0x000fea0003800000 */
[----:B------:R-:W0:Y:S02]  /*6af0*/  LDG.E.U8 R16, desc[UR50][R20.64+0x11] ;  /* 0x0000113214107981 */ /* 0x000e24000c1e1100 */
[----:B0-----:R-:W-:-:S05]  /*6b00*/  PRMT R5, R16, 0x8880, RZ ;  /* 0x0000888010057816 */ /* 0x001fca00000000ff */
[----:B------:R-:W-:-:S07]  /*6b10*/  IMAD R4, R5, R18, RZ ;  /* 0x0000001205047224 */ /* 0x000fce00078e02ff */
.L_x_113:
[----:B------:R-:W-:Y:S05]  /*6b20*/  BSYNC B1 ;  /* 0x0000000000017941 */ /* 0x000fea0003800000 */
.L_x_112:
[----:B------:R-:W-:Y:S01]  /*6b30*/  @!P4 IMAD R225, R225, R17, R4 ;  /* 0x00000011e1e1c224 */ /* 0x000fe200078e0204 */
[----:B------:R-:W-:Y:S01]  /*6b40*/  ISETP.LT.OR P3, PT, R0, 0x11, !P2 ;  /* 0x000000110000780c */ /* 0x000fe20005761670 */
[----:B------:R-:W-:Y:S01]  /*6b50*/  BSSY B1, `(.L_x_114) ;  /* 0x000000a000017945 */ /* 0x000fe20003800000 */
[----:B------:R-:W-:Y:S02]  /*6b60*/  IMAD.U32 R221, RZ, RZ, UR41 ;  /* 0x00000029ffdd7e24 */ /* 0x000fe4000f8e00ff */
[----:B------:R2:W-:Y:S09]  /*6b70*/  @!P4 STG.E.U8 desc[UR50][R216.64+0x11], R225 ;  /* 0x000011e1d800c986 */ /* 0x0005f2000c101132 */
[----:B------:R-:W-:-:S04]  /*6b80*/  @!P3 IADD3 R218, P5, P6, R219, UR43, R2 ;  /* 0x0000002bdbdabc10 */ /* 0x000fc8000febe002 */
[----:B------:R-:W-:Y:S01]  /*6b90*/  @!P3 IADD3.X R219, R23, UR42, R3, P5, P6 ;  /* 0x0000002a17dbbc10 */ /* 0x000fe2000afec403 */
[----:B------:R-:W-:Y:S01]  /*6ba0*/  IMAD.U32 R23, RZ, RZ, UR40 ;  /* 0x00000028ff177e24 */ /* 0x000fe2000f8e00ff */
[----:B--2---:R-:W-:Y:S07]  /*6bb0*/  @P3 BRA `(.L_x_115) ;  /* 0x00000000000c3947 */ /* 0x004fee0003800000 */
[----:B------:R-:W0:Y:S02]  /*6bc0*/  LDG.E.U8 R16, desc[UR50][R14.64+0x10] ;  /* 0x000010320e107981 */ /* 0x000e24000c1e1100 */
[----:B0-----:R-:W-:-:S05]  /*6bd0*/  PRMT R5, R16, 0x8880, RZ ;  /* 0x0000888010057816 */ /* 0x001fca00000000ff */
[----:B------:R-:W-:-:S07]  /*6be0*/  IMAD R4, R5, R18, RZ ;  /* 0x0000001205047224 */ /* 0x000fce00078e02ff */
.L_x_115:
[----:B------:R-:W-:Y:S05]  /*6bf0*/  BSYNC B1 ;  /* 0x0000000000017941 */ /* 0x000fea0003800000 */
.L_x_114:
[----:B0-----:R-:W-:Y:S01]  /*6c00*/  @!P3 IMAD R5, R226, R17, R4 ;  /* 0x00000011e205b224 */ /* 0x001fe200078e0204 */
[----:B------:R-:W-:Y:S01]  /*6c10*/  ISETP.LT.OR P4, PT, R0, 0x12, !P2 ;  /* 0x000000120000780c */ /* 0x000fe20005781670 */
[----:B------:R-:W-:Y:S03]  /*6c20*/  BSSY B1, `(.L_x_116) ;  /* 0x0000008000017945 */ /* 0x000fe60003800000 */
[----:B------:R0:W-:Y:S09]  /*6c30*/  @!P3 STG.E.U8 desc[UR50][R218.64+0x10], R5 ;  /* 0x00001005da00b986 */ /* 0x0001f2000c101132 */
[----:B------:R-:W-:-:S04]  /*6c40*/  @!P4 IADD3 R220, P5, P6, R221, UR43, R2 ;  /* 0x0000002bdddccc10 */ /* 0x000fc8000febe002 */
[----:B------:R-:W-:Y:S01]  /*6c50*/  @!P4 IADD3.X R221, R23, UR42, R3, P5, P6 ;  /* 0x0000002a17ddcc10 */ /* 0x000fe2000afec403 */
[----:B0-----:R-:W-:Y:S08]  /*6c60*/  @P4 BRA `(.L_x_117) ;  /* 0x00000000000c4947 */ /* 0x001ff00003800000 */
[----:B------:R-:W2:Y:S02]  /*6c70*/  LDG.E.U8 R16, desc[UR50][R14.64+0x11] ;  /* 0x000011320e107981 */ /* 0x000ea4000c1e1100 */
[----:B--2---:R-:W-:-:S05]  /*6c80*/  PRMT R5, R16, 0x8880, RZ ;  /* 0x0000888010057816 */ /* 0x004fca00000000ff */
[----:B------:R-:W-:-:S07]  /*6c90*/  IMAD R4, R5, R18, RZ ;  /* 0x0000001205047224 */ /* 0x000fce00078e02ff */
.L_x_117:
[----:B------:R-:W-:Y:S05]  /*6ca0*/  BSYNC B1 ;  /* 0x0000000000017941 */ /* 0x000fea0003800000 */
.L_x_116:
[----:B------:R-:W-:Y:S01]  /*6cb0*/  @!P4 IMAD R227, R227, R17, R4 ;  /* 0x00000011e3e3c224 */ /* 0x000fe200078e0204 */
[----:B------:R-:W-:Y:S01]  /*6cc0*/  LOP3.LUT P5, RZ, R19, 0x1, RZ, 0xc0, !PT ;  /* 0x0000000113ff7812 */ /* 0x000fe200078ac0ff */
[----:B------:R-:W-:Y:S03]  /*6cd0*/  BSSY B1, `(.L_x_118) ;  /* 0x0000007000017945 */ /* 0x000fe60003800000 */
[----:B------:R0:W-:Y:S01]  /*6ce0*/  @!P4 STG.E.U8 desc[UR50][R220.64+0x11], R227 ;  /* 0x000011e3dc00c986 */ /* 0x0001e2000c101132 */
[----:B------:R-:W-:-:S13]  /*6cf0*/  ISETP.LT.OR P3, PT, R0, 0x19, !P5 ;  /* 0x000000190000780c */ /* 0x000fda0006f61670 */
[----:B0-----:R-:W-:Y:S05]  /*6d00*/  @P3 BRA `(.L_x_119) ;  /* 0x00000000000c3947 */ /* 0x001fea0003800000 */
[----:B------:R-:W2:Y:S02]  /*6d10*/  LDG.E.U8 R16, desc[UR50][R20.64+0x18] ;  /* 0x0000183214107981 */ /* 0x000ea4000c1e1100 */
[----:B--2---:R-:W-:-:S05]  /*6d20*/  PRMT R5, R16, 0x8880, RZ ;  /* 0x0000888010057816 */ /* 0x004fca00000000ff */
[----:B------:R-:W-:-:S07]  /*6d30*/  IMAD R4, R5, R18, RZ ;  /* 0x0000001205047224 */ /* 0x000fce00078e02ff */
.L_x_119:
[----:B------:R-:W-:Y:S05]  /*6d40*/  BSYNC B1 ;  /* 0x0000000000017941 */ /* 0x000fea0003800000 */
.L_x_118:
[----:B------:R-:W-:Y:S01]  /*6d50*/  @!P3 IMAD R5, R228, R17, R4 ;  /* 0x00000011e405b224 */ /* 0x000fe200078e0204 */
        /* <DEDUP_REMOVED lines=9> */
.L_x_121:
[----:B------:R-:W-:Y:S05]  /*6df0*/  BSYNC B1 ;  /* 0x0000000000017941 */ /* 0x000fea0003800000 */
.L_x_120:
        /* <DEDUP_REMOVED lines=12> */
.L_x_123:
[----:B------:R-:W-:Y:S05]  /*6ec0*/  BSYNC B1 ;  /* 0x0000000000017941 */ /* 0x000fea0003800000 */
.L_x_122:
        /* <DEDUP_REMOVED lines=10> */
.L_x_125:
[----:B------:R-:W-:Y:S05]  /*6f70*/  BSYNC B1 ;  /* 0x0000000000017941 */ /* 0x000fea0003800000 */
.L_x_124:
        /* <DEDUP_REMOVED lines=8> */
.L_x_127:
[----:B------:R-:W-:Y:S05]  /*7000*/  BSYNC B1 ;  /* 0x0000000000017941 */ /* 0x000fea0003800000 */
.L_x_126:
        /* <DEDUP_REMOVED lines=8> */
.L_x_129:
[----:B------:R-:W-:Y:S05]  /*7090*/  BSYNC B1 ;  /* 0x0000000000017941 */ /* 0x000fea0003800000 */
.L_x_128:
[----:B------:R-:W-:Y:S01]  /*70a0*/  @!P4 IMAD R201, R201, R17, R4 ;  /* 0x00000011c9c9c224 */ /* 0x000fe200078e0204 */
[----:B------:R-:W-:Y:S01]  /*70b0*/  ISETP.LT.OR P3, PT, R0, 0x21, !P1 ;  /* 0x000000210000780c */ /* 0x000fe20004f61670 */
[----:B------:R-:W-:Y:S03]  /*70c0*/  BSSY B1, `(.L_x_130) ;  /* 0x0000008000017945 */ /* 0x000fe60003800000 */
[----:B------:R3:W-:Y:S09]  /*70d0*/  @!P4 STG.E.U8 desc[UR50][R2.64+0x21], R201 ;  /* 0x000021c90200c986 */ /* 0x0007f2000c101132 */
[----:B------:R-:W-:-:S04]  /*70e0*/  @!P3 IADD3 R218, P5, R2, UR41, RZ ;  /* 0x0000002902dabc10 */ /* 0x000fc8000ffbe0ff */
[----:B------:R-:W-:Y:S01]  /*70f0*/  @!P3 IADD3.X R219, R3, UR40, RZ, P5, !PT ;  /* 0x0000002803dbbc10 */ /* 0x000fe2000affe4ff */
[----:B---3--:R-:W-:Y:S08]  /*7100*/  @P3 BRA `(.L_x_131) ;  /* 0x00000000000c3947 */ /* 0x008ff00003800000 */
[----:B------:R-:W2:Y:S02]  /*7110*/  LDG.E.U8 R16, desc[UR50][R10.64+0x20] ;  /* 0x000020320a107981 */ /* 0x000ea4000c1e1100 */
[----:B--2---:R-:W-:-:S05]  /*7120*/  PRMT R5, R16, 0x8880, RZ ;  /* 0x0000888010057816 */ /* 0x004fca00000000ff */
[----:B------:R-:W-:-:S07]  /*7130*/  IMAD R4, R5, R18, RZ ;  /* 0x0000001205047224 */ /* 0x000fce00078e02ff */
.L_x_131:
[----:B------:R-:W-:Y:S05]  /*7140*/  BSYNC B1 ;  /* 0x0000000000017941 */ /* 0x000fea0003800000 */
.L_x_130:
[----:B--2---:R-:W-:Y:S01]  /*7150*/  @!P3 IMAD R5, R202, R17, R4 ;  /* 0x00000011ca05b224 */ /* 0x004fe200078e0204 */
[----:B------:R-:W-:Y:S01]  /*7160*/  ISETP.LT.OR P4, PT, R0, 0x22, !P1 ;  /* 0x000000220000780c */ /* 0x000fe20004f81670 */
[----:B------:R-:W-:Y:S03]  /*7170*/  BSSY B1, `(.L_x_132) ;  /* 0x0000008000017945 */ /* 0x000fe60003800000 */
[----:B------:R2:W-:Y:S09]  /*7180*/  @!P3 STG.E.U8 desc[UR50][R218.64+0x20], R5 ;  /* 0x00002005da00b986 */ /* 0x0005f2000c101132 */
[----:B------:R-:W-:-:S04]  /*7190*/  @!P4 IADD3 R200, P5, R2, UR41, RZ ;  /* 0x0000002902c8cc10 */ /* 0x000fc8000ffbe0ff */
[----:B------:R-:W-:Y:S01]  /*71a0*/  @!P4 IADD3.X R201, R3, UR40, RZ, P5, !PT ;  /* 0x0000002803c9cc10 */ /* 0x000fe2000affe4ff */
[----:B--2---:R-:W-:Y:S08]  /*71b0*/  @P4 BRA `(.L_x_133) ;  /* 0x00000000000c4947 */ /* 0x004ff00003800000 */
[----:B------:R-:W2:Y:S02]  /*71c0*/  LDG.E.U8 R16, desc[UR50][R10.64+0x21] ;  /* 0x000021320a107981 */ /* 0x000ea4000c1e1100 */
[----:B--2---:R-:W-:-:S05]  /*71d0*/  PRMT R5, R16, 0x8880, RZ ;  /* 0x0000888010057816 */ /* 0x004fca00000000ff */
[----:B------:R-:W-:-:S07]  /*71e0*/  IMAD R4, R5, R18, RZ ;  /* 0x0000001205047224 */ /* 0x000fce00078e02ff */
.L_x_133:
[----:B------:R-:W-:Y:S05]  /*71f0*/  BSYNC B1 ;  /* 0x0000000000017941 */ /* 0x000fea0003800000 */
.L_x_132:
[----:B------:R-:W-:Y:S01]  /*7200*/  @!P4 IMAD R203, R203, R17, R4 ;  /* 0x00000011cbcbc224 */ /* 0x000fe200078e0204 */
[----:B------:R-:W-:Y:S01]  /*7210*/  ISETP.LT.OR P3, PT, R0, 0x29, !P0 ;  /* 0x000000290000780c */ /* 0x000fe20004761670 */
[----:B------:R-:W-:Y:S03]  /*7220*/  BSSY B1, `(.L_x_134) ;  /* 0x0000006000017945 */ /* 0x000fe60003800000 */
[----:B------:R2:W-:Y:S09]  /*7230*/  @!P4 STG.E.U8 desc[UR50][R200.64+0x21], R203 ;  /* 0x000021cbc800c986 */ /* 0x0005f2000c101132 */
[----:B------:R-:W-:Y:S05]  /*7240*/  @P3 BRA `(.L_x_135) ;  /* 0x00000000000c3947 */ /* 0x000fea0003800000 */
[----:B------:R-:W3:Y:S02]  /*7250*/  LDG.E.U8 R16, desc[UR50][R232.64+0x28] ;  /* 0x00002832e8107981 */ /* 0x000ee4000c1e1100 */
[----:B---3--:R-:W-:-:S05]  /*7260*/  PRMT R5, R16, 0x8880, RZ ;  /* 0x0000888010057816 */ /* 0x008fca00000000ff */
[----:B------:R-:W-:-:S07]  /*7270*/  IMAD R4, R5, R18, RZ ;  /* 0x0000001205047224 */ /* 0x000fce00078e02ff */
.L_x_135:
[----:B------:R-:W-:Y:S05]  /*7280*/  BSYNC B1 ;  /* 0x0000000000017941 */ /* 0x000fea0003800000 */
.L_x_134:
        /* <DEDUP_REMOVED lines=8> */
.L_x_137:
[----:B------:R-:W-:Y:S05]  /*7310*/  BSYNC B1 ;  /* 0x0000000000017941 */ /* 0x000fea0003800000 */
.L_x_136:
[----:B------:R-:W-:Y:S01]  /*7320*/  @!P4 IMAD R205, R205, R17, R4 ;  /* 0x00000011cdcdc224 */ /* 0x000fe200078e0204 */
[----:B------:R-:W-:Y:S01]  /*7330*/  ISETP.LT.OR P3, PT, R0, 0x29, !P1 ;  /* 0x000000290000780c */ /* 0x000fe20004f61670 */
[----:B------:R-:W-:Y:S03]  /*7340*/  BSSY B1, `(.L_x_138) ;  /* 0x0000008000017945 */ /* 0x000fe60003800000 */
[----:B------:R4:W-:Y:S09]  /*7350*/  @!P4 STG.E.U8 desc[UR50][R2.64+0x29], R205 ;  /* 0x000029cd0200c986 */ /* 0x0009f2000c101132 */
[----:B--2---:R-:W-:-:S04]  /*7360*/  @!P3 IADD3 R200, P5, R2, UR41, RZ ;  /* 0x0000002902c8bc10 */ /* 0x004fc8000ffbe0ff */
[----:B------:R-:W-:Y:S01]  /*7370*/  @!P3 IADD3.X R201, R3, UR40, RZ, P5, !PT ;  /* 0x0000002803c9bc10 */ /* 0x000fe2000affe4ff */
[----:B----4-:R-:W-:Y:S08]  /*7380*/  @P3 BRA `(.L_x_139) ;  /* 0x00000000000c3947 */ /* 0x010ff00003800000 */
[----:B------:R-:W3:Y:S02]  /*7390*/  LDG.E.U8 R16, desc[UR50][R10.64+0x28] ;  /* 0x000028320a107981 */ /* 0x000ee4000c1e1100 */
[----:B---3--:R-:W-:-:S05]  /*73a0*/  PRMT R5, R16, 0x8880, RZ ;  /* 0x0000888010057816 */ /* 0x008fca00000000ff */
[----:B------:R-:W-:-:S07]  /*73b0*/  IMAD R4, R5, R18, RZ ;  /* 0x0000001205047224 */ /* 0x000fce00078e02ff */
.L_x_139:
[----:B------:R-:W-:Y:S05]  /*73c0*/  BSYNC B1 ;  /* 0x0000000000017941 */ /* 0x000fea0003800000 */
.L_x_138:
[----:B---3--:R-:W-:Y:S01]  /*73d0*/  @!P3 IMAD R5, R206, R17, R4 ;  /* 0x00000011ce05b224 */ /* 0x008fe200078e0204 */
        /* <DEDUP_REMOVED lines=9> */
.L_x_141:
[----:B------:R-:W-:Y:S05]  /*7470*/  BSYNC B1 ;  /* 0x0000000000017941 */ /* 0x000fea0003800000 */
.L_x_140:
        /* <DEDUP_REMOVED lines=8> */
.L_x_143:
[----:B------:R-:W-:Y:S05]  /*7500*/  BSYNC B1 ;  /* 0x0000000000017941 */ /* 0x000fea0003800000 */
.L_x_142:
        /* <DEDUP_REMOVED lines=8> */
.L_x_145:
[----:B------:R-:W-:Y:S05]  /*7590*/  BSYNC B1 ;  /* 0x0000000000017941 */ /* 0x000fea0003800000 */
.L_x_144:
[----:B------:R-:W-:Y:S01]  /*75a0*/  @!P4 IMAD R209, R209, R17, R4 ;  /* 0x00000011d1d1c224 */ /* 0x000fe200078e0204 */
[----:B------:R-:W-:Y:S01]  /*75b0*/  ISETP.LT.OR P3, PT, R0, 0x31, !P1 ;  /* 0x000000310000780c */ /* 0x000fe20004f61670 */
[----:B------:R-:W-:Y:S03]  /*75c0*/  BSSY B1, `(.L_x_146) ;  /* 0x0000008000017945 */ /* 0x000fe60003800000 */
[----:B------:R4:W-:Y:S09]  /*75d0*/  @!P4 STG.E.U8 desc[UR50][R2.64+0x31], R209 ;  /* 0x000031d10200c986 */ /* 0x0009f2000c101132 */
[----:B------:R-:W-:-:S04]  /*75e0*/  @!P3 IADD3 R200, P5, R2, UR41, RZ ;  /* 0x0000002902c8bc10 */ /* 0x000fc8000ffbe0ff */
[----:B------:R-:W-:Y:S01]  /*75f0*/  @!P3 IADD3.X R201, R3, UR40, RZ, P5, !PT ;  /* 0x0000002803c9bc10 */ /* 0x000fe2000affe4ff */
[----:B----4-:R-:W-:Y:S08]  /*7600*/  @P3 BRA `(.L_x_147) ;  /* 0x00000000000c3947 */ /* 0x010ff00003800000 */
[----:B------:R-:W3:Y:S02]  /*7610*/  LDG.E.U8 R16, desc[UR50][R10.64+0x30] ;  /* 0x000030320a107981 */ /* 0x000ee4000c1e1100 */
[----:B---3--:R-:W-:-:S05]  /*7620*/  PRMT R5, R16, 0x8880, RZ ;  /* 0x0000888010057816 */ /* 0x008fca00000000ff */
[----:B------:R-:W-:-:S07]  /*7630*/  IMAD R4, R5, R18, RZ ;  /* 0x0000001205047224 */ /* 0x000fce00078e02ff */
.L_x_147:
[----:B------:R-:W-:Y:S05]  /*7640*/  BSYNC B1 ;  /* 0x0000000000017941 */ /* 0x000fea0003800000 */
.L_x_146:
[----:B---3--:R-:W-:Y:S01]  /*7650*/  @!P3 IMAD R5, R210, R17, R4 ;  /* 0x00000011d205b224 */ /* 0x008fe200078e0204 */
[----:B------:R-:W-:Y:S01]  /*7660*/  ISETP.LT.OR P4, PT, R0, 0x32, !P1 ;  /* 0x000000320000780c */ /* 0x000fe20004f81670 */
[----:B------:R-:W-:Y:S03]  /*7670*/  BSSY B1, `(.L_x_148) ;  /* 0x0000008000017945 */ /* 0x000fe60003800000 */
[----:B------:R3:W-:Y:S09]  /*7680*/  @!P3 STG.E.U8 desc[UR50][R200.64+0x30], R5 ;  /* 0x00003005c800b986 */ /* 0x0007f2000c101132 */
[----:B--2---:R-:W-:-:S04]  /*7690*/  @!P4 IADD3 R202, P5, R2, UR41, RZ ;  /* 0x0000002902cacc10 */ /* 0x004fc8000ffbe0ff */
[----:B------:R-:W-:Y:S01]  /*76a0*/  @!P4 IADD3.X R203, R3, UR40, RZ, P5, !PT ;  /* 0x0000002803cbcc10 */ /* 0x000fe2000affe4ff */
[----:B---3--:R-:W-:Y:S08]  /*76b0*/  @P4 BRA `(.L_x_149) ;  /* 0x00000000000c4947 */ /* 0x008ff00003800000 */
[----:B------:R-:W2:Y:S02]  /*76c0*/  LDG.E.U8 R16, desc[UR50][R10.64+0x31] ;  /* 0x000031320a107981 */ /* 0x000ea4000c1e1100 */
[----:B--2---:R-:W-:-:S05]  /*76d0*/  PRMT R5, R16, 0x8880, RZ ;  /* 0x0000888010057816 */ /* 0x004fca00000000ff */
[----:B------:R-:W-:-:S07]  /*76e0*/  IMAD R4, R5, R18, RZ ;  /* 0x0000001205047224 */ /* 0x000fce00078e02ff */
.L_x_149:
[----:B------:R-:W-:Y:S05]  /*76f0*/  BSYNC B1 ;  /* 0x0000000000017941 */ /* 0x000fea0003800000 */
.L_x_148:
        /* <DEDUP_REMOVED lines=8> */
.L_x_151:
[----:B------:R-:W-:Y:S05]  /*7780*/  BSYNC B1 ;  /* 0x0000000000017941 */ /* 0x000fea0003800000 */
.L_x_150:
        /* <DEDUP_REMOVED lines=8> */
.L_x_153:
[----:B------:R-:W-:Y:S05]  /*7810*/  BSYNC B1 ;  /* 0x0000000000017941 */ /* 0x000fea0003800000 */
.L_x_152:
        /* <DEDUP_REMOVED lines=10> */
.L_x_155:
[----:B------:R-:W-:Y:S05]  /*78c0*/  BSYNC B1 ;  /* 0x0000000000017941 */ /* 0x000fea0003800000 */
.L_x_154:
        /* <DEDUP_REMOVED lines=10> */
.L_x_157:
[----:B------:R-:W-:Y:S05]  /*7970*/  BSYNC B1 ;  /* 0x0000000000017941 */ /* 0x000fea0003800000 */
.L_x_156:
[----:B------:R-:W-:Y:S01]  /*7980*/  @!P4 IMAD R215, R215, R17, R4 ;  /* 0x00000011d7d7c224 */ /* 0x000fe200078e0204 */
[----:B------:R-:W-:Y:S01]  /*7990*/  LOP3.LUT P5, RZ, R19, 0x4, RZ, 0xc0, !PT ;  /* 0x0000000413ff7812 */ /* 0x000fe200078ac0ff */
[----:B------:R-:W-:Y:S03]  /*79a0*/  BSSY B1, `(.L_x_158) ;  /* 0x0000007000017945 */ /* 0x000fe60003800000 */
[----:B------:R2:W-:Y:S01]  /*79b0*/  @!P4 STG.E.U8 desc[UR50][R202.64+0x39], R215 ;  /* 0x000039d7ca00c986 */ /* 0x0005e2000c101132 */
[----:B------:R-:W-:-:S13]  /*79c0*/  ISETP.LT.OR P3, PT, R0, 0x21, !P5 ;  /* 0x000000210000780c */ /* 0x000fda0006f61670 */
[----:B--2---:R-:W-:Y:S05]  /*79d0*/  @P3 BRA `(.L_x_159) ;  /* 0x00000000000c3947 */ /* 0x004fea0003800000 */
[----:B------:R-:W2:Y:S02]  /*79e0*/  LDG.E.U8 R16, desc[UR50][R8.64+0x20] ;  /* 0x0000203208107981 */ /* 0x000ea4000c1e1100 */
[----:B--2---:R-:W-:-:S05]  /*79f0*/  PRMT R5, R16, 0x8880, RZ ;  /* 0x0000888010057816 */ /* 0x004fca00000000ff */
[----:B------:R-:W-:-:S07]  /*7a00*/  IMAD R4, R5, R18, RZ ;  /* 0x0000001205047224 */ /* 0x000fce00078e02ff */
.L_x_159:
[----:B------:R-:W-:Y:S05]  /*7a10*/  BSYNC B1 ;  /* 0x0000000000017941 */ /* 0x000fea0003800000 */
.L_x_158:
[----:B------:R-:W-:Y:S01]  /*7a20*/  @!P3 IMAD R5, R184, R17, R4 ;  /* 0x00000011b805b224 */ /* 0x000fe200078e0204 */
[----:B------:R-:W-:Y:S01]  /*7a30*/  ISETP.LT.OR P4, PT, R0, 0x22, !P5 ;  /* 0x000000220000780c */ /* 0x000fe20006f81670 */
[----:B------:R-:W-:Y:S01]  /*7a40*/  BSSY B1, `(.L_x_160) ;  /* 0x0000008000017945 */ /* 0x000fe20003800000 */
[----:B------:R-:W-:Y:S02]  /*7a50*/  IMAD.U32 R201, RZ, RZ, UR41 ;  /* 0x00000029ffc97e24 */ /* 0x000fe4000f8e00ff */
[----:B------:R2:W-:Y:S01]  /*7a60*/  @!P3 STG.E.U8 desc[UR50][R12.64+0x20], R5 ;  /* 0x000020050c00b986 */ /* 0x0005e2000c101132 */
[----:B------:R-:W-:-:S08]  /*7a70*/  IMAD.U32 R23, RZ, RZ, UR40 ;  /* 0x00000028ff177e24 */ /* 0x000fd0000f8e00ff */
[----:B------:R-:W-:Y:S05]  /*7a80*/  @P4 BRA `(.L_x_161) ;  /* 0x00000000000c4947 */ /* 0x000fea0003800000 */
[----:B------:R-:W2:Y:S02]  /*7a90*/  LDG.E.U8 R16, desc[UR50][R8.64+0x21] ;  /* 0x0000213208107981 */ /* 0x000ea4000c1e1100 */
[----:B--2---:R-:W-:-:S05]  /*7aa0*/  PRMT R5, R16, 0x8880, RZ ;  /* 0x0000888010057816 */ /* 0x004fca00000000ff */
[----:B------:R-:W-:-:S07]  /*7ab0*/  IMAD R4, R5, R18, RZ ;  /* 0x0000001205047224 */ /* 0x000fce00078e02ff */
.L_x_161:
[----:B------:R-:W-:Y:S05]  /*7ac0*/  BSYNC B1 ;  /* 0x0000000000017941 */ /* 0x000fea0003800000 */
.L_x_160:
[----:B------:R-:W-:Y:S01]  /*7ad0*/  @!P4 IMAD R185, R185, R17, R4 ;  /* 0x00000011b9b9c224 */ /* 0x000fe200078e0204 */
[----:B------:R-:W-:Y:S01]  /*7ae0*/  LOP3.LUT P3, RZ, R19, 0x2, RZ, 0xc0, !PT ;  /* 0x0000000213ff7812 */ /* 0x000fe2000786c0ff */
[----:B------:R-:W-:Y:S01]  /*7af0*/  BSSY B1, `(.L_x_162) ;  /* 0x000000b000017945 */ /* 0x000fe20003800000 */
[----:B------:R-:W-:Y:S02]  /*7b00*/  IMAD.U32 R203, RZ, RZ, UR40 ;  /* 0x00000028ffcb7e24 */ /* 0x000fe4000f8e00ff */
[----:B------:R3:W-:Y:S01]  /*7b10*/  @!P4 STG.E.U8 desc[UR50][R12.64+0x21], R185 ;  /* 0x000021b90c00c986 */ /* 0x0007e2000c101132 */
[----:B------:R-:W-:-:S13]  /*7b20*/  ISETP.LT.OR P3, PT, R0, 0x21, !P3 ;  /* 0x000000210000780c */ /* 0x000fda0005f61670 */
[----:B------:R-:W-:-:S04]  /*7b30*/  @!P3 IADD3 R200, P5, P6, R201, UR39, R2 ;  /* 0x00000027c9c8bc10 */ /* 0x000fc8000febe002 */
[----:B------:R-:W-:Y:S01]  /*7b40*/  @!P3 IADD3.X R201, R23, UR38, R3, P5, P6 ;  /* 0x0000002617c9bc10 */ /* 0x000fe2000afec403 */
[----:B------:R-:W-:Y:S01]  /*7b50*/  IMAD.U32 R23, RZ, RZ, UR41 ;  /* 0x00000029ff177e24 */ /* 0x000fe2000f8e00ff */
[----:B---3--:R-:W-:Y:S07]  /*7b60*/  @P3 BRA `(.L_x_163) ;  /* 0x00000000000c3947 */ /* 0x008fee0003800000 */
[----:B-----5:R-:W2:Y:S02]  /*7b70*/  LDG.E.U8 R16, desc[UR50][R6.64+0x20] ;  /* 0x0000203206107981 */ /* 0x020ea4000c1e1100 */
[----:B--2---:R-:W-:-:S05]  /*7b80*/  PRMT R5, R16, 0x8880, RZ ;  /* 0x0000888010057816 */ /* 0x004fca00000000ff */
[----:B------:R-:W-:-:S07]  /*7b90*/  IMAD R4, R5, R18, RZ ;  /* 0x0000001205047224 */ /* 0x000fce00078e02ff */
.L_x_163:
[----:B------:R-:W-:Y:S05]  /*7ba0*/  BSYNC B1 ;  /* 0x0000000000017941 */ /* 0x000fea0003800000 */
.L_x_162:
[----:B--2---:R-:W-:Y:S01]  /*7bb0*/  @!P3 IMAD R5, R186, R17, R4 ;  /* 0x00000011ba05b224 */ /* 0x004fe200078e0204 */
[----:B------:R-:W-:Y:S01]  /*7bc0*/  LOP3.LUT P4, RZ, R19, 0x2, RZ, 0xc0, !PT ;  /* 0x0000000213ff7812 */ /* 0x000fe2000788c0ff */
[----:B------:R-:W-:Y:S03]  /*7bd0*/  BSSY B1, `(.L_x_164) ;  /* 0x0000009000017945 */ /* 0x000fe60003800000 */
[----:B------:R2:W-:Y:S01]  /*7be0*/  @!P3 STG.E.U8 desc[UR50][R200.64+0x20], R5 ;  /* 0x00002005c800b986 */ /* 0x0005e2000c101132 */
[----:B------:R-:W-:-:S13]  /*7bf0*/  ISETP.LT.OR P4, PT, R0, 0x22, !P4 ;  /* 0x000000220000780c */ /* 0x000fda0006781670 */
[----:B------:R-:W-:-:S04]  /*7c00*/  @!P4 IADD3 R184, P5, P6, R23, UR39, R2 ;  /* 0x0000002717b8cc10 */ /* 0x000fc8000febe002 */
[----:B------:R-:W-:Y:S01]  /*7c10*/  @!P4 IADD3.X R185, R203, UR38, R3, P5, P6 ;  /* 0x00000026cbb9cc10 */ /* 0x000fe2000afec403 */
[----:B--2---:R-:W-:Y:S08]  /*7c20*/  @P4 BRA `(.L_x_165) ;  /* 0x00000000000c4947 */ /* 0x004ff00003800000 */
[----:B-----5:R-:W2:Y:S02]  /*7c30*/  LDG.E.U8 R16, desc[UR50][R6.64+0x21] ;  /* 0x0000213206107981 */ /* 0x020ea4000c1e1100 */
[----:B--2---:R-:W-:-:S05]  /*7c40*/  PRMT R5, R16, 0x8880, RZ ;  /* 0x0000888010057816 */ /* 0x004fca00000000ff */
[----:B------:R-:W-:-:S07]  /*7c50*/  IMAD R4, R5, R18, RZ ;  /* 0x0000001205047224 */ /* 0x000fce00078e02ff */
.L_x_165:
[----:B------:R-:W-:Y:S05]  /*7c60*/  BSYNC B1 ;  /* 0x0000000000017941 */ /* 0x000fea0003800000 */
.L_x_164:
        /* <DEDUP_REMOVED lines=9> */
.L_x_167:
[----:B------:R-:W-:Y:S05]  /*7d00*/  BSYNC B1 ;  /* 0x0000000000017941 */ /* 0x000fea0003800000 */
.L_x_166:
        /* <DEDUP_REMOVED lines=10> */
.L_x_169:
[----:B------:R-:W-:Y:S05]  /*7db0*/  BSYNC B1 ;  /* 0x0000000000017941 */ /* 0x000fea0003800000 */
.L_x_168:
        /* <DEDUP_REMOVED lines=13> */
.L_x_171:
[----:B------:R-:W-:Y:S05]  /*7e90*/  BSYNC B1 ;  /* 0x0000000000017941 */ /* 0x000fea0003800000 */
.L_x_170:
        /* <DEDUP_REMOVED lines=11> */
.L_x_173:
[----:B------:R-:W-:Y:S05]  /*7f50*/  BSYNC B1 ;  /* 0x0000000000017941 */ /* 0x000fea0003800000 */
.L_x_172:
        /* <DEDUP_REMOVED lines=9> */
.L_x_175:
[----:B------:R-:W-:Y:S05]  /*7ff0*/  BSYNC B1 ;  /* 0x0000000000017941 */ /* 0x000fea0003800000 */
.L_x_174:
        /* <DEDUP_REMOVED lines=10> */
.L_x_177:
[----:B------:R-:W-:Y:S05]  /*80a0*/  BSYNC B1 ;  /* 0x0000000000017941 */ /* 0x000fea0003800000 */
.L_x_176:
        /* <DEDUP_REMOVED lines=13> */
.L_x_179:
[----:B------:R-:W-:Y:S05]  /*8180*/  BSYNC B1 ;  /* 0x0000000000017941 */ /* 0x000fea0003800000 */
.L_x_178:
        /* <DEDUP_REMOVED lines=11> */
.L_x_181:
[----:B------:R-:W-:Y:S05]  /*8240*/  BSYNC B1 ;  /* 0x0000000000017941 */ /* 0x000fea0003800000 */
.L_x_180:
        /* <DEDUP_REMOVED lines=9> */
.L_x_183:
[----:B------:R-:W-:Y:S05]  /*82e0*/  BSYNC B1 ;  /* 0x0000000000017941 */ /* 0x000fea0003800000 */
.L_x_182:
        /* <DEDUP_REMOVED lines=10> */
.L_x_185:
[----:B------:R-:W-:Y:S05]  /*8390*/  BSYNC B1 ;  /* 0x0000000000017941 */ /* 0x000fea0003800000 */
.L_x_184:
        /* <DEDUP_REMOVED lines=13> */
.L_x_187:
[----:B------:R-:W-:Y:S05]  /*8470*/  BSYNC B1 ;  /* 0x0000000000017941 */ /* 0x000fea0003800000 */
.L_x_186:
        /* <DEDUP_REMOVED lines=11> */
.L_x_189:
[----:B------:R-:W-:Y:S05]  /*8530*/  BSYNC B1 ;  /* 0x0000000000017941 */ /* 0x000fea0003800000 */
.L_x_188:
        /* <DEDUP_REMOVED lines=9> */
.L_x_191:
[----:B------:R-:W-:Y:S05]  /*85d0*/  BSYNC B1 ;  /* 0x0000000000017941 */ /* 0x000fea0003800000 */
.L_x_190:
        /* <DEDUP_REMOVED lines=10> */
.L_x_193:
[----:B------:R-:W-:Y:S05]  /*8680*/  BSYNC B1 ;  /* 0x0000000000017941 */ /* 0x000fea0003800000 */
.L_x_192:
        /* <DEDUP_REMOVED lines=8> */
[----:B---3--:R-:W-:Y:S07]  /*8710*/  @P3 BRA `(.L_x_195) ;  /* 0x00000000000c3947 */ /* 0x008fee0003800000 */
[----:B------:R-:W2:Y:S02]  /*8720*/  LDG.E.U8 R16, desc[UR50][R14.64+0x20] ;  /* 0x000020320e107981 */ /* 0x000ea4000c1e1100 */
[----:B--2---:R-:W-:-:S05]  /*8730*/  PRMT R5, R16, 0x8880, RZ ;  /* 0x0000888010057816 */ /* 0x004fca00000000ff */
[----:B------:R-:W-:-:S07]  /*8740*/  IMAD R4, R5, R18, RZ ;  /* 0x0000001205047224 */ /* 0x000fce00078e02ff */
.L_x_195:
[----:B------:R-:W-:Y:S05]  /*8750*/  BSYNC B1 ;  /* 0x0000000000017941 */ /* 0x000fea0003800000 */
.L_x_194:
[----:B--2---:R-:W-:Y:S01]  /*8760*/  @!P3 IMAD R5, R170, R17, R4 ;  /* 0x00000011aa05b224 */ /* 0x004fe200078e0204 */
[----:B------:R-:W-:Y:S01]  /*8770*/  ISETP.LT.OR P4, PT, R0, 0x22, !P2 ;  /* 0x000000220000780c */ /* 0x000fe20005781670 */
[----:B------:R-:W-:Y:S03]  /*8780*/  BSSY B1, `(.L_x_196) ;  /* 0x0000008000017945 */ /* 0x000fe60003800000 */
[----:B------:R2:W-:Y:S09]  /*8790*/  @!P3 STG.E.U8 desc[UR50][R184.64+0x20], R5 ;  /* 0x00002005b800b986 */ /* 0x0005f2000c101132 */
[----:B------:R-:W-:-:S04]  /*87a0*/  @!P4 IADD3 R168, P5, P6, R23, UR43, R2 ;  /* 0x0000002b17a8cc10 */ /* 0x000fc8000febe002 */
[----:B------:R-:W-:Y:S01]  /*87b0*/  @!P4 IADD3.X R169, R187, UR42, R3, P5, P6 ;  /* 0x0000002abba9cc10 */ /* 0x000fe2000afec403 */
[----:B--2---:R-:W-:Y:S08]  /*87c0*/  @P4 BRA `(.L_x_197) ;  /* 0x00000000000c4947 */ /* 0x004ff00003800000 */
[----:B------:R-:W2:Y:S02]  /*87d0*/  LDG.E.U8 R16, desc[UR50][R14.64+0x21] ;  /* 0x000021320e107981 */ /* 0x000ea4000c1e1100 */
[----:B--2---:R-:W-:-:S05]  /*87e0*/  PRMT R5, R16, 0x8880, RZ ;  /* 0x0000888010057816 */ /* 0x004fca00000000ff */
[----:B------:R-:W-:-:S07]  /*87f0*/  IMAD R4, R5, R18, RZ ;  /* 0x0000001205047224 */ /* 0x000fce00078e02ff */
.L_x_197:
[----:B------:R-:W-:Y:S05]  /*8800*/  BSYNC B1 ;  /* 0x0000000000017941 */ /* 0x000fea0003800000 */
.L_x_196:
        /* <DEDUP_REMOVED lines=9> */
.L_x_199:
[----:B------:R-:W-:Y:S05]  /*88a0*/  BSYNC B1 ;  /* 0x0000000000017941 */ /* 0x000fea0003800000 */
.L_x_198:
        /* <DEDUP_REMOVED lines=10> */
.L_x_201:
[----:B------:R-:W-:Y:S05]  /*8950*/  BSYNC B1 ;  /* 0x0000000000017941 */ /* 0x000fea0003800000 */
.L_x_200:
        /* <DEDUP_REMOVED lines=12> */
.L_x_203:
[----:B------:R-:W-:Y:S05]  /*8a20*/  BSYNC B1 ;  /* 0x0000000000017941 */ /* 0x000fea0003800000 */
.L_x_202:
        /* <DEDUP_REMOVED lines=10> */
.L_x_205:
[----:B------:R-:W-:Y:S05]  /*8ad0*/  BSYNC B1 ;  /* 0x0000000000017941 */ /* 0x000fea0003800000 */
.L_x_204:
        /* <DEDUP_REMOVED lines=9> */
.L_x_207:
[----:B------:R-:W-:Y:S05]  /*8b70*/  BSYNC B1 ;  /* 0x0000000000017941 */ /* 0x000fea0003800000 */
.L_x_206:
        /* <DEDUP_REMOVED lines=10> */
.L_x_209:
[----:B------:R-:W-:Y:S05]  /*8c20*/  BSYNC B1 ;  /* 0x0000000000017941 */ /* 0x000fea0003800000 */
.L_x_208:
        /* <DEDUP_REMOVED lines=12> */
.L_x_211:
[----:B------:R-:W-:Y:S05]  /*8cf0*/  BSYNC B1 ;  /* 0x0000000000017941 */ /* 0x000fea0003800000 */
.L_x_210:
        /* <DEDUP_REMOVED lines=10> */
.L_x_213:
[----:B------:R-:W-:Y:S05]  /*8da0*/  BSYNC B1 ;  /* 0x0000000000017941 */ /* 0x000fea0003800000 */
.L_x_212:
        /* <DEDUP_REMOVED lines=9> */
.L_x_215:
[----:B------:R-:W-:Y:S05]  /*8e40*/  BSYNC B1 ;  /* 0x0000000000017941 */ /* 0x000fea0003800000 */
.L_x_214:
        /* <DEDUP_REMOVED lines=10> */
.L_x_217:
[----:B------:R-:W-:Y:S05]  /*8ef0*/  BSYNC B1 ;  /* 0x0000000000017941 */ /* 0x000fea0003800000 */
.L_x_216:
        /* <DEDUP_REMOVED lines=12> */
.L_x_219:
[----:B------:R-:W-:Y:S05]  /*8fc0*/  BSYNC B1 ;  /* 0x0000000000017941 */ /* 0x000fea0003800000 */
.L_x_218:
        /* <DEDUP_REMOVED lines=10> */
.L_x_221:
[----:B------:R-:W-:Y:S05]  /*9070*/  BSYNC B1 ;  /* 0x0000000000017941 */ /* 0x000fea0003800000 */
.L_x_220:
        /* <DEDUP_REMOVED lines=8> */
.L_x_223:
[----:B------:R-:W-:Y:S05]  /*9100*/  BSYNC B1 ;  /* 0x0000000000017941 */ /* 0x000fea0003800000 */
.L_x_222:
        /* <DEDUP_REMOVED lines=8> */
.L_x_225:
[----:B------:R-:W-:Y:S05]  /*9190*/  BSYNC B1 ;  /* 0x0000000000017941 */ /* 0x000fea0003800000 */
.L_x_224:
        /* <DEDUP_REMOVED lines=10> */
.L_x_227:
[----:B------:R-:W-:Y:S05]  /*9240*/  BSYNC B1 ;  /* 0x0000000000017941 */ /* 0x000fea0003800000 */
.L_x_226:
[----:B---3--:R-:W-:Y:S01]  /*9250*/  @!P3 IMAD R5, R154, R17, R4 ;  /* 0x000000119a05b224 */ /* 0x008fe200078e0204 */
[----:B------:R-:W-:Y:S01]  /*9260*/  ISETP.LT.OR P4, PT, R0, 0x42, !P1 ;  /* 0x000000420000780c */ /* 0x000fe20004f81670 */
[----:B------:R-:W-:Y:S03]  /*9270*/  BSSY B1, `(.L_x_228) ;  /* 0x0000008000017945 */ /* 0x000fe60003800000 */
[----:B------:R3:W-:Y:S09]  /*9280*/  @!P3 STG.E.U8 desc[UR50][R168.64+0x40], R5 ;  /* 0x00004005a800b986 */ /* 0x0007f2000c101132 */
[----:B------:R-:W-:-:S04]  /*9290*/  @!P4 IADD3 R152, P5, R2, UR41, RZ ;  /* 0x000000290298cc10 */ /* 0x000fc8000ffbe0ff */
[----:B------:R-:W-:Y:S01]  /*92a0*/  @!P4 IADD3.X R153, R3, UR40, RZ, P5, !PT ;  /* 0x000000280399cc10 */ /* 0x000fe2000affe4ff */
[----:B---3--:R-:W-:Y:S08]  /*92b0*/  @P4 BRA `(.L_x_229) ;  /* 0x00000000000c4947 */ /* 0x008ff00003800000 */
[----:B------:R-:W3:Y:S02]  /*92c0*/  LDG.E.U8 R16, desc[UR50][R10.64+0x41] ;  /* 0x000041320a107981 */ /* 0x000ee4000c1e1100 */
[----:B---3--:R-:W-:-:S05]  /*92d0*/  PRMT R5, R16, 0x8880, RZ ;  /* 0x0000888010057816 */ /* 0x008fca00000000ff */
[----:B------:R-:W-:-:S07]  /*92e0*/  IMAD R4, R5, R18, RZ ;  /* 0x0000001205047224 */ /* 0x000fce00078e02ff */
.L_x_229:
[----:B------:R-:W-:Y:S05]  /*92f0*/  BSYNC B1 ;  /* 0x0000000000017941 */ /* 0x000fea0003800000 */
.L_x_228:
[----:B------:R-:W-:Y:S01]  /*9300*/  @!P4 IMAD R155, R155, R17, R4 ;  /* 0x000000119b9bc224 */ /* 0x000fe200078e0204 */
[----:B------:R-:W-:Y:S01]  /*9310*/  ISETP.LT.OR P3, PT, R0, 0x49, !P0 ;  /* 0x000000490000780c */ /* 0x000fe20004761670 */
[----:B------:R-:W-:Y:S03]  /*9320*/  BSSY B1, `(.L_x_230) ;  /* 0x0000006000017945 */ /* 0x000fe60003800000 */
[----:B------:R3:W-:Y:S09]  /*9330*/  @!P4 STG.E.U8 desc[UR50][R152.64+0x41], R155 ;  /* 0x0000419b9800c986 */ /* 0x0007f2000c101132 */
[----:B------:R-:W-:Y:S05]  /*9340*/  @P3 BRA `(.L_x_231) ;  /* 0x00000000000c3947 */ /* 0x000fea0003800000 */
[----:B------:R-:W4:Y:S02]  /*9350*/  LDG.E.U8 R16, desc[UR50][R232.64+0x48] ;  /* 0x00004832e8107981 */ /* 0x000f24000c1e1100 */
[----:B----4-:R-:W-:-:S05]  /*9360*/  PRMT R5, R16, 0x8880, RZ ;  /* 0x0000888010057816 */ /* 0x010fca00000000ff */
[----:B------:R-:W-:-:S07]  /*9370*/  IMAD R4, R5, R18, RZ ;  /* 0x0000001205047224 */ /* 0x000fce00078e02ff */
.L_x_231:
[----:B------:R-:W-:Y:S05]  /*9380*/  BSYNC B1 ;  /* 0x0000000000017941 */ /* 0x000fea0003800000 */
.L_x_230:
        /* <DEDUP_REMOVED lines=8> */
.L_x_233:
[----:B------:R-:W-:Y:S05]  /*9410*/  BSYNC B1 ;  /* 0x0000000000017941 */ /* 0x000fea0003800000 */
.L_x_232:
[----:B------:R-:W-:Y:S01]  /*9420*/  @!P4 IMAD R157, R157, R17, R4 ;  /* 0x000000119d9dc224 */ /* 0x000fe200078e0204 */
[----:B------:R-:W-:Y:S01]  /*9430*/  ISETP.LT.OR P3, PT, R0, 0x49, !P1 ;  /* 0x000000490000780c */ /* 0x000fe20004f61670 */
[----:B------:R-:W-:Y:S03]  /*9440*/  BSSY B1, `(.L_x_234) ;  /* 0x0000008000017945 */ /* 0x000fe60003800000 */
[----:B------:R0:W-:Y:S09]  /*9450*/  @!P4 STG.E.U8 desc[UR50][R2.64+0x49], R157 ;  /* 0x0000499d0200c986 */ /* 0x0001f2000c101132 */
[----:B---3--:R-:W-:-:S04]  /*9460*/  @!P3 IADD3 R152, P5, R2, UR41, RZ ;  /* 0x000000290298bc10 */ /* 0x008fc8000ffbe0ff */
[----:B------:R-:W-:Y:S01]  /*9470*/  @!P3 IADD3.X R153, R3, UR40, RZ, P5, !PT ;  /* 0x000000280399bc10 */ /* 0x000fe2000affe4ff */
[----:B0-----:R-:W-:Y:S08]  /*9480*/  @P3 BRA `(.L_x_235) ;  /* 0x00000000000c3947 */ /* 0x001ff00003800000 */
[----:B------:R-:W4:Y:S02]  /*9490*/  LDG.E.U8 R16, desc[UR50][R10.64+0x48] ;  /* 0x000048320a107981 */ /* 0x000f24000c1e1100 */
[----:B----4-:R-:W-:-:S05]  /*94a0*/  PRMT R5, R16, 0x8880, RZ ;  /* 0x0000888010057816 */ /* 0x010fca00000000ff */
[----:B------:R-:W-:-:S07]  /*94b0*/  IMAD R4, R5, R18, RZ ;  /* 0x0000001205047224 */ /* 0x000fce00078e02ff */
.L_x_235:
[----:B------:R-:W-:Y:S05]  /*94c0*/  BSYNC B1 ;  /* 0x0000000000017941 */ /* 0x000fea0003800000 */
.L_x_234:
[----:B----4-:R-:W-:Y:S01]  /*94d0*/  @!P3 IMAD R5, R158, R17, R4 ;  /* 0x000000119e05b224 */ /* 0x010fe200078e0204 */
[----:B------:R-:W-:Y:S01]  /*94e0*/  ISETP.LT.OR P4, PT, R0, 0x4a, !P1 ;  /* 0x0000004a0000780c */ /* 0x000fe20004f81670 */
[----:B------:R-:W-:Y:S03]  /*94f0*/  BSSY B1, `(.L_x_236) ;  /* 0x0000008000017945 */ /* 0x000fe60003800000 */
[----:B------:R0:W-:Y:S09]  /*9500*/  @!P3 STG.E.U8 desc[UR50][R152.64+0x48], R5 ;  /* 0x000048059800b986 */ /* 0x0001f2000c101132 */
[----:B------:R-:W-:-:S04]  /*9510*/  @!P4 IADD3 R154, P5, R2, UR41, RZ ;  /* 0x00000029029acc10 */ /* 0x000fc8000ffbe0ff */
[----:B------:R-:W-:Y:S01]  /*9520*/  @!P4 IADD3.X R155, R3, UR40, RZ, P5, !PT ;  /* 0x00000028039bcc10 */ /* 0x000fe2000affe4ff */
[----:B0-----:R-:W-:Y:S08]  /*9530*/  @P4 BRA `(.L_x_237) ;  /* 0x00000000000c4947 */ /* 0x001ff00003800000 */
[----:B------:R-:W3:Y:S02]  /*9540*/  LDG.E.U8 R16, desc[UR50][R10.64+0x49] ;  /* 0x000049320a107981 */ /* 0x000ee4000c1e1100 */
[----:B---3--:R-:W-:-:S05]  /*9550*/  PRMT R5, R16, 0x8880, RZ ;  /* 0x0000888010057816 */ /* 0x008fca00000000ff */
[----:B------:R-:W-:-:S07]  /*9560*/  IMAD R4, R5, R18, RZ ;  /* 0x0000001205047224 */ /* 0x000fce00078e02ff */
.L_x_237:
[----:B------:R-:W-:Y:S05]  /*9570*/  BSYNC B1 ;  /* 0x0000000000017941 */ /* 0x000fea0003800000 */
.L_x_236:
        /* <DEDUP_REMOVED lines=8> */
.L_x_239:
[----:B------:R-:W-:Y:S05]  /*9600*/  BSYNC B1 ;  /* 0x0000000000017941 */ /* 0x000fea0003800000 */
.L_x_238:
        /* <DEDUP_REMOVED lines=8> */
.L_x_241:
[----:B------:R-:W-:Y:S05]  /*9690*/  BSYNC B1 ;  /* 0x0000000000017941 */ /* 0x000fea0003800000 */
.L_x_240:
        /* <DEDUP_REMOVED lines=10> */
.L_x_243:
[----:B------:R-:W-:Y:S05]  /*9740*/  BSYNC B1 ;  /* 0x0000000000017941 */ /* 0x000fea0003800000 */
.L_x_242:
[----:B---3--:R-:W-:Y:S01]  /*9750*/  @!P3 IMAD R5, R162, R17, R4 ;  /* 0x00000011a205b224 */ /* 0x008fe200078e0204 */
[----:B------:R-:W-:Y:S01]  /*9760*/  ISETP.LT.OR P4, PT, R0, 0x52, !P1 ;  /* 0x000000520000780c */ /* 0x000fe20004f81670 */
[----:B------:R-:W-:Y:S03]  /*9770*/  BSSY B1, `(.L_x_244) ;  /* 0x0000008000017945 */ /* 0x000fe60003800000 */
[----:B------:R3:W-:Y:S09]  /*9780*/  @!P3 STG.E.U8 desc[UR50][R152.64+0x50], R5 ;  /* 0x000050059800b986 */ /* 0x0007f2000c101132 */
[----:B0-----:R-:W-:-:S04]  /*9790*/  @!P4 IADD3 R154, P5, R2, UR41, RZ ;  /* 0x00000029029acc10 */ /* 0x001fc8000ffbe0ff */
[----:B------:R-:W-:Y:S01]  /*97a0*/  @!P4 IADD3.X R155, R3, UR40, RZ, P5, !PT ;  /* 0x00000028039bcc10 */ /* 0x000fe2000affe4ff */
[----:B---3--:R-:W-:Y:S08]  /*97b0*/  @P4 BRA `(.L_x_245) ;  /* 0x00000000000c4947 */ /* 0x008ff00003800000 */
[----:B------:R-:W3:Y:S02]  /*97c0*/  LDG.E.U8 R16, desc[UR50][R10.64+0x51] ;  /* 0x000051320a107981 */ /* 0x000ee4000c1e1100 */
[----:B---3--:R-:W-:-:S05]  /*97d0*/  PRMT R5, R16, 0x8880, RZ ;  /* 0x0000888010057816 */ /* 0x008fca00000000ff */
[----:B------:R-:W-:-:S07]  /*97e0*/  IMAD R4, R5, R18, RZ ;  /* 0x0000001205047224 */ /* 0x000fce00078e02ff */
.L_x_245:
[----:B------:R-:W-:Y:S05]  /*97f0*/  BSYNC B1 ;  /* 0x0000000000017941 */ /* 0x000fea0003800000 */
.L_x_244:
        /* <DEDUP_REMOVED lines=8> */
.L_x_247:
[----:B------:R-:W-:Y:S05]  /*9880*/  BSYNC B1 ;  /* 0x0000000000017941 */ /* 0x000fea0003800000 */
.L_x_246:
        /* <DEDUP_REMOVED lines=8> */
.L_x_249:
[----:B------:R-:W-:Y:S05]  /*9910*/  BSYNC B1 ;  /* 0x0000000000017941 */ /* 0x000fea0003800000 */
.L_x_248:
        /* <DEDUP_REMOVED lines=10> */
.L_x_251:
[----:B------:R-:W-:Y:S05]  /*99c0*/  BSYNC B1 ;  /* 0x0000000000017941 */ /* 0x000fea0003800000 */
.L_x_250:
        /* <DEDUP_REMOVED lines=10> */
.L_x_253:
[----:B------:R-:W-:Y:S05]  /*9a70*/  BSYNC B1 ;  /* 0x0000000000017941 */ /* 0x000fea0003800000 */
.L_x_252:
[----:B------:R-:W-:Y:S01]  /*9a80*/  @!P4 IMAD R167, R167, R17, R4 ;  /* 0x00000011a7a7c224 */ /* 0x000fe200078e0204 */
[----:B------:R-:W-:Y:S01]  /*9a90*/  LOP3.LUT P5, RZ, R19, 0x4, RZ, 0xc0, !PT ;  /* 0x0000000413ff7812 */ /* 0x000fe200078ac0ff */
[----:B------:R-:W-:Y:S03]  /*9aa0*/  BSSY B1, `(.L_x_254) ;  /* 0x0000007000017945 */ /* 0x000fe60003800000 */
[----:B------:R0:W-:Y:S01]  /*9ab0*/  @!P4 STG.E.U8 desc[UR50][R154.64+0x59], R167 ;  /* 0x000059a79a00c986 */ /* 0x0001e2000c101132 */
[----:B------:R-:W-:-:S13]  /*9ac0*/  ISETP.LT.OR P3, PT, R0, 0x41, !P5 ;  /* 0x000000410000780c */ /* 0x000fda0006f61670 */
[----:B0-----:R-:W-:Y:S05]  /*9ad0*/  @P3 BRA `(.L_x_255) ;  /* 0x00000000000c3947 */ /* 0x001fea0003800000 */
[----:B------:R-:W3:Y:S02]  /*9ae0*/  LDG.E.U8 R16, desc[UR50][R8.64+0x40] ;  /* 0x0000403208107981 */ /* 0x000ee4000c1e1100 */
[----:B---3--:R-:W-:-:S05]  /*9af0*/  PRMT R5, R16, 0x8880, RZ ;  /* 0x0000888010057816 */ /* 0x008fca00000000ff */
[----:B------:R-:W-:-:S07]  /*9b00*/  IMAD R4, R5, R18, RZ ;  /* 0x0000001205047224 */ /* 0x000fce00078e02ff */
.L_x_255:
[----:B------:R-:W-:Y:S05]  /*9b10*/  BSYNC B1 ;  /* 0x0000000000017941 */ /* 0x000fea0003800000 */
.L_x_254:
        /* <DEDUP_REMOVED lines=10> */
.L_x_257:
[----:B------:R-:W-:Y:S05]  /*9bc0*/  BSYNC B1 ;  /* 0x0000000000017941 */ /* 0x000fea0003800000 */
.L_x_256:
        /* <DEDUP_REMOVED lines=10> */
[----:B-----5:R-:W0:Y:S02]  /*9c70*/  LDG.E.U8 R16, desc[UR50][R6.64+0x40] ;  /* 0x0000403206107981 */ /* 0x020e24000c1e1100 */
[----:B0-----:R-:W-:-:S05]  /*9c80*/  PRMT R5, R16, 0x8880, RZ ;  /* 0x0000888010057816 */ /* 0x001fca00000000ff */
[----:B------:R-:W-:-:S07]  /*9c90*/  IMAD R4, R5, R18, RZ ;  /* 0x0000001205047224 */ /* 0x000fce00078e02ff */
.L_x_259:
[----:B------:R-:W-:Y:S05]  /*9ca0*/  BSYNC B1 ;  /* 0x0000000000017941 */ /* 0x000fea0003800000 */
.L_x_258:
[----:B0-----:R-:W-:Y:S01]  /*9cb0*/  @!P3 IMAD R5, R138, R17, R4 ;  /* 0x000000118a05b224 */ /* 0x001fe200078e0204 */
[----:B------:R-:W-:Y:S01]  /*9cc0*/  LOP3.LUT P4, RZ, R19, 0x2, RZ, 0xc0, !PT ;  /* 0x0000000213ff7812 */ /* 0x000fe2000788c0ff */
[----:B------:R-:W-:Y:S03]  /*9cd0*/  BSSY B1, `(.L_x_260) ;  /* 0x0000009000017945 */ /* 0x000fe60003800000 */
[----:B------:R0:W-:Y:S01]  /*9ce0*/  @!P3 STG.E.U8 desc[UR50][R152.64+0x40], R5 ;  /* 0x000040059800b986 */ /* 0x0001e2000c101132 */
[----:B------:R-:W-:-:S13]  /*9cf0*/  ISETP.LT.OR P4, PT, R0, 0x42, !P4 ;  /* 0x000000420000780c */ /* 0x000fda0006781670 */
[----:B------:R-:W-:-:S04]  /*9d00*/  @!P4 IADD3 R136, P5, P6, R23, UR39, R2 ;  /* 0x000000271788cc10 */ /* 0x000fc8000febe002 */
[----:B------:R-:W-:Y:S01]  /*9d10*/  @!P4 IADD3.X R137, R155, UR38, R3, P5, P6 ;  /* 0x000000269b89cc10 */ /* 0x000fe2000afec403 */
[----:B0-----:R-:W-:Y:S08]  /*9d20*/  @P4 BRA `(.L_x_261) ;  /* 0x00000000000c4947 */ /* 0x001ff00003800000 */
[----:B-----5:R-:W3:Y:S02]  /*9d30*/  LDG.E.U8 R16, desc[UR50][R6.64+0x41] ;  /* 0x0000413206107981 */ /* 0x020ee4000c1e1100 */
[----:B---3--:R-:W-:-:S05]  /*9d40*/  PRMT R5, R16, 0x8880, RZ ;  /* 0x0000888010057816 */ /* 0x008fca00000000ff */
[----:B------:R-:W-:-:S07]  /*9d50*/  IMAD R4, R5, R18, RZ ;  /* 0x0000001205047224 */ /* 0x000fce00078e02ff */
.L_x_261:
[----:B------:R-:W-:Y:S05]  /*9d60*/  BSYNC B1 ;  /* 0x0000000000017941 */ /* 0x000fea0003800000 */
.L_x_260:
        /* <DEDUP_REMOVED lines=9> */
.L_x_263:
[----:B------:R-:W-:Y:S05]  /*9e00*/  BSYNC B1 ;  /* 0x0000000000017941 */ /* 0x000fea0003800000 */
.L_x_262:
        /* <DEDUP_REMOVED lines=10> */
.L_x_265:
[----:B------:R-:W-:Y:S05]  /*9eb0*/  BSYNC B1 ;  /* 0x0000000000017941 */ /* 0x000fea0003800000 */
.L_x_264:
        /* <DEDUP_REMOVED lines=13> */
.L_x_267:
[----:B------:R-:W-:Y:S05]  /*9f90*/  BSYNC B1 ;  /* 0x0000000000017941 */ /* 0x000fea0003800000 */
.L_x_266:
        /* <DEDUP_REMOVED lines=11> */
.L_x_269:
[----:B------:R-:W-:Y:S05]  /*a050*/  BSYNC B1 ;  /* 0x0000000000017941 */ /* 0x000fea0003800000 */
.L_x_268:
        /* <DEDUP_REMOVED lines=9> */
.L_x_271:
[----:B------:R-:W-:Y:S05]  /*a0f0*/  BSYNC B1 ;  /* 0x0000000000017941 */ /* 0x000fea0003800000 */
.L_x_270:
        /* <DEDUP_REMOVED lines=10> */
.L_x_273:
[----:B------:R-:W-:Y:S05]  /*a1a0*/  BSYNC B1 ;  /* 0x0000000000017941 */ /* 0x000fea0003800000 */
.L_x_272:
        /* <DEDUP_REMOVED lines=13> */
.L_x_275:
[----:B------:R-:W-:Y:S05]  /*a280*/  BSYNC B1 ;  /* 0x0000000000017941 */ /* 0x000fea0003800000 */
.L_x_274:
        /* <DEDUP_REMOVED lines=11> */
.L_x_277:
[----:B------:R-:W-:Y:S05]  /*a340*/  BSYNC B1 ;  /* 0x0000000000017941 */ /* 0x000fea0003800000 */
.L_x_276:
        /* <DEDUP_REMOVED lines=9> */
.L_x_279:
[----:B------:R-:W-:Y:S05]  /*a3e0*/  BSYNC B1 ;  /* 0x0000000000017941 */ /* 0x000fea0003800000 */
.L_x_278:
        /* <DEDUP_REMOVED lines=10> */
.L_x_281:
[----:B------:R-:W-:Y:S05]  /*a490*/  BSYNC B1 ;  /* 0x0000000000017941 */ /* 0x000fea0003800000 */
.L_x_280:
        /* <DEDUP_REMOVED lines=13> */
.L_x_283:
[----:B------:R-:W-:Y:S05]  /*a570*/  BSYNC B1 ;  /* 0x0000000000017941 */ /* 0x000fea0003800000 */
.L_x_282:
        /* <DEDUP_REMOVED lines=11> */
.L_x_285:
[----:B------:R-:W-:Y:S05]  /*a630*/  BSYNC B1 ;  /* 0x0000000000017941 */ /* 0x000fea0003800000 */
.L_x_284:
        /* <DEDUP_REMOVED lines=9> */
.L_x_287:
[----:B------:R-:W-:Y:S05]  /*a6d0*/  BSYNC B1 ;  /* 0x0000000000017941 */ /* 0x000fea0003800000 */
.L_x_286:
        /* <DEDUP_REMOVED lines=10> */
.L_x_289:
[----:B------:R-:W-:Y:S05]  /*a780*/  BSYNC B1 ;  /* 0x0000000000017941 */ /* 0x000fea0003800000 */
.L_x_288:
        /* <DEDUP_REMOVED lines=9> */
[----:B------:R-:W0:Y:S02]  /*a820*/  LDG.E.U8 R16, desc[UR50][R14.64+0x40] ;  /* 0x000040320e107981 */ /* 0x000e24000c1e1100 */
[----:B0-----:R-:W-:-:S05]  /*a830*/  PRMT R5, R16, 0x8880, RZ ;  /* 0x0000888010057816 */ /* 0x001fca00000000ff */
[----:B------:R-:W-:-:S07]  /*a840*/  IMAD R4, R5, R18, RZ ;  /* 0x0000001205047224 */ /* 0x000fce00078e02ff */
.L_x_291:
[----:B------:R-:W-:Y:S05]  /*a850*/  BSYNC B1 ;  /* 0x0000000000017941 */ /* 0x000fea0003800000 */
.L_x_290:
[----:B0-----:R-:W-:Y:S01]  /*a860*/  @!P3 IMAD R5, R122, R17, R4 ;  /* 0x000000117a05b224 */ /* 0x001fe200078e0204 */
[----:B------:R-:W-:Y:S01]  /*a870*/  ISETP.LT.OR P4, PT, R0, 0x42, !P2 ;  /* 0x000000420000780c */ /* 0x000fe20005781670 */
[----:B------:R-:W-:Y:S03]  /*a880*/  BSSY B1, `(.L_x_292) ;  /* 0x0000008000017945 */ /* 0x000fe60003800000 */
[----:B------:R0:W-:Y:S09]  /*a890*/  @!P3 STG.E.U8 desc[UR50][R136.64+0x40], R5 ;  /* 0x000040058800b986 */ /* 0x0001f2000c101132 */
[----:B------:R-:W-:-:S04]  /*a8a0*/  @!P4 IADD3 R120, P5, P6, R23, UR43, R2 ;  /* 0x0000002b1778cc10 */ /* 0x000fc8000febe002 */
[----:B------:R-:W-:Y:S01]  /*a8b0*/  @!P4 IADD3.X R121, R139, UR42, R3, P5, P6 ;  /* 0x0000002a8b79cc10 */ /* 0x000fe2000afec403 */
[----:B0-----:R-:W-:Y:S08]  /*a8c0*/  @P4 BRA `(.L_x_293) ;  /* 0x00000000000c4947 */ /* 0x001ff00003800000 */
[----:B------:R-:W3:Y:S02]  /*a8d0*/  LDG.E.U8 R16, desc[UR50][R14.64+0x41] ;  /* 0x000041320e107981 */ /* 0x000ee4000c1e1100 */
[----:B---3--:R-:W-:-:S05]  /*a8e0*/  PRMT R5, R16, 0x8880, RZ ;  /* 0x0000888010057816 */ /* 0x008fca00000000ff */
[----:B------:R-:W-:-:S07]  /*a8f0*/  IMAD R4, R5, R18, RZ ;  /* 0x0000001205047224 */ /* 0x000fce00078e02ff */
.L_x_293:
[----:B------:R-:W-:Y:S05]  /*a900*/  BSYNC B1 ;  /* 0x0000000000017941 */ /* 0x000fea0003800000 */
.L_x_292:
        /* <DEDUP_REMOVED lines=9> */
.L_x_295:
[----:B------:R-:W-:Y:S05]  /*a9a0*/  BSYNC B1 ;  /* 0x0000000000017941 */ /* 0x000fea0003800000 */
.L_x_294:
        /* <DEDUP_REMOVED lines=10> */
.L_x_297:
[----:B------:R-:W-:Y:S05]  /*aa50*/  BSYNC B1 ;  /* 0x0000000000017941 */ /* 0x000fea0003800000 */
.L_x_296:
        /* <DEDUP_REMOVED lines=12> */
.L_x_299:
[----:B------:R-:W-:Y:S05]  /*ab20*/  BSYNC B1 ;  /* 0x0000000000017941 */ /* 0x000fea0003800000 */
.L_x_298:
        /* <DEDUP_REMOVED lines=10> */
.L_x_301:
[----:B------:R-:W-:Y:S05]  /*abd0*/  BSYNC B1 ;  /* 0x0000000000017941 */ /* 0x000fea0003800000 */
.L_x_300:
        /* <DEDUP_REMOVED lines=9> */
.L_x_303:
[----:B------:R-:W-:Y:S05]  /*ac70*/  BSYNC B1 ;  /* 0x0000000000017941 */ /* 0x000fea0003800000 */
.L_x_302:
        /* <DEDUP_REMOVED lines=10> */
.L_x_305:
[----:B------:R-:W-:Y:S05]  /*ad20*/  BSYNC B1 ;  /* 0x0000000000017941 */ /* 0x000fea0003800000 */
.L_x_304:
        /* <DEDUP_REMOVED lines=12> */
.L_x_307:
[----:B------:R-:W-:Y:S05]  /*adf0*/  BSYNC B1 ;  /* 0x0000000000017941 */ /* 0x000fea0003800000 */
.L_x_306:
        /* <DEDUP_REMOVED lines=10> */
.L_x_309:
[----:B------:R-:W-:Y:S05]  /*aea0*/  BSYNC B1 ;  /* 0x0000000000017941 */ /* 0x000fea0003800000 */
.L_x_308:
        /* <DEDUP_REMOVED lines=9> */
.L_x_311:
[----:B------:R-:W-:Y:S05]  /*af40*/  BSYNC B1 ;  /* 0x0000000000017941 */ /* 0x000fea0003800000 */
.L_x_310:
        /* <DEDUP_REMOVED lines=10> */
.L_x_313:
[----:B------:R-:W-:Y:S05]  /*aff0*/  BSYNC B1 ;  /* 0x0000000000017941 */ /* 0x000fea0003800000 */
.L_x_312:
        /* <DEDUP_REMOVED lines=12> */
.L_x_315:
[----:B------:R-:W-:Y:S05]  /*b0c0*/  BSYNC B1 ;  /* 0x0000000000017941 */ /* 0x000fea0003800000 */
.L_x_314:
        /* <DEDUP_REMOVED lines=10> */
.L_x_317:
[----:B------:R-:W-:Y:S05]  /*b170*/  BSYNC B1 ;  /* 0x0000000000017941 */ /* 0x000fea0003800000 */
.L_x_316:
        /* <DEDUP_REMOVED lines=8> */
.L_x_319:
[----:B------:R-:W-:Y:S05]  /*b200*/  BSYNC B1 ;  /* 0x0000000000017941 */ /* 0x000fea0003800000 */
.L_x_318:
        /* <DEDUP_REMOVED lines=8> */
.L_x_321:
[----:B------:R-:W-:Y:S05]  /*b290*/  BSYNC B1 ;  /* 0x0000000000017941 */ /* 0x000fea0003800000 */
.L_x_320:
        /* <DEDUP_REMOVED lines=10> */
.L_x_323:
[----:B------:R-:W-:Y:S05]  /*b340*/  BSYNC B1 ;  /* 0x0000000000017941 */ /* 0x000fea0003800000 */
.L_x_322:
        /* <DEDUP_REMOVED lines=10> */
.L_x_325:
[----:B------:R-:W-:Y:S05]  /*b3f0*/  BSYNC B1 ;  /* 0x0000000000017941 */ /* 0x000fea0003800000 */
.L_x_324:
        /* <DEDUP_REMOVED lines=8> */
.L_x_327:
[----:B------:R-:W-:Y:S05]  /*b480*/  BSYNC B1 ;  /* 0x0000000000017941 */ /* 0x000fea0003800000 */
.L_x_326:
        /* <DEDUP_REMOVED lines=8> */
.L_x_329:
[----:B------:R-:W-:Y:S05]  /*b510*/  BSYNC B1 ;  /* 0x0000000000017941 */ /* 0x000fea0003800000 */
.L_x_328:
        /* <DEDUP_REMOVED lines=10> */
.L_x_331:
[----:B------:R-:W-:Y:S05]  /*b5c0*/  BSYNC B1 ;  /* 0x0000000000017941 */ /* 0x000fea0003800000 */
.L_x_330:
        /* <DEDUP_REMOVED lines=10> */
.L_x_333:
[----:B------:R-:W-:Y:S05]  /*b670*/  BSYNC B1 ;  /* 0x0000000000017941 */ /* 0x000fea0003800000 */
.L_x_332:
        /* <DEDUP_REMOVED lines=8> */
.L_x_335:
[----:B------:R-:W-:Y:S05]  /*b700*/  BSYNC B1 ;  /* 0x0000000000017941 */ /* 0x000fea0003800000 */
.L_x_334:
        /* <DEDUP_REMOVED lines=8> */
.L_x_337:
[----:B------:R-:W-:Y:S05]  /*b790*/  BSYNC B1 ;  /* 0x0000000000017941 */ /* 0x000fea0003800000 */
.L_x_336:
        /* <DEDUP_REMOVED lines=10> */
.L_x_339:
[----:B------:R-:W-:Y:S05]  /*b840*/  BSYNC B1 ;  /* 0x0000000000017941 */ /* 0x000fea0003800000 */
.L_x_338:
        /* <DEDUP_REMOVED lines=10> */
.L_x_341:
[----:B------:R-:W-:Y:S05]  /*b8f0*/  BSYNC B1 ;  /* 0x0000000000017941 */ /* 0x000fea0003800000 */
.L_x_340:
        /* <DEDUP_REMOVED lines=8> */
.L_x_343:
[----:B------:R-:W-:Y:S05]  /*b980*/  BSYNC B1 ;  /* 0x0000000000017941 */ /* 0x000fea0003800000 */
.L_x_342:
        /* <DEDUP_REMOVED lines=8> */
.L_x_345:
[----:B------:R-:W-:Y:S05]  /*ba10*/  BSYNC B1 ;  /* 0x0000000000017941 */ /* 0x000fea0003800000 */
.L_x_344:
        /* <DEDUP_REMOVED lines=10> */
.L_x_347:
[----:B------:R-:W-:Y:S05]  /*bac0*/  BSYNC B1 ;  /* 0x0000000000017941 */ /* 0x000fea0003800000 */
.L_x_346:
        /* <DEDUP_REMOVED lines=10> */
.L_x_349:
[----:B------:R-:W-:Y:S05]  /*bb70*/  BSYNC B1 ;  /* 0x0000000000017941 */ /* 0x000fea0003800000 */
.L_x_348:
        /* <DEDUP_REMOVED lines=9> */
.L_x_351:
[----:B------:R-:W-:Y:S05]  /*bc10*/  BSYNC B1 ;  /* 0x0000000000017941 */ /* 0x000fea0003800000 */
.L_x_350:
        /* <DEDUP_REMOVED lines=10> */
.L_x_353:
[----:B------:R-:W-:Y:S05]  /*bcc0*/  BSYNC B1 ;  /* 0x0000000000017941 */ /* 0x000fea0003800000 */
.L_x_352:
        /* <DEDUP_REMOVED lines=13> */
.L_x_355:
[----:B------:R-:W-:Y:S05]  /*bda0*/  BSYNC B1 ;  /* 0x0000000000017941 */ /* 0x000fea0003800000 */
.L_x_354:
        /* <DEDUP_REMOVED lines=11> */
.L_x_357:
[----:B------:R-:W-:Y:S05]  /*be60*/  BSYNC B1 ;  /* 0x0000000000017941 */ /* 0x000fea0003800000 */
.L_x_356:
        /* <DEDUP_REMOVED lines=9> */
.L_x_359:
[----:B------:R-:W-:Y:S05]  /*bf00*/  BSYNC B1 ;  /* 0x0000000000017941 */ /* 0x000fea0003800000 */
.L_x_358:
        /* <DEDUP_REMOVED lines=10> */
.L_x_361:
[----:B------:R-:W-:Y:S05]  /*bfb0*/  BSYNC B1 ;  /* 0x0000000000017941 */ /* 0x000fea0003800000 */
.L_x_360:
        /* <DEDUP_REMOVED lines=13> */
.L_x_363:
[----:B------:R-:W-:Y:S05]  /*c090*/  BSYNC B1 ;  /* 0x0000000000017941 */ /* 0x000fea0003800000 */
.L_x_362:
        /* <DEDUP_REMOVED lines=11> */
.L_x_365:
[----:B------:R-:W-:Y:S05]  /*c150*/  BSYNC B1 ;  /* 0x0000000000017941 */ /* 0x000fea0003800000 */
.L_x_364:
        /* <DEDUP_REMOVED lines=9> */
.L_x_367:
[----:B------:R-:W-:Y:S05]  /*c1f0*/  BSYNC B1 ;  /* 0x0000000000017941 */ /* 0x000fea0003800000 */
.L_x_366:
        /* <DEDUP_REMOVED lines=10> */
.L_x_369:
[----:B------:R-:W-:Y:S05]  /*c2a0*/  BSYNC B1 ;  /* 0x0000000000017941 */ /* 0x000fea0003800000 */
.L_x_368:
        /* <DEDUP_REMOVED lines=13> */
.L_x_371:
[----:B------:R-:W-:Y:S05]  /*c380*/  BSYNC B1 ;  /* 0x0000000000017941 */ /* 0x000fea0003800000 */
.L_x_370:
        /* <DEDUP_REMOVED lines=11> */
.L_x_373:
[----:B------:R-:W-:Y:S05]  /*c440*/  BSYNC B1 ;  /* 0x0000000000017941 */ /* 0x000fea0003800000 */
.L_x_372:
        /* <DEDUP_REMOVED lines=9> */
.L_x_375:
[----:B------:R-:W-:Y:S05]  /*c4e0*/  BSYNC B1 ;  /* 0x0000000000017941 */ /* 0x000fea0003800000 */
.L_x_374:
        /* <DEDUP_REMOVED lines=10> */
.L_x_377:
[----:B------:R-:W-:Y:S05]  /*c590*/  BSYNC B1 ;  /* 0x0000000000017941 */ /* 0x000fea0003800000 */
.L_x_376:
        /* <DEDUP_REMOVED lines=13> */
.L_x_379:
[----:B------:R-:W-:Y:S05]  /*c670*/  BSYNC B1 ;  /* 0x0000000000017941 */ /* 0x000fea0003800000 */
.L_x_378:
        /* <DEDUP_REMOVED lines=11> */
.L_x_381:
[----:B------:R-:W-:Y:S05]  /*c730*/  BSYNC B1 ;  /* 0x0000000000017941 */ /* 0x000fea0003800000 */
.L_x_380:
        /* <DEDUP_REMOVED lines=9> */
.L_x_383:
[----:B------:R-:W-:Y:S05]  /*c7d0*/  BSYNC B1 ;  /* 0x0000000000017941 */ /* 0x000fea0003800000 */
.L_x_382:
        /* <DEDUP_REMOVED lines=10> */
.L_x_385:
[----:B------:R-:W-:Y:S05]  /*c880*/  BSYNC B1 ;  /* 0x0000000000017941 */ /* 0x000fea0003800000 */
.L_x_384:
        /* <DEDUP_REMOVED lines=12> */
.L_x_387:
[----:B------:R-:W-:Y:S05]  /*c950*/  BSYNC B1 ;  /* 0x0000000000017941 */ /* 0x000fea0003800000 */
.L_x_386:
        /* <DEDUP_REMOVED lines=10> */
.L_x_389:
[----:B------:R-:W-:Y:S05]  /*ca00*/  BSYNC B1 ;  /* 0x0000000000017941 */ /* 0x000fea0003800000 */
.L_x_388:
        /* <DEDUP_REMOVED lines=9> */
.L_x_391:
[----:B------:R-:W-:Y:S05]  /*caa0*/  BSYNC B1 ;  /* 0x0000000000017941 */ /* 0x000fea0003800000 */
.L_x_390:
        /* <DEDUP_REMOVED lines=10> */
.L_x_393:
[----:B------:R-:W-:Y:S05]  /*cb50*/  BSYNC B1 ;  /* 0x0000000000017941 */ /* 0x000fea0003800000 */
.L_x_392:
        /* <DEDUP_REMOVED lines=12> */
.L_x_395:
[----:B------:R-:W-:Y:S05]  /*cc20*/  BSYNC B1 ;  /* 0x0000000000017941 */ /* 0x000fea0003800000 */
.L_x_394:
        /* <DEDUP_REMOVED lines=10> */
.L_x_397:
[----:B------:R-:W-:Y:S05]  /*ccd0*/  BSYNC B1 ;  /* 0x0000000000017941 */ /* 0x000fea0003800000 */
.L_x_396:
        /* <DEDUP_REMOVED lines=9> */
.L_x_399:
[----:B------:R-:W-:Y:S05]  /*cd70*/  BSYNC B1 ;  /* 0x0000000000017941 */ /* 0x000fea0003800000 */
.L_x_398:
        /* <DEDUP_REMOVED lines=10> */
.L_x_401:
[----:B------:R-:W-:Y:S05]  /*ce20*/  BSYNC B1 ;  /* 0x0000000000017941 */ /* 0x000fea0003800000 */
.L_x_400:
        /* <DEDUP_REMOVED lines=12> */
.L_x_403:
[----:B------:R-:W-:Y:S05]  /*cef0*/  BSYNC B1 ;  /* 0x0000000000017941 */ /* 0x000fea0003800000 */
.L_x_402:
        /* <DEDUP_REMOVED lines=10> */
.L_x_405:
[----:B------:R-:W-:Y:S05]  /*cfa0*/  BSYNC B1 ;  /* 0x0000000000017941 */ /* 0x000fea0003800000 */
.L_x_404:
        /* <DEDUP_REMOVED lines=9> */
.L_x_407:
[----:B------:R-:W-:Y:S05]  /*d040*/  BSYNC B1 ;  /* 0x0000000000017941 */ /* 0x000fea0003800000 */
.L_x_406:
        /* <DEDUP_REMOVED lines=10> */
.L_x_409:
[----:B------:R-:W-:Y:S05]  /*d0f0*/  BSYNC B1 ;  /* 0x0000000000017941 */ /* 0x000fea0003800000 */
.L_x_408:
        /* <DEDUP_REMOVED lines=12> */
.L_x_411:
[----:B------:R-:W-:Y:S05]  /*d1c0*/  BSYNC B1 ;  /* 0x0000000000017941 */ /* 0x000fea0003800000 */
.L_x_410:
        /* <DEDUP_REMOVED lines=10> */
.L_x_413:
[----:B------:R-:W-:Y:S05]  /*d270*/  BSYNC B1 ;  /* 0x0000000000017941 */ /* 0x000fea0003800000 */
.L_x_412:
        /* <DEDUP_REMOVED lines=8> */
.L_x_415:
[----:B------:R-:W-:Y:S05]  /*d300*/  BSYNC B1 ;  /* 0x0000000000017941 */ /* 0x000fea0003800000 */
.L_x_414:
        /* <DEDUP_REMOVED lines=8> */
.L_x_417:
[----:B------:R-:W-:Y:S05]  /*d390*/  BSYNC B1 ;  /* 0x0000000000017941 */ /* 0x000fea0003800000 */
.L_x_416:
        /* <DEDUP_REMOVED lines=10> */
.L_x_419:
[----:B------:R-:W-:Y:S05]  /*d440*/  BSYNC B1 ;  /* 0x0000000000017941 */ /* 0x000fea0003800000 */
.L_x_418:
        /* <DEDUP_REMOVED lines=10> */
.L_x_421:
[----:B------:R-:W-:Y:S05]  /*d4f0*/  BSYNC B1 ;  /* 0x0000000000017941 */ /* 0x000fea0003800000 */
.L_x_420:
        /* <DEDUP_REMOVED lines=8> */
.L_x_423:
[----:B------:R-:W-:Y:S05]  /*d580*/  BSYNC B1 ;  /* 0x0000000000017941 */ /* 0x000fea0003800000 */
.L_x_422:
        /* <DEDUP_REMOVED lines=8> */
.L_x_425:
[----:B------:R-:W-:Y:S05]  /*d610*/  BSYNC B1 ;  /* 0x0000000000017941 */ /* 0x000fea0003800000 */
.L_x_424:
        /* <DEDUP_REMOVED lines=10> */
.L_x_427:
[----:B------:R-:W-:Y:S05]  /*d6c0*/  BSYNC B1 ;  /* 0x0000000000017941 */ /* 0x000fea0003800000 */
.L_x_426:
        /* <DEDUP_REMOVED lines=10> */
.L_x_429:
[----:B------:R-:W-:Y:S05]  /*d770*/  BSYNC B1 ;  /* 0x0000000000017941 */ /* 0x000fea0003800000 */
.L_x_428:
        /* <DEDUP_REMOVED lines=8> */
.L_x_431:
[----:B------:R-:W-:Y:S05]  /*d800*/  BSYNC B1 ;  /* 0x0000000000017941 */ /* 0x000fea0003800000 */
.L_x_430:
        /* <DEDUP_REMOVED lines=8> */
.L_x_433:
[----:B------:R-:W-:Y:S05]  /*d890*/  BSYNC B1 ;  /* 0x0000000000017941 */ /* 0x000fea0003800000 */
.L_x_432:
        /* <DEDUP_REMOVED lines=10> */
.L_x_435:
[----:B------:R-:W-:Y:S05]  /*d940*/  BSYNC B1 ;  /* 0x0000000000017941 */ /* 0x000fea0003800000 */
.L_x_434:
        /* <DEDUP_REMOVED lines=10> */
.L_x_437:
[----:B------:R-:W-:Y:S05]  /*d9f0*/  BSYNC B1 ;  /* 0x0000000000017941 */ /* 0x000fea0003800000 */
.L_x_436:
[----:B------:R-:W-:Y:S01]  /*da00*/  @!P4 IMAD R67, R67, R17, R4 ;  /* 0x000000114343c224 */ /* 0x000fe200078e0204 */
[----:B------:R-:W-:Y:S01]  /*da10*/  BSSY B1, `(.L_x_438) ;  /* 0x0000009000017945 */ /* 0x000fe20003800000 */
[----:B------:R-:W-:Y:S02]  /*da20*/  IMAD.U32 R61, RZ, RZ, UR41 ;  /* 0x00000029ff3d7e24 */ /* 0x000fe4000f8e00ff */
[----:B------:R-:W-:Y:S01]  /*da30*/  IMAD.U32 R23, RZ, RZ, UR40 ;  /* 0x00000028ff177e24 */ /* 0x000fe2000f8e00ff */
[----:B------:R0:W-:Y:S01]  /*da40*/  @!P4 STG.E.U8 desc[UR50][R58.64+0x91], R67 ;  /* 0x000091433a00c986 */ /* 0x0001e2000c101132 */
[----:B------:R-:W-:-:S13]  /*da50*/  ISETP.LT.OR P4, PT, R0, 0x99, !P0 ;  /* 0x000000990000780c */ /* 0x000fda0004781670 */
[----:B0-----:R-:W-:Y:S05]  /*da60*/  @P4 BRA `(.L_x_439) ;  /* 0x00000000000c4947 */ /* 0x001fea0003800000 */
[----:B------:R-:W3:Y:S02]  /*da70*/  LDG.E.U8 R16, desc[UR50][R232.64+0x98] ;  /* 0x00009832e8107981 */ /* 0x000ee4000c1e1100 */
[----:B---3--:R-:W-:-:S05]  /*da80*/  PRMT R5, R16, 0x8880, RZ ;  /* 0x0000888010057816 */ /* 0x008fca00000000ff */
[----:B------:R-:W-:-:S07]  /*da90*/  IMAD R4, R5, R18, RZ ;  /* 0x0000001205047224 */ /* 0x000fce00078e02ff */
.L_x_439:
[----:B------:R-:W-:Y:S05]  /*daa0*/  BSYNC B1 ;  /* 0x0000000000017941 */ /* 0x000fea0003800000 */
.L_x_438:
[----:B------:R-:W-:Y:S01]  /*dab0*/  @!P4 IMAD R5, R68, R17, R4 ;  /* 0x000000114405c224 */ /* 0x000fe200078e0204 */
[----:B------:R-:W-:Y:S01]  /*dac0*/  LOP3.LUT P3, RZ, R19, 0x2, RZ, 0xc0, !PT ;  /* 0x0000000213ff7812 */ /* 0x000fe2000786c0ff */
[----:B------:R-:W-:Y:S01]  /*dad0*/  BSSY B1, `(.L_x_440) ;  /* 0x000000a000017945 */ /* 0x000fe20003800000 */
[C---:B------:R-:W-:Y:S02]  /*dae0*/  ISETP.LT.OR P0, PT, R0.reuse, 0x9a, !P0 ;  /* 0x0000009a0000780c */ /* 0x040fe40004701670 */
[----:B------:R0:W-:Y:S01]  /*daf0*/  @!P4 STG.E.U8 desc[UR50][R2.64+0x98], R5 ;  /* 0x000098050200c986 */ /* 0x0001e2000c101132 */
[----:B------:R-:W-:-:S13]  /*db00*/  ISETP.LT.OR P3, PT, R0, 0x81, !P3 ;  /* 0x000000810000780c */ /* 0x000fda0005f61670 */
[----:B------:R-:W-:-:S04]  /*db10*/  @!P3 IADD3 R60, P5, P6, R61, UR39, R2 ;  /* 0x000000273d3cbc10 */ /* 0x000fc8000febe002 */
[----:B------:R-:W-:Y:S01]  /*db20*/  @!P3 IADD3.X R61, R23, UR38, R3, P5, P6 ;  /* 0x00000026173dbc10 */ /* 0x000fe2000afec403 */
[----:B0-----:R-:W-:Y:S08]  /*db30*/  @P0 BRA `(.L_x_441) ;  /* 0x00000000000c0947 */ /* 0x001ff00003800000 */
[----:B------:R-:W3:Y:S02]  /*db40*/  LDG.E.U8 R16, desc[UR50][R232.64+0x99] ;  /* 0x00009932e8107981 */ /* 0x000ee4000c1e1100 */
[----:B---3--:R-:W-:-:S05]  /*db50*/  PRMT R5, R16, 0x8880, RZ ;  /* 0x0000888010057816 */ /* 0x008fca00000000ff */
[----:B------:R-:W-:-:S07]  /*db60*/  IMAD R4, R5, R18, RZ ;  /* 0x0000001205047224 */ /* 0x000fce00078e02ff */
.L_x_441:
[----:B------:R-:W-:Y:S05]  /*db70*/  BSYNC B1 ;  /* 0x0000000000017941 */ /* 0x000fea0003800000 */
.L_x_440:
[----:B------:R-:W-:Y:S01]  /*db80*/  @!P0 IMAD R69, R69, R17, R4 ;  /* 0x0000001145458224 */ /* 0x000fe200078e0204 */
[----:B------:R-:W-:Y:S01]  /*db90*/  ISETP.LT.OR P4, PT, R0, 0x99, !P1 ;  /* 0x000000990000780c */ /* 0x000fe20004f81670 */
[----:B------:R-:W-:Y:S01]  /*dba0*/  BSSY B1, `(.L_x_442) ;  /* 0x0000008000017945 */ /* 0x000fe20003800000 */
[----:B------:R-:W-:Y:S02]  /*dbb0*/  IMAD.U32 R63, RZ, RZ, UR41 ;  /* 0x00000029ff3f7e24 */ /* 0x000fe4000f8e00ff */
[----:B------:R0:W-:Y:S01]  /*dbc0*/  @!P0 STG.E.U8 desc[UR50][R2.64+0x99], R69 ;  /* 0x0000994502008986 */ /* 0x0001e2000c101132 */
[----:B------:R-:W-:-:S08]  /*dbd0*/  IMAD.U32 R23, RZ, RZ, UR40 ;  /* 0x00000028ff177e24 */ /* 0x000fd0000f8e00ff */
[----:B------:R-:W-:Y:S05]  /*dbe0*/  @P4 BRA `(.L_x_443) ;  /* 0x00000000000c4947 */ /* 0x000fea0003800000 */
[----:B------:R-:W3:Y:S02]  /*dbf0*/  LDG.E.U8 R16, desc[UR50][R10.64+0x98] ;  /* 0x000098320a107981 */ /* 0x000ee4000c1e1100 */
[----:B---3--:R-:W-:-:S05]  /*dc00*/  PRMT R5, R16, 0x8880, RZ ;  /* 0x0000888010057816 */ /* 0x008fca00000000ff */
[----:B------:R-:W-:-:S07]  /*dc10*/  IMAD R4, R5, R18, RZ ;  /* 0x0000001205047224 */ /* 0x000fce00078e02ff */
.L_x_443:
[----:B------:R-:W-:Y:S05]  /*dc20*/  BSYNC B1 ;  /* 0x0000000000017941 */ /* 0x000fea0003800000 */
.L_x_442:
[----:B------:R-:W-:Y:S01]  /*dc30*/  LOP3.LUT P0, RZ, R19, 0x2, RZ, 0xc0, !PT ;  /* 0x0000000213ff7812 */ /* 0x000fe2000780c0ff */
[----:B------:R-:W-:Y:S01]  /*dc40*/  @!P4 IMAD R5, R70, R17, R4 ;  /* 0x000000114605c224 */ /* 0x000fe200078e0204 */
[C---:B------:R-:W-:Y:S01]  /*dc50*/  ISETP.LT.OR P1, PT, R0.reuse, 0x9a, !P1 ;  /* 0x0000009a0000780c */ /* 0x040fe20004f21670 */
[----:B------:R-:W-:Y:S01]  /*dc60*/  BSSY B1, `(.L_x_444) ;  /* 0x000000d000017945 */ /* 0x000fe20003800000 */
[----:B------:R-:W-:-:S13]  /*dc70*/  ISETP.LT.OR P0, PT, R0, 0x82, !P0 ;  /* 0x000000820000780c */ /* 0x000fda0004701670 */
[----:B------:R-:W-:-:S04]  /*dc80*/  @!P0 IADD3 R62, P5, P6, R63, UR39, R2 ;  /* 0x000000273f3e8c10 */ /* 0x000fc8000febe002 */
[----:B------:R-:W-:Y:S02]  /*dc90*/  @!P0 IADD3.X R63, R23, UR38, R3, P5, P6 ;  /* 0x00000026173f8c10 */ /* 0x000fe4000afec403 */
[----:B------:R-:W-:-:S04]  /*dca0*/  @!P4 IADD3 R56, P5, R2, UR41, RZ ;  /* 0x000000290238cc10 */ /* 0x000fc8000ffbe0ff */
[----:B------:R-:W-:Y:S02]  /*dcb0*/  @!P4 IADD3.X R57, R3, UR40, RZ, P5, !PT ;  /* 0x000000280339cc10 */ /* 0x000fe4000affe4ff */
[----:B------:R-:W-:-:S03]  /*dcc0*/  @!P1 IADD3 R58, P5, R2, UR41, RZ ;  /* 0x00000029023a9c10 */ /* 0x000fc6000ffbe0ff */
[----:B------:R3:W-:Y:S01]  /*dcd0*/  @!P4 STG.E.U8 desc[UR50][R56.64+0x98], R5 ;  /* 0x000098053800c986 */ /* 0x0007e2000c101132 */
[----:B------:R-:W-:Y:S01]  /*dce0*/  @!P1 IADD3.X R59, R3, UR40, RZ, P5, !PT ;  /* 0x00000028033b9c10 */ /* 0x000fe2000affe4ff */
[----:B------:R-:W-:Y:S08]  /*dcf0*/  @P1 BRA `(.L_x_445) ;  /* 0x00000000000c1947 */ /* 0x000ff00003800000 */
[----:B------:R-:W3:Y:S02]  /*dd00*/  LDG.E.U8 R16, desc[UR50][R10.64+0x99] ;  /* 0x000099320a107981 */ /* 0x000ee4000c1e1100 */
[----:B---3--:R-:W-:-:S05]  /*dd10*/  PRMT R5, R16, 0x8880, RZ ;  /* 0x0000888010057816 */ /* 0x008fca00000000ff */
[----:B------:R-:W-:-:S07]  /*dd20*/  IMAD R4, R5, R18, RZ ;  /* 0x0000001205047224 */ /* 0x000fce00078e02ff */
.L_x_445:
[----:B------:R-:W-:Y:S05]  /*dd30*/  BSYNC B1 ;  /* 0x0000000000017941 */ /* 0x000fea0003800000 */
.L_x_444:
[----:B------:R-:W-:Y:S01]  /*dd40*/  @!P1 IMAD R71, R71, R17, R4 ;  /* 0x0000001147479224 */ /* 0x000fe200078e0204 */
[----:B------:R-:W-:Y:S01]  /*dd50*/  LOP3.LUT P4, RZ, R19, 0x4, RZ, 0xc0, !PT ;  /* 0x0000000413ff7812 */ /* 0x000fe2000788c0ff */
[----:B------:R-:W-:Y:S03]  /*dd60*/  BSSY B1, `(.L_x_446) ;  /* 0x0000007000017945 */ /* 0x000fe60003800000 */
[----:B------:R4:W-:Y:S01]  /*dd70*/  @!P1 STG.E.U8 desc[UR50][R58.64+0x99], R71 ;  /* 0x000099473a009986 */ /* 0x0009e2000c101132 */
[----:B------:R-:W-:-:S13]  /*dd80*/  ISETP.LT.OR P1, PT, R0, 0x81, !P4 ;  /* 0x000000810000780c */ /* 0x000fda0006721670 */
[----:B----4-:R-:W-:Y:S05]  /*dd90*/  @P1 BRA `(.L_x_447) ;  /* 0x00000000000c1947 */ /* 0x010fea0003800000 */
[----:B------:R-:W3:Y:S02]  /*dda0*/  LDG.E.U8 R16, desc[UR50][R8.64+0x80] ;  /* 0x0000803208107981 */ /* 0x000ee4000c1e1100 */
[----:B---3--:R-:W-:-:S05]  /*ddb0*/  PRMT R5, R16, 0x8880, RZ ;  /* 0x0000888010057816 */ /* 0x008fca00000000ff */
[----:B------:R-:W-:-:S07]  /*ddc0*/  IMAD R4, R5, R18, RZ ;  /* 0x0000001205047224 */ /* 0x000fce00078e02ff */
.L_x_447:
[----:B------:R-:W-:Y:S05]  /*ddd0*/  BSYNC B1 ;  /* 0x0000000000017941 */ /* 0x000fea0003800000 */
.L_x_446:
[----:B---3--:R-:W-:Y:S01]  /*dde0*/  @!P1 IMAD R5, R40, R17, R4 ;  /* 0x0000001128059224 */ /* 0x008fe200078e0204 */
        /* <DEDUP_REMOVED lines=9> */
.L_x_449:
[----:B------:R-:W-:Y:S05]  /*de80*/  BSYNC B1 ;  /* 0x0000000000017941 */ /* 0x000fea0003800000 */
.L_x_448:
        /* <DEDUP_REMOVED lines=9> */
[----:B----4-:R-:W-:Y:S07]  /*df20*/  @P3 BRA `(.L_x_451) ;  /* 0x00000000000c3947 */ /* 0x010fee0003800000 */
[----:B-----5:R-:W3:Y:S02]  /*df30*/  LDG.E.U8 R16, desc[UR50][R6.64+0x80] ;  /* 0x0000803206107981 */ /* 0x020ee4000c1e1100 */
[----:B---3--:R-:W-:-:S05]  /*df40*/  PRMT R5, R16, 0x8880, RZ ;  /* 0x0000888010057816 */ /* 0x008fca00000000ff */
[----:B------:R-:W-:-:S07]  /*df50*/  IMAD R4, R5, R18, RZ ;  /* 0x0000001205047224 */ /* 0x000fce00078e02ff */
.L_x_451:
[----:B------:R-:W-:Y:S05]  /*df60*/  BSYNC B1 ;  /* 0x0000000000017941 */ /* 0x000fea0003800000 */
.L_x_450:
[----:B---3--:R-:W-:Y:S01]  /*df70*/  @!P3 IMAD R5, R42, R17, R4 ;  /* 0x000000112a05b224 */ /* 0x008fe200078e0204 */
[----:B------:R-:W-:Y:S01]  /*df80*/  LOP3.LUT P4, RZ, R19, 0x2, RZ, 0xc0, !PT ;  /* 0x0000000213ff7812 */ /* 0x000fe2000788c0ff */
[----:B------:R-:W-:Y:S03]  /*df90*/  BSSY B1, `(.L_x_452) ;  /* 0x0000009000017945 */ /* 0x000fe60003800000 */
[----:B------:R3:W-:Y:S01]  /*dfa0*/  @!P3 STG.E.U8 desc[UR50][R60.64+0x80], R5 ;  /* 0x000080053c00b986 */ /* 0x0007e2000c101132 */
[----:B------:R-:W-:-:S13]  /*dfb0*/  ISETP.LT.OR P4, PT, R0, 0x8a, !P4 ;  /* 0x0000008a0000780c */ /* 0x000fda0006781670 */
[----:B------:R-:W-:-:S04]  /*dfc0*/  @!P4 IADD3 R40, P5, P6, R23, UR39, R2 ;  /* 0x000000271728cc10 */ /* 0x000fc8000febe002 */
[----:B------:R-:W-:Y:S01]  /*dfd0*/  @!P4 IADD3.X R41, R57, UR38, R3, P5, P6 ;  /* 0x000000263929cc10 */ /* 0x000fe2000afec403 */
[----:B---3--:R-:W-:Y:S08]  /*dfe0*/  @P0 BRA `(.L_x_453) ;  /* 0x00000000000c0947 */ /* 0x008ff00003800000 */
[----:B-----5:R-:W3:Y:S02]  /*dff0*/  LDG.E.U8 R16, desc[UR50][R6.64+0x81] ;  /* 0x0000813206107981 */ /* 0x020ee4000c1e1100 */
[----:B---3--:R-:W-:-:S05]  /*e000*/  PRMT R5, R16, 0x8880, RZ ;  /* 0x0000888010057816 */ /* 0x008fca00000000ff */
[----:B------:R-:W-:-:S07]  /*e010*/  IMAD R4, R5, R18, RZ ;  /* 0x0000001205047224 */ /* 0x000fce00078e02ff */
.L_x_453:
[----:B------:R-:W-:Y:S05]  /*e020*/  BSYNC B1 ;  /* 0x0000000000017941 */ /* 0x000fea0003800000 */
.L_x_452:
[----:B------:R-:W-:Y:S01]  /*e030*/  @!P0 IMAD R43, R43, R17, R4 ;  /* 0x000000112b2b8224 */ /* 0x000fe200078e0204 */
[----:B------:R-:W-:Y:S01]  /*e040*/  LOP3.LUT P3, RZ, R19, 0x4, RZ, 0xc0, !PT ;  /* 0x0000000413ff7812 */ /* 0x000fe2000786c0ff */
[----:B------:R-:W-:Y:S03]  /*e050*/  BSSY B1, `(.L_x_454) ;  /* 0x0000007000017945 */ /* 0x000fe60003800000 */
[----:B------:R3:W-:Y:S01]  /*e060*/  @!P0 STG.E.U8 desc[UR50][R62.64+0x81], R43 ;  /* 0x0000812b3e008986 */ /* 0x0007e2000c101132 */
[----:B------:R-:W-:-:S13]  /*e070*/  ISETP.LT.OR P0, PT, R0, 0x89, !P3 ;  /* 0x000000890000780c */ /* 0x000fda0005f01670 */
[----:B---3--:R-:W-:Y:S05]  /*e080*/  @P0 BRA `(.L_x_455) ;  /* 0x00000000000c0947 */ /* 0x008fea0003800000 */
[----:B------:R-:W3:Y:S02]  /*e090*/  LDG.E.U8 R16, desc[UR50][R8.64+0x88] ;  /* 0x0000883208107981 */ /* 0x000ee4000c1e1100 */
[----:B---3--:R-:W-:-:S05]  /*e0a0*/  PRMT R5, R16, 0x8880, RZ ;  /* 0x0000888010057816 */ /* 0x008fca00000000ff */
[----:B------:R-:W-:-:S07]  /*e0b0*/  IMAD R4, R5, R18, RZ ;  /* 0x0000001205047224 */ /* 0x000fce00078e02ff */
.L_x_455:
[----:B------:R-:W-:Y:S05]  /*e0c0*/  BSYNC B1 ;  /* 0x0000000000017941 */ /* 0x000fea0003800000 */
.L_x_454:
        /* <DEDUP_REMOVED lines=10> */
.L_x_457:
[----:B------:R-:W-:Y:S05]  /*e170*/  BSYNC B1 ;  /* 0x0000000000017941 */ /* 0x000fea0003800000 */
.L_x_456:
        /* <DEDUP_REMOVED lines=13> */
.L_x_459:
[----:B------:R-:W-:Y:S05]  /*e250*/  BSYNC B1 ;  /* 0x0000000000017941 */ /* 0x000fea0003800000 */
.L_x_458:
        /* <DEDUP_REMOVED lines=11> */
.L_x_461:
[----:B------:R-:W-:Y:S05]  /*e310*/  BSYNC B1 ;  /* 0x0000000000017941 */ /* 0x000fea0003800000 */
.L_x_460:
        /* <DEDUP_REMOVED lines=9> */
.L_x_463:
[----:B------:R-:W-:Y:S05]  /*e3b0*/  BSYNC B1 ;  /* 0x0000000000017941 */ /* 0x000fea0003800000 */
.L_x_462:
[----:B------:R-:W-:Y:S01]  /*e3c0*/  @!P1 IMAD R5, R48, R17, R4 ;  /* 0x0000001130059224 */ /* 0x000fe200078e0204 */
[----:B------:R-:W-:Y:S04]  /*e3d0*/  BSSY B1, `(.L_x_464) ;  /* 0x0000007000017945 */ /* 0x000fe80003800000 */
[----:B------:R3:W-:Y:S01]  /*e3e0*/  @!P1 STG.E.U8 desc[UR50][R12.64+0x90], R5 ;  /* 0x000090050c009986 */ /* 0x0007e2000c101132 */
[----:B------:R-:W-:-:S13]  /*e3f0*/  ISETP.LT.OR P1, PT, R0, 0x92, !P5 ;  /* 0x000000920000780c */ /* 0x000fda0006f21670 */
[----:B---3--:R-:W-:Y:S05]  /*e400*/  @P1 BRA `(.L_x_465) ;  /* 0x00000000000c1947 */ /* 0x008fea0003800000 */
[----:B------:R-:W3:Y:S02]  /*e410*/  LDG.E.U8 R16, desc[UR50][R8.64+0x91] ;  /* 0x0000913208107981 */ /* 0x000ee4000c1e1100 */
[----:B---3--:R-:W-:-:S05]  /*e420*/  PRMT R5, R16, 0x8880, RZ ;  /* 0x0000888010057816 */ /* 0x008fca00000000ff */
[----:B------:R-:W-:-:S07]  /*e430*/  IMAD R4, R5, R18, RZ ;  /* 0x0000001205047224 */ /* 0x000fce00078e02ff */
.L_x_465:
[----:B------:R-:W-:Y:S05]  /*e440*/  BSYNC B1 ;  /* 0x0000000000017941 */ /* 0x000fea0003800000 */
.L_x_464:
[----:B------:R-:W-:Y:S01]  /*e450*/  @!P1 IMAD R49, R49, R17, R4 ;  /* 0x0000001131319224 */ /* 0x000fe200078e0204 */
[----:B------:R-:W-:Y:S04]  /*e460*/  BSSY B1, `(.L_x_466) ;  /* 0x0000006000017945 */ /* 0x000fe80003800000 */
[----:B------:R3:W-:Y:S01]  /*e470*/  @!P1 STG.E.U8 desc[UR50][R12.64+0x91], R49 ;  /* 0x000091310c009986 */ /* 0x0007e2000c101132 */
[----:B------:R-:W-:Y:S05]  /*e480*/  @P0 BRA `(.L_x_467) ;  /* 0x00000000000c0947 */ /* 0x000fea0003800000 */
[----:B-----5:R-:W4:Y:S02]  /*e490*/  LDG.E.U8 R16, desc[UR50][R6.64+0x90] ;  /* 0x0000903206107981 */ /* 0x020f24000c1e1100 */
[----:B----4-:R-:W-:-:S05]  /*e4a0*/  PRMT R5, R16, 0x8880, RZ ;  /* 0x0000888010057816 */ /* 0x010fca00000000ff */
[----:B------:R-:W-:-:S07]  /*e4b0*/  IMAD R4, R5, R18, RZ ;  /* 0x0000001205047224 */ /* 0x000fce00078e02ff */
.L_x_467:
[----:B------:R-:W-:Y:S05]  /*e4c0*/  BSYNC B1 ;  /* 0x0000000000017941 */ /* 0x000fea0003800000 */
.L_x_466:
[----:B------:R-:W-:Y:S01]  /*e4d0*/  @!P0 IMAD R5, R50, R17, R4 ;  /* 0x0000001132058224 */ /* 0x000fe200078e0204 */
[----:B------:R-:W-:Y:S01]  /*e4e0*/  LOP3.LUT P4, RZ, R19, 0x2, RZ, 0xc0, !PT ;  /* 0x0000000213ff7812 */ /* 0x000fe2000788c0ff */
[----:B------:R-:W-:Y:S01]  /*e4f0*/  BSSY B1, `(.L_x_468) ;  /* 0x0000009000017945 */ /* 0x000fe20003800000 */
[C---:B------:R-:W-:Y:S02]  /*e500*/  ISETP.LT.OR P1, PT, R0.reuse, 0x99, !P5 ;  /* 0x000000990000780c */ /* 0x040fe40006f21670 */
[----:B------:R4:W-:Y:S01]  /*e510*/  @!P0 STG.E.U8 desc[UR50][R42.64+0x90], R5 ;  /* 0x000090052a008986 */ /* 0x0009e2000c101132 */
[C---:B------:R-:W-:Y:S02]  /*e520*/  ISETP.LT.OR P0, PT, R0.reuse, 0x99, !P4 ;  /* 0x000000990000780c */ /* 0x040fe40006701670 */
[----:B------:R-:W-:Y:S01]  /*e530*/  ISETP.LT.OR P4, PT, R0, 0x9a, !P4 ;  /* 0x0000009a0000780c */ /* 0x000fe20006781670 */
[----:B------:R-:W-:-:S12]  /*e540*/  @P3 BRA `(.L_x_469) ;  /* 0x00000000000c3947 */ /* 0x000fd80003800000 */
[----:B-----5:R-:W4:Y:S02]  /*e550*/  LDG.E.U8 R16, desc[UR50][R6.64+0x91] ;  /* 0x0000913206107981 */ /* 0x020f24000c1e1100 */
[----:B----4-:R-:W-:-:S05]  /*e560*/  PRMT R5, R16, 0x8880, RZ ;  /* 0x0000888010057816 */ /* 0x010fca00000000ff */
[----:B------:R-:W-:-:S07]  /*e570*/  IMAD R4, R5, R18, RZ ;  /* 0x0000001205047224 */ /* 0x000fce00078e02ff */
.L_x_469:
[----:B------:R-:W-:Y:S05]  /*e580*/  BSYNC B1 ;  /* 0x0000000000017941 */ /* 0x000fea0003800000 */
.L_x_468:
[----:B------:R-:W-:Y:S01]  /*e590*/  @!P3 IMAD R51, R51, R17, R4 ;  /* 0x000000113333b224 */ /* 0x000fe200078e0204 */
[----:B------:R-:W-:Y:S04]  /*e5a0*/  BSSY B1, `(.L_x_470) ;  /* 0x0000006000017945 */ /* 0x000fe80003800000 */
[----:B------:R0:W-:Y:S01]  /*e5b0*/  @!P3 STG.E.U8 desc[UR50][R44.64+0x91], R51 ;  /* 0x000091332c00b986 */ /* 0x0001e2000c101132 */
[----:B------:R-:W-:Y:S05]  /*e5c0*/  @P1 BRA `(.L_x_471) ;  /* 0x00000000000c1947 */ /* 0x000fea0003800000 */
[----:B------:R-:W4:Y:S02]  /*e5d0*/  LDG.E.U8 R16, desc[UR50][R8.64+0x98] ;  /* 0x0000983208107981 */ /* 0x000f24000c1e1100 */
[----:B----4-:R-:W-:-:S05]  /*e5e0*/  PRMT R5, R16, 0x8880, RZ ;  /* 0x0000888010057816 */ /* 0x010fca00000000ff */
[----:B------:R-:W-:-:S07]  /*e5f0*/  IMAD R4, R5, R18, RZ ;  /* 0x0000001205047224 */ /* 0x000fce00078e02ff */
.L_x_471:
[----:B------:R-:W-:Y:S05]  /*e600*/  BSYNC B1 ;  /* 0x0000000000017941 */ /* 0x000fea0003800000 */
.L_x_470:
[----:B------:R-:W-:Y:S01]  /*e610*/  ISETP.LT.OR P5, PT, R0, 0x9a, !P5 ;  /* 0x0000009a0000780c */ /* 0x000fe20006fa1670 */
[----:B----4-:R-:W-:Y:S01]  /*e620*/  @!P1 IMAD R5, R52, R17, R4 ;  /* 0x0000001134059224 */ /* 0x010fe200078e0204 */
[----:B------:R-:W-:Y:S01]  /*e630*/  BSSY B1, `(.L_x_472) ;  /* 0x000000c000017945 */ /* 0x000fe20003800000 */
[----:B------:R-:W-:Y:S02]  /*e640*/  IMAD.U32 R11, RZ, RZ, UR41 ;  /* 0x00000029ff0b7e24 */ /* 0x000fe4000f8e00ff */
[----:B------:R-:W-:Y:S01]  /*e650*/  IMAD.U32 R23, RZ, RZ, UR40 ;  /* 0x00000028ff177e24 */ /* 0x000fe2000f8e00ff */
[----:B------:R4:W-:Y:S01]  /*e660*/  @!P1 STG.E.U8 desc[UR50][R12.64+0x98], R5 ;  /* 0x000098050c009986 */ /* 0x0009e2000c101132 */
[----:B------:R-:W-:Y:S01]  /*e670*/  IMAD.U32 R41, RZ, RZ, UR41 ;  /* 0x00000029ff297e24 */ /* 0x000fe2000f8e00ff */
[----:B------:R-:W-:-:S04]  /*e680*/  @!P0 IADD3 R10, P1, P3, R11, UR39, R2 ;  /* 0x000000270b0a8c10 */ /* 0x000fc8000fb3e002 */
[----:B------:R-:W-:Y:S02]  /*e690*/  @!P0 IADD3.X R11, R23, UR38, R3, P1, P3 ;  /* 0x00000026170b8c10 */ /* 0x000fe40008fe6403 */
[----:B------:R-:W-:Y:S01]  /*e6a0*/  @!P4 IADD3 R40, P3, P1, R41, UR39, R2 ;  /* 0x000000272928cc10 */ /* 0x000fe2000f97e002 */
[----:B------:R-:W-:-:S12]  /*e6b0*/  @P5 BRA `(.L_x_473) ;  /* 0x00000000000c5947 */ /* 0x000fd80003800000 */
[----:B------:R-:W4:Y:S02]  /*e6c0*/  LDG.E.U8 R16, desc[UR50][R8.64+0x99] ;  /* 0x0000993208107981 */ /* 0x000f24000c1e1100 */
[----:B----4-:R-:W-:-:S05]  /*e6d0*/  PRMT R5, R16, 0x8880, RZ ;  /* 0x0000888010057816 */ /* 0x010fca00000000ff */
[----:B------:R-:W-:-:S07]  /*e6e0*/  IMAD R4, R5, R18, RZ ;  /* 0x0000001205047224 */ /* 0x000fce00078e02ff */
.L_x_473:
[----:B------:R-:W-:Y:S05]  /*e6f0*/  BSYNC B1 ;  /* 0x0000000000017941 */ /* 0x000fea0003800000 */
.L_x_472:
[----:B------:R-:W-:Y:S01]  /*e700*/  @!P5 IMAD R53, R53, R17, R4 ;  /* 0x000000113535d224 */ /* 0x000fe200078e0204 */
[----:B------:R-:W-:Y:S04]  /*e710*/  BSSY B1, `(.L_x_474) ;  /* 0x0000006000017945 */ /* 0x000fe80003800000 */
[----:B------:R0:W-:Y:S01]  /*e720*/  @!P5 STG.E.U8 desc[UR50][R12.64+0x99], R53 ;  /* 0x000099350c00d986 */ /* 0x0001e2000c101132 */
[----:B------:R-:W-:Y:S05]  /*e730*/  @P0 BRA `(.L_x_475) ;  /* 0x00000000000c0947 */ /* 0x000fea0003800000 */
[----:B-----5:R-:W4:Y:S02]  /*e740*/  LDG.E.U8 R16, desc[UR50][R6.64+0x98] ;  /* 0x0000983206107981 */ /* 0x020f24000c1e1100 */
[----:B----4-:R-:W-:-:S05]  /*e750*/  PRMT R5, R16, 0x8880, RZ ;  /* 0x0000888010057816 */ /* 0x010fca00000000ff */
[----:B------:R-:W-:-:S07]  /*e760*/  IMAD R4, R5, R18, RZ ;  /* 0x0000001205047224 */ /* 0x000fce00078e02ff */
.L_x_475:
[----:B------:R-:W-:Y:S05]  /*e770*/  BSYNC B1 ;  /* 0x0000000000017941 */ /* 0x000fea0003800000 */
.L_x_474:
[----:B----4-:R-:W-:Y:S01]  /*e780*/  @!P0 IMAD R5, R54, R17, R4 ;  /* 0x0000001136058224 */ /* 0x010fe200078e0204 */
[----:B------:R-:W-:Y:S01]  /*e790*/  BSSY B1, `(.L_x_476) ;  /* 0x0000007000017945 */ /* 0x000fe20003800000 */
[----:B------:R-:W-:-:S03]  /*e7a0*/  IMAD.U32 R9, RZ, RZ, UR40 ;  /* 0x00000028ff097e24 */ /* 0x000fc6000f8e00ff */
[----:B------:R4:W-:Y:S01]  /*e7b0*/  @!P0 STG.E.U8 desc[UR50][R10.64+0x98], R5 ;  /* 0x000098050a008986 */ /* 0x0009e2000c101132 */
[----:B------:R-:W-:Y:S05]  /*e7c0*/  @P4 BRA `(.L_x_477) ;  /* 0x00000000000c4947 */ /* 0x000fea0003800000 */
[----:B-----5:R-:W4:Y:S02]  /*e7d0*/  LDG.E.U8 R16, desc[UR50][R6.64+0x99] ;  /* 0x0000993206107981 */ /* 0x020f24000c1e1100 */
[----:B----4-:R-:W-:-:S05]  /*e7e0*/  PRMT R5, R16, 0x8880, RZ ;  /* 0x0000888010057816 */ /* 0x010fca00000000ff */
[----:B------:R-:W-:-:S07]  /*e7f0*/  IMAD R4, R5, R18, RZ ;  /* 0x0000001205047224 */ /* 0x000fce00078e02ff */
.L_x_477:
[----:B------:R-:W-:Y:S05]  /*e800*/  BSYNC B1 ;  /* 0x0000000000017941 */ /* 0x000fea0003800000 */
.L_x_476:
[----:B------:R-:W-:Y:S01]  /*e810*/  @!P4 IADD3.X R41, R9, UR38, R3, P3, P1 ;  /* 0x000000260929cc10 */ /* 0x000fe20009fe2403 */
[----:B------:R-:W-:Y:S01]  /*e820*/  @!P4 IMAD R55, R55, R17, R4 ;  /* 0x000000113737c224 */ /* 0x000fe200078e0204 */
[----:B------:R-:W-:Y:S01]  /*e830*/  LOP3.LUT P6, RZ, R19, 0x1, RZ, 0xc0, !PT ;  /* 0x0000000113ff7812 */ /* 0x000fe200078cc0ff */
[----:B------:R-:W-:Y:S01]  /*e840*/  BSSY B1, `(.L_x_478) ;  /* 0x0000008000017945 */ /* 0x000fe20003800000 */
[C---:B------:R-:W-:Y:S02]  /*e850*/  ISETP.LT.OR P0, PT, R0.reuse, 0x81, !P2 ;  /* 0x000000810000780c */ /* 0x040fe40005701670 */
[----:B------:R0:W-:Y:S01]  /*e860*/  @!P4 STG.E.U8 desc[UR50][R40.64+0x99], R55 ;  /* 0x000099372800c986 */ /* 0x0001e2000c101132 */
[----:B------:R-:W-:-:S13]  /*e870*/  ISETP.LT.OR P5, PT, R0, 0x81, !P6 ;  /* 0x000000810000780c */ /* 0x000fda00077a1670 */
[----:B0-----:R-:W-:Y:S05]  /*e880*/  @P5 BRA `(.L_x_479) ;  /* 0x00000000000c5947 */ /* 0x001fea0003800000 */
[----:B------:R-:W4:Y:S02]  /*e890*/  LDG.E.U8 R16, desc[UR50][R20.64+0x80] ;  /* 0x0000803214107981 */ /* 0x000f24000c1e1100 */
[----:B----4-:R-:W-:-:S05]  /*e8a0*/  PRMT R5, R16, 0x8880, RZ ;  /* 0x0000888010057816 */ /* 0x010fca00000000ff */
[----:B------:R-:W-:-:S07]  /*e8b0*/  IMAD R4, R5, R18, RZ ;  /* 0x0000001205047224 */ /* 0x000fce00078e02ff */
.L_x_479:
[----:B------:R-:W-:Y:S05]  /*e8c0*/  BSYNC B1 ;  /* 0x0000000000017941 */ /* 0x000fea0003800000 */
.L_x_478:
[----:B------:R-:W-:Y:S01]  /*e8d0*/  ISETP.LT.OR P3, PT, R0, 0x82, !P6 ;  /* 0x000000820000780c */ /* 0x000fe20007761670 */
[----:B----4-:R-:W-:Y:S01]  /*e8e0*/  @!P5 IMAD R5, R24, R17, R4 ;  /* 0x000000111805d224 */ /* 0x010fe200078e0204 */
[----:B------:R-:W-:Y:S01]  /*e8f0*/  BSSY B1, `(.L_x_480) ;  /* 0x000000a000017945 */ /* 0x000fe20003800000 */
[----:B-----5:R-:W-:Y:S01]  /*e900*/  IMAD.U32 R7, RZ, RZ, UR41 ;  /* 0x00000029ff077e24 */ /* 0x020fe2000f8e00ff */
[----:B------:R-:W-:Y:S01]  /*e910*/  ISETP.LT.OR P1, PT, R0, 0x82, !P2 ;  /* 0x000000820000780c */ /* 0x000fe20005721670 */
[----:B------:R-:W-:Y:S01]  /*e920*/  IMAD.U32 R9, RZ, RZ, UR40 ;  /* 0x00000028ff097e24 */ /* 0x000fe2000f8e00ff */
[----:B------:R0:W-:Y:S02]  /*e930*/  @!P5 STG.E.U8 desc[UR50][R216.64+0x80], R5 ;  /* 0x00008005d800d986 */ /* 0x0001e4000c101132 */
[----:B------:R-:W-:-:S05]  /*e940*/  @!P0 IADD3 R6, P4, P5, R7, UR43, R2 ;  /* 0x0000002b07068c10 */ /* 0x000fca000fd9e002 */
[----:B------:R-:W-:Y:S08]  /*e950*/  @P3 BRA `(.L_x_481) ;  /* 0x00000000000c3947 */ /* 0x000ff00003800000 */
[----:B------:R-:W0:Y:S02]  /*e960*/  LDG.E.U8 R16, desc[UR50][R20.64+0x81] ;  /* 0x0000813214107981 */ /* 0x000e24000c1e1100 */
[----:B0-----:R-:W-:-:S05]  /*e970*/  PRMT R5, R16, 0x8880, RZ ;  /* 0x0000888010057816 */ /* 0x001fca00000000ff */
[----:B------:R-:W-:-:S07]  /*e980*/  IMAD R4, R5, R18, RZ ;  /* 0x0000001205047224 */ /* 0x000fce00078e02ff */
.L_x_481:
[----:B------:R-:W-:Y:S05]  /*e990*/  BSYNC B1 ;  /* 0x0000000000017941 */ /* 0x000fea0003800000 */
.L_x_480:
[----:B------:R-:W-:Y:S01]  /*e9a0*/  @!P3 IMAD R25, R25, R17, R4 ;  /* 0x000000111919b224 */ /* 0x000fe200078e0204 */
[----:B------:R-:W-:Y:S01]  /*e9b0*/  BSSY B1, `(.L_x_482) ;  /* 0x0000008000017945 */ /* 0x000fe20003800000 */
[----:B------:R-:W-:Y:S01]  /*e9c0*/  IMAD.U32 R11, RZ, RZ, UR41 ;  /* 0x00000029ff0b7e24 */ /* 0x000fe2000f8e00ff */
[----:B------:R-:W-:Y:S02]  /*e9d0*/  @!P0 IADD3.X R7, R9, UR42, R3, P4, P5 ;  /* 0x0000002a09078c10 */ /* 0x000fe4000a7ea403 */
[----:B------:R4:W-:Y:S01]  /*e9e0*/  @!P3 STG.E.U8 desc[UR50][R216.64+0x81], R25 ;  /* 0x00008119d800b986 */ /* 0x0009e2000c101132 */
[----:B------:R-:W-:Y:S05]  /*e9f0*/  @P0 BRA `(.L_x_483) ;  /* 0x00000000000c0947 */ /* 0x000fea0003800000 */
[----:B------:R-:W0:Y:S02]  /*ea00*/  LDG.E.U8 R16, desc[UR50][R14.64+0x80] ;  /* 0x000080320e107981 */ /* 0x000e24000c1e1100 */
[----:B0-----:R-:W-:-:S05]  /*ea10*/  PRMT R5, R16, 0x8880, RZ ;  /* 0x0000888010057816 */ /* 0x001fca00000000ff */
[----:B------:R-:W-:-:S07]  /*ea20*/  IMAD R4, R5, R18, RZ ;  /* 0x0000001205047224 */ /* 0x000fce00078e02ff */
.L_x_483:
[----:B------:R-:W-:Y:S05]  /*ea30*/  BSYNC B1 ;  /* 0x0000000000017941 */ /* 0x000fea0003800000 */
.L_x_482:
[----:B0-----:R-:W-:Y:S01]  /*ea40*/  @!P0 IMAD R5, R26, R17, R4 ;  /* 0x000000111a058224 */ /* 0x001fe200078e0204 */
[----:B------:R-:W-:Y:S01]  /*ea50*/  @!P1 IADD3 R8, P3, P4, R11, UR43, R2 ;  /* 0x0000002b0b089c10 */ /* 0x000fe2000fc7e002 */
[----:B------:R-:W-:Y:S01]  /*ea60*/  IMAD.U32 R9, RZ, RZ, UR40 ;  /* 0x00000028ff097e24 */ /* 0x000fe2000f8e00ff */
[----:B------:R-:W-:Y:S01]  /*ea70*/  BSSY B1, `(.L_x_484) ;  /* 0x000000b000017945 */ /* 0x000fe20003800000 */
[C---:B------:R-:W-:Y:S01]  /*ea80*/  ISETP.LT.OR P5, PT, R0.reuse, 0x89, !P6 ;  /* 0x000000890000780c */ /* 0x040fe200077a1670 */
[----:B------:R0:W-:Y:S01]  /*ea90*/  @!P0 STG.E.U8 desc[UR50][R6.64+0x80], R5 ;  /* 0x0000800506008986 */ /* 0x0001e2000c101132 */
[C---:B------:R-:W-:Y:S02]  /*eaa0*/  ISETP.LT.OR P0, PT, R0.reuse, 0x8a, !P6 ;  /* 0x0000008a0000780c */ /* 0x040fe40007701670 */
[----:B------:R-:W-:Y:S02]  /*eab0*/  @!P1 IADD3.X R9, R9, UR42, R3, P3, P4 ;  /* 0x0000002a09099c10 */ /* 0x000fe40009fe8403 */
[----:B------:R-:W-:-:S02]  /*eac0*/  ISETP.LT.OR P3, PT, R0, 0x89, !P2 ;  /* 0x000000890000780c */ /* 0x000fc40005761670 */
[----:B------:R-:W-:Y:S01]  /*ead0*/  ISETP.LT.OR P4, PT, R0, 0x8a, !P2 ;  /* 0x0000008a0000780c */ /* 0x000fe20005781670 */
[----:B------:R-:W-:-:S12]  /*eae0*/  @P1 BRA `(.L_x_485) ;  /* 0x00000000000c1947 */ /* 0x000fd80003800000 */
[----:B------:R-:W0:Y:S02]  /*eaf0*/  LDG.E.U8 R16, desc[UR50][R14.64+0x81] ;  /* 0x000081320e107981 */ /* 0x000e24000c1e1100 */
[----:B0-----:R-:W-:-:S05]  /*eb00*/  PRMT R5, R16, 0x8880, RZ ;  /* 0x0000888010057816 */ /* 0x001fca00000000ff */
[----:B------:R-:W-:-:S07]  /*eb10*/  IMAD R4, R5, R18, RZ ;  /* 0x0000001205047224 */ /* 0x000fce00078e02ff */
.L_x_485:
[----:B------:R-:W-:Y:S05]  /*eb20*/  BSYNC B1 ;  /* 0x0000000000017941 */ /* 0x000fea0003800000 */
.L_x_484:
[----:B------:R-:W-:Y:S01]  /*eb30*/  @!P1 IMAD R27, R27, R17, R4 ;  /* 0x000000111b1b9224 */ /* 0x000fe200078e0204 */
[----:B------:R-:W-:Y:S04]  /*eb40*/  BSSY B1, `(.L_x_486) ;  /* 0x0000006000017945 */ /* 0x000fe80003800000 */
[----:B------:R0:W-:Y:S01]  /*eb50*/  @!P1 STG.E.U8 desc[UR50][R8.64+0x81], R27 ;  /* 0x0000811b08009986 */ /* 0x0001e2000c101132 */
[----:B------:R-:W-:Y:S05]  /*eb60*/  @P5 BRA `(.L_x_487) ;  /* 0x00000000000c5947 */ /* 0x000fea0003800000 */
[----:B------:R-:W0:Y:S02]  /*eb70*/  LDG.E.U8 R16, desc[UR50][R20.64+0x88] ;  /* 0x0000883214107981 */ /* 0x000e24000c1e1100 */
[----:B0-----:R-:W-:-:S05]  /*eb80*/  PRMT R5, R16, 0x8880, RZ ;  /* 0x0000888010057816 */ /* 0x001fca00000000ff */
[----:B------:R-:W-:-:S07]  /*eb90*/  IMAD R4, R5, R18, RZ ;  /* 0x0000001205047224 */ /* 0x000fce00078e02ff */
.L_x_487:
[----:B------:R-:W-:Y:S05]  /*eba0*/  BSYNC B1 ;  /* 0x0000000000017941 */ /* 0x000fea0003800000 */
.L_x_486:
[----:B0-----:R-:W-:Y:S01]  /*ebb0*/  @!P5 IMAD R5, R28, R17, R4 ;  /* 0x000000111c05d224 */ /* 0x001fe200078e0204 */
[----:B------:R-:W-:Y:S01]  /*ebc0*/  BSSY B1, `(.L_x_488) ;  /* 0x0000007000017945 */ /* 0x000fe20003800000 */
[----:B------:R-:W-:-:S03]  /*ebd0*/  IMAD.U32 R7, RZ, RZ, UR41 ;  /* 0x00000029ff077e24 */ /* 0x000fc6000f8e00ff */
[----:B------:R0:W-:Y:S01]  /*ebe0*/  @!P5 STG.E.U8 desc[UR50][R216.64+0x88], R5 ;  /* 0x00008805d800d986 */ /* 0x0001e2000c101132 */
[----:B------:R-:W-:Y:S05]  /*ebf0*/  @P0 BRA `(.L_x_489) ;  /* 0x00000000000c0947 */ /* 0x000fea0003800000 */
[----:B------:R-:W0:Y:S02]  /*ec00*/  LDG.E.U8 R16, desc[UR50][R20.64+0x89] ;  /* 0x0000893214107981 */ /* 0x000e24000c1e1100 */
[----:B0-----:R-:W-:-:S05]  /*ec10*/  PRMT R5, R16, 0x8880, RZ ;  /* 0x0000888010057816 */ /* 0x001fca00000000ff */
[----:B------:R-:W-:-:S07]  /*ec20*/  IMAD R4, R5, R18, RZ ;  /* 0x0000001205047224 */ /* 0x000fce00078e02ff */
.L_x_489:
[----:B------:R-:W-:Y:S05]  /*ec30*/  BSYNC B1 ;  /* 0x0000000000017941 */ /* 0x000fea0003800000 */
.L_x_488:
[----:B------:R-:W-:Y:S01]  /*ec40*/  @!P0 IMAD R29, R29, R17, R4 ;  /* 0x000000111d1d8224 */ /* 0x000fe200078e0204 */
[--C-:B------:R-:W-:Y:S01]  /*ec50*/  @!P3 IADD3 R6, P1, P5, R7, UR43, R2.reuse ;  /* 0x0000002b0706bc10 */ /* 0x100fe2000fd3e002 */
[----:B0-----:R-:W-:Y:S01]  /*ec60*/  IMAD.U32 R5, RZ, RZ, UR40 ;  /* 0x00000028ff057e24 */ /* 0x001fe2000f8e00ff */
[----:B------:R-:W-:Y:S01]  /*ec70*/  BSSY B1, `(.L_x_490) ;  /* 0x000000b000017945 */ /* 0x000fe20003800000 */
[----:B------:R-:W-:Y:S01]  /*ec80*/  IMAD.U32 R9, RZ, RZ, UR41 ;  /* 0x00000029ff097e24 */ /* 0x000fe2000f8e00ff */
[----:B------:R0:W-:Y:S01]  /*ec90*/  @!P0 STG.E.U8 desc[UR50][R216.64+0x89], R29 ;  /* 0x0000891dd8008986 */ /* 0x0001e2000c101132 */
[----:B------:R-:W-:Y:S01]  /*eca0*/  ISETP.LT.OR P0, PT, R0, 0x91, !P2 ;  /* 0x000000910000780c */ /* 0x000fe20005701670 */
[----:B------:R-:W-:Y:S01]  /*ecb0*/  IMAD.U32 R11, RZ, RZ, UR40 ;  /* 0x00000028ff0b7e24 */ /* 0x000fe2000f8e00ff */
[----:B------:R-:W-:Y:S02]  /*ecc0*/  @!P3 IADD3.X R7, R5, UR42, R3, P1, P5 ;  /* 0x0000002a0507bc10 */ /* 0x000fe40008fea403 */
[----:B------:R-:W-:Y:S01]  /*ecd0*/  @!P4 IADD3 R8, P1, P5, R9, UR43, R2 ;  /* 0x0000002b0908cc10 */ /* 0x000fe2000fd3e002 */
[----:B------:R-:W-:-:S12]  /*ece0*/  @P3 BRA `(.L_x_491) ;  /* 0x00000000000c3947 */ /* 0x000fd80003800000 */
[----:B------:R-:W5:Y:S02]  /*ecf0*/  LDG.E.U8 R16, desc[UR50][R14.64+0x88] ;  /* 0x000088320e107981 */ /* 0x000f64000c1e1100 */
[----:B-----5:R-:W-:-:S05]  /*ed00*/  PRMT R5, R16, 0x8880, RZ ;  /* 0x0000888010057816 */ /* 0x020fca00000000ff */
[----:B------:R-:W-:-:S07]  /*ed10*/  IMAD R4, R5, R18, RZ ;  /* 0x0000001205047224 */ /* 0x000fce00078e02ff */
.L_x_491:
[----:B------:R-:W-:Y:S05]  /*ed20*/  BSYNC B1 ;  /* 0x0000000000017941 */ /* 0x000fea0003800000 */
.L_x_490:
[----:B------:R-:W-:Y:S01]  /*ed30*/  @!P3 IMAD R5, R30, R17, R4 ;  /* 0x000000111e05b224 */ /* 0x000fe200078e0204 */
[----:B------:R-:W-:Y:S01]  /*ed40*/  BSSY B1, `(.L_x_492) ;  /* 0x0000008000017945 */ /* 0x000fe20003800000 */
[----:B---3--:R-:W-:Y:S01]  /*ed50*/  IMAD.U32 R13, RZ, RZ, UR41 ;  /* 0x00000029ff0d7e24 */ /* 0x008fe2000f8e00ff */
[----:B------:R-:W-:Y:S02]  /*ed60*/  @!P4 IADD3.X R9, R11, UR42, R3, P1, P5 ;  /* 0x0000002a0b09cc10 */ /* 0x000fe40008fea403 */
[----:B------:R3:W-:Y:S01]  /*ed70*/  @!P3 STG.E.U8 desc[UR50][R6.64+0x88], R5 ;  /* 0x000088050600b986 */ /* 0x0007e2000c101132 */
[----:B------:R-:W-:Y:S05]  /*ed80*/  @P4 BRA `(.L_x_493) ;  /* 0x00000000000c4947 */ /* 0x000fea0003800000 */
[----:B------:R-:W3:Y:S02]  /*ed90*/  LDG.E.U8 R16, desc[UR50][R14.64+0x89] ;  /* 0x000089320e107981 */ /* 0x000ee4000c1e1100 */
[----:B---3--:R-:W-:-:S05]  /*eda0*/  PRMT R5, R16, 0x8880, RZ ;  /* 0x0000888010057816 */ /* 0x008fca00000000ff */
[----:B------:R-:W-:-:S07]  /*edb0*/  IMAD R4, R5, R18, RZ ;  /* 0x0000001205047224 */ /* 0x000fce00078e02ff */
.L_x_493:
[----:B------:R-:W-:Y:S05]  /*edc0*/  BSYNC B1 ;  /* 0x0000000000017941 */ /* 0x000fea0003800000 */
.L_x_492:
[C---:B------:R-:W-:Y:S01]  /*edd0*/  ISETP.LT.OR P5, PT, R0.reuse, 0x91, !P6 ;  /* 0x000000910000780c */ /* 0x040fe200077a1670 */
[----:B------:R-:W-:Y:S01]  /*ede0*/  @!P4 IMAD R31, R31, R17, R4 ;  /* 0x000000111f1fc224 */ /* 0x000fe200078e0204 */
[----:B---3--:R-:W-:Y:S01]  /*edf0*/  @!P0 IADD3 R6, P1, P3, R13, UR43, R2 ;  /* 0x0000002b0d068c10 */ /* 0x008fe2000fb3e002 */
[----:B------:R-:W-:Y:S01]  /*ee00*/  IMAD.U32 R5, RZ, RZ, UR40 ;  /* 0x00000028ff057e24 */ /* 0x000fe2000f8e00ff */
[----:B------:R-:W-:Y:S02]  /*ee10*/  BSSY B1, `(.L_x_494) ;  /* 0x000000a000017945 */ /* 0x000fe40003800000 */
[----:B------:R3:W-:Y:S01]  /*ee20*/  @!P4 STG.E.U8 desc[UR50][R8.64+0x89], R31 ;  /* 0x0000891f0800c986 */ /* 0x0007e2000c101132 */
[C---:B------:R-:W-:Y:S02]  /*ee30*/  ISETP.LT.OR P4, PT, R0.reuse, 0x92, !P6 ;  /* 0x000000920000780c */ /* 0x040fe40007781670 */
[----:B------:R-:W-:Y:S02]  /*ee40*/  @!P0 IADD3.X R7, R5, UR42, R3, P1, P3 ;  /* 0x0000002a05078c10 */ /* 0x000fe40008fe6403 */
[----:B------:R-:W-:-:S02]  /*ee50*/  ISETP.LT.OR P3, PT, R0, 0x92, !P2 ;  /* 0x000000920000780c */ /* 0x000fc40005761670 */
[----:B------:R-:W-:Y:S01]  /*ee60*/  ISETP.LT.OR P1, PT, R0, 0x99, !P2 ;  /* 0x000000990000780c */ /* 0x000fe20005721670 */
[----:B------:R-:W-:-:S12]  /*ee70*/  @P5 BRA `(.L_x_495) ;  /* 0x00000000000c5947 */ /* 0x000fd80003800000 */
[----:B------:R-:W5:Y:S02]  /*ee80*/  LDG.E.U8 R16, desc[UR50][R20.64+0x90] ;  /* 0x0000903214107981 */ /* 0x000f64000c1e1100 */
[----:B-----5:R-:W-:-:S05]  /*ee90*/  PRMT R5, R16, 0x8880, RZ ;  /* 0x0000888010057816 */ /* 0x020fca00000000ff */
[----:B------:R-:W-:-:S07]  /*eea0*/  IMAD R4, R5, R18, RZ ;  /* 0x0000001205047224 */ /* 0x000fce00078e02ff */
.L_x_495:
[----:B------:R-:W-:Y:S05]  /*eeb0*/  BSYNC B1 ;  /* 0x0000000000017941 */ /* 0x000fea0003800000 */
.L_x_494:
[----:B------:R-:W-:Y:S01]  /*eec0*/  @!P5 IMAD R5, R32, R17, R4 ;  /* 0x000000112005d224 */ /* 0x000fe200078e0204 */
[----:B------:R-:W-:Y:S04]  /*eed0*/  BSSY B1, `(.L_x_496) ;  /* 0x0000006000017945 */ /* 0x000fe80003800000 */
[----:B------:R0:W-:Y:S01]  /*eee0*/  @!P5 STG.E.U8 desc[UR50][R216.64+0x90], R5 ;  /* 0x00009005d800d986 */ /* 0x0001e2000c101132 */
[----:B------:R-:W-:Y:S05]  /*eef0*/  @P4 BRA `(.L_x_497) ;  /* 0x00000000000c4947 */ /* 0x000fea0003800000 */
[----:B------:R-:W0:Y:S02]  /*ef00*/  LDG.E.U8 R16, desc[UR50][R20.64+0x91] ;  /* 0x0000913214107981 */ /* 0x000e24000c1e1100 */
[----:B0-----:R-:W-:-:S05]  /*ef10*/  PRMT R5, R16, 0x8880, RZ ;  /* 0x0000888010057816 */ /* 0x001fca00000000ff */
[----:B------:R-:W-:-:S07]  /*ef20*/  IMAD R4, R5, R18, RZ ;  /* 0x0000001205047224 */ /* 0x000fce00078e02ff */
.L_x_497:
[----:B------:R-:W-:Y:S05]  /*ef30*/  BSYNC B1 ;  /* 0x0000000000017941 */ /* 0x000fea0003800000 */
.L_x_496:
[----:B------:R-:W-:Y:S01]  /*ef40*/  @!P4 IMAD R33, R33, R17, R4 ;  /* 0x000000112121c224 */ /* 0x000fe200078e0204 */
[----:B------:R-:W-:Y:S04]  /*ef50*/  BSSY B1, `(.L_x_498) ;  /* 0x0000006000017945 */ /* 0x000fe80003800000 */
[----:B------:R0:W-:Y:S01]  /*ef60*/  @!P4 STG.E.U8 desc[UR50][R216.64+0x91], R33 ;  /* 0x00009121d800c986 */ /* 0x0001e2000c101132 */
[----:B------:R-:W-:Y:S05]  /*ef70*/  @P0 BRA `(.L_x_499) ;  /* 0x00000000000c0947 */ /* 0x000fea0003800000 */
[----:B------:R-:W0:Y:S02]  /*ef80*/  LDG.E.U8 R16, desc[UR50][R14.64+0x90] ;  /* 0x000090320e107981 */ /* 0x000e24000c1e1100 */
[----:B0-----:R-:W-:-:S05]  /*ef90*/  PRMT R5, R16, 0x8880, RZ ;  /* 0x0000888010057816 */ /* 0x001fca00000000ff */
[----:B------:R-:W-:-:S07]  /*efa0*/  IMAD R4, R5, R18, RZ ;  /* 0x0000001205047224 */ /* 0x000fce00078e02ff */
.L_x_499:
[----:B------:R-:W-:Y:S05]  /*efb0*/  BSYNC B1 ;  /* 0x0000000000017941 */ /* 0x000fea0003800000 */
.L_x_498:
[----:B---3--:R-:W-:Y:S01]  /*efc0*/  IMAD.U32 R9, RZ, RZ, UR41 ;  /* 0x00000029ff097e24 */ /* 0x008fe2000f8e00ff */
[----:B------:R-:W-:Y:S01]  /*efd0*/  BSSY B1, `(.L_x_500) ;  /* 0x000000e000017945 */ /* 0x000fe20003800000 */
[----:B0-----:R-:W-:Y:S02]  /*efe0*/  @!P0 IMAD R5, R34, R17, R4 ;  /* 0x0000001122058224 */ /* 0x001fe400078e0204 */
[----:B------:R-:W-:Y:S01]  /*eff0*/  IMAD.U32 R11, RZ, RZ, UR40 ;  /* 0x00000028ff0b7e24 */ /* 0x000fe2000f8e00ff */
[----:B------:R-:W-:Y:S01]  /*f000*/  @!P3 IADD3 R8, P4, P5, R9, UR43, R2 ;  /* 0x0000002b0908bc10 */ /* 0x000fe2000fd9e002 */
[----:B------:R-:W-:Y:S01]  /*f010*/  IMAD.U32 R13, RZ, RZ, UR41 ;  /* 0x00000029ff0d7e24 */ /* 0x000fe2000f8e00ff */
[----:B------:R0:W-:Y:S01]  /*f020*/  @!P0 STG.E.U8 desc[UR50][R6.64+0x90], R5 ;  /* 0x0000900506008986 */ /* 0x0001e2000c101132 */
[----:B------:R-:W-:Y:S02]  /*f030*/  ISETP.LT.OR P0, PT, R0, 0x99, !P6 ;  /* 0x000000990000780c */ /* 0x000fe40007701670 */
[----:B------:R-:W-:-:S02]  /*f040*/  @!P3 IADD3.X R9, R11, UR42, R3, P4, P5 ;  /* 0x0000002a0b09bc10 */ /* 0x000fc4000a7ea403 */
[----:B------:R-:W-:Y:S02]  /*f050*/  ISETP.LT.OR P6, PT, R0, 0x9a, !P6 ;  /* 0x0000009a0000780c */ /* 0x000fe400077c1670 */
[----:B------:R-:W-:Y:S01]  /*f060*/  @!P1 IADD3 R10, P4, P5, R13, UR43, R2 ;  /* 0x0000002b0d0a9c10 */ /* 0x000fe2000fd9e002 */
[----:B------:R-:W-:-:S12]  /*f070*/  @P3 BRA `(.L_x_501) ;  /* 0x00000000000c3947 */ /* 0x000fd80003800000 */
[----:B------:R-:W0:Y:S02]  /*f080*/  LDG.E.U8 R16, desc[UR50][R14.64+0x91] ;  /* 0x000091320e107981 */ /* 0x000e24000c1e1100 */
[----:B0-----:R-:W-:-:S05]  /*f090*/  PRMT R5, R16, 0x8880, RZ ;  /* 0x0000888010057816 */ /* 0x001fca00000000ff */
[----:B------:R-:W-:-:S07]  /*f0a0*/  IMAD R4, R5, R18, RZ ;  /* 0x0000001205047224 */ /* 0x000fce00078e02ff */
.L_x_501:
[----:B------:R-:W-:Y:S05]  /*f0b0*/  BSYNC B1 ;  /* 0x0000000000017941 */ /* 0x000fea0003800000 */
.L_x_500:
[----:B------:R-:W-:Y:S01]  /*f0c0*/  @!P3 IMAD R35, R35, R17, R4 ;  /* 0x000000112323b224 */ /* 0x000fe200078e0204 */
[----:B------:R-:W-:Y:S04]  /*f0d0*/  BSSY B1, `(.L_x_502) ;  /* 0x0000006000017945 */ /* 0x000fe80003800000 */
[----:B------:R3:W-:Y:S01]  /*f0e0*/  @!P3 STG.E.U8 desc[UR50][R8.64+0x91], R35 ;  /* 0x000091230800b986 */ /* 0x0007e2000c101132 */
[----:B------:R-:W-:Y:S05]  /*f0f0*/  @P0 BRA `(.L_x_503) ;  /* 0x00000000000c0947 */ /* 0x000fea0003800000 */
[----:B------:R-:W0:Y:S02]  /*f100*/  LDG.E.U8 R16, desc[UR50][R20.64+0x98] ;  /* 0x0000983214107981 */ /* 0x000e24000c1e1100 */
[----:B0-----:R-:W-:-:S05]  /*f110*/  PRMT R5, R16, 0x8880, RZ ;  /* 0x0000888010057816 */ /* 0x001fca00000000ff */
[----:B------:R-:W-:-:S07]  /*f120*/  IMAD R4, R5, R18, RZ ;  /* 0x0000001205047224 */ /* 0x000fce00078e02ff */
.L_x_503:
[----:B------:R-:W-:Y:S05]  /*f130*/  BSYNC B1 ;  /* 0x0000000000017941 */ /* 0x000fea0003800000 */
.L_x_502:
        /* <DEDUP_REMOVED lines=8> */
.L_x_505:
[----:B------:R-:W-:Y:S05]  /*f1c0*/  BSYNC B1 ;  /* 0x0000000000017941 */ /* 0x000fea0003800000 */
.L_x_504:
[----:B------:R-:W-:Y:S01]  /*f1d0*/  @!P6 IMAD R37, R37, R17, R4 ;  /* 0x000000112525e224 */ /* 0x000fe200078e0204 */
[----:B------:R-:W-:Y:S01]  /*f1e0*/  BSSY B1, `(.L_x_506) ;  /* 0x0000007000017945 */ /* 0x000fe20003800000 */
[----:B------:R-:W-:-:S03]  /*f1f0*/  @!P1 IADD3.X R11, R7, UR42, R3, P4, P5 ;  /* 0x0000002a070b9c10 */ /* 0x000fc6000a7ea403 */
[----:B------:R0:W-:Y:S01]  /*f200*/  @!P6 STG.E.U8 desc[UR50][R216.64+0x99], R37 ;  /* 0x00009925d800e986 */ /* 0x0001e2000c101132 */
[----:B------:R-:W-:Y:S05]  /*f210*/  @P1 BRA `(.L_x_507) ;  /* 0x00000000000c1947 */ /* 0x000fea0003800000 */
[----:B------:R-:W0:Y:S02]  /*f220*/  LDG.E.U8 R16, desc[UR50][R14.64+0x98] ;  /* 0x000098320e107981 */ /* 0x000e24000c1e1100 */
[----:B0-----:R-:W-:-:S05]  /*f230*/  PRMT R5, R16, 0x8880, RZ ;  /* 0x0000888010057816 */ /* 0x001fca00000000ff */
[----:B------:R-:W-:-:S07]  /*f240*/  IMAD R4, R5, R18, RZ ;  /* 0x0000001205047224 */ /* 0x000fce00078e02ff */
.L_x_507:
[----:B------:R-:W-:Y:S05]  /*f250*/  BSYNC B1 ;  /* 0x0000000000017941 */ /* 0x000fea0003800000 */
.L_x_506:
[----:B0-----:R-:W-:Y:S01]  /*f260*/  @!P1 IMAD R5, R38, R17, R4 ;  /* 0x0000001126059224 */ /* 0x001fe200078e0204 */
[----:B------:R-:W-:Y:S01]  /*f270*/  ISETP.LT.OR P2, PT, R0, 0x9a, !P2 ;  /* 0x0000009a0000780c */ /* 0x000fe20005741670 */
[----:B------:R-:W-:Y:S03]  /*f280*/  BSSY B1, `(.L_x_508) ;  /* 0x0000006000017945 */ /* 0x000fe60003800000 */
[----:B------:R0:W-:Y:S09]  /*f290*/  @!P1 STG.E.U8 desc[UR50][R10.64+0x98], R5 ;  /* 0x000098050a009986 */ /* 0x0001f2000c101132 */
[----:B------:R-:W-:Y:S05]  /*f2a0*/  @P2 BRA `(.L_x_509) ;  /* 0x00000000000c2947 */ /* 0x000fea0003800000 */
[----:B------:R-:W0:Y:S02]  /*f2b0*/  LDG.E.U8 R16, desc[UR50][R14.64+0x99] ;  /* 0x000099320e107981 */ /* 0x000e24000c1e1100 */
[----:B0-----:R-:W-:-:S05]  /*f2c0*/  PRMT R5, R16, 0x8880, RZ ;  /* 0x0000888010057816 */ /* 0x001fca00000000ff */
[----:B------:R-:W-:-:S07]  /*f2d0*/  IMAD R4, R5, R18, RZ ;  /* 0x0000001205047224 */ /* 0x000fce00078e02ff */
.L_x_509:
[----:B------:R-:W-:Y:S05]  /*f2e0*/  BSYNC B1 ;  /* 0x0000000000017941 */ /* 0x000fea0003800000 */
.L_x_508:
[----:B------:R-:W-:Y:S01]  /*f2f0*/  IMAD R39, R39, R17, R4 ;  /* 0x0000001127277224 */ /* 0x000fe200078e0204 */
[----:B------:R-:W-:Y:S06]  /*f300*/  @P2 BRA `(.L_x_510) ;  /* 0x0000005400502947 */ /* 0x000fec0003800000 */
[----:B0-----:R-:W-:Y:S02]  /*f310*/  IMAD.U32 R5, RZ, RZ, UR41 ;  /* 0x00000029ff057e24 */ /* 0x001fe4000f8e00ff */
[----:B------:R-:W-:-:S03]  /*f320*/  IMAD.U32 R7, RZ, RZ, UR40 ;  /* 0x00000028ff077e24 */ /* 0x000fc6000f8e00ff */
[----:B------:R-:W-:-:S04]  /*f330*/  IADD3 R2, P0, P1, R5, UR43, R2 ;  /* 0x0000002b05027c10 */ /* 0x000fc8000f91e002 */
[----:B------:R-:W-:-:S05]  /*f340*/  IADD3.X R3, R7, UR42, R3, P0, P1 ;  /* 0x0000002a07037c10 */ /* 0x000fca00087e2403 */
[----:B------:R0:W-:Y:S01]  /*f350*/  STG.E.U8 desc[UR50][R2.64+0x99], R39 ;  /* 0x0000992702007986 */ /* 0x0001e2000c101132 */
[----:B------:R-:W-:Y:S05]  /*f360*/  BRA `(.L_x_510) ;  /* 0x0000005400387947 */ /* 0x000fea0003800000 */
.L_x_29:
[----:B------:R-:W3:Y:S01]  /*f370*/  LDL.LU R4, [R1+0x40] ;  /* 0x0000400001047983 */ /* 0x000ee20000300800 */
[----:B------:R-:W-:-:S03]  /*f380*/  ULDC.64 UR4, c[0x0][0x5c0] ;  /* 0x0001700000047ab9 */ /* 0x000fc60000000a00 */
[----:B------:R-:W4:Y:S04]  /*f390*/  LDL.LU R5, [R1+0x44] ;  /* 0x0000440001057983 */ /* 0x000f280000300800 */
[----:B------:R-:W5:Y:S04]  /*f3a0*/  LDL.LU R6, [R1+0x48] ;  /* 0x0000480001067983 */ /* 0x000f680000300800 */
[----:B------:R-:W2:Y:S04]  /*f3b0*/  LDL.LU R11, [R1+0x50] ;  /* 0x00005000010b7983 */ /* 0x000ea80000300800 */
        /* <DEDUP_REMOVED lines=10> */
[----:B------:R-:W2:Y:S04]  /*f460*/  LDL.LU R14, [R1] ;  /* 0x00000000010e7983 */ /* 0x000ea80000300800 */
[----:B------:R-:W2:Y:S04]  /*f470*/  LDL.LU R7, [R1+0x4] ;  /* 0x0000040001077983 */ /* 0x000ea80000300800 */
[----:B------:R-:W2:Y:S04]  /*f480*/  LDL.LU R12, [R1+0x8] ;  /* 0x00000800010c7983 */ /* 0x000ea80000300800 */
[----:B------:R0:W-:Y:S04]  /*f490*/  STL.64 [R1+0xf8], R42 ;  /* 0x0000f82a01007387 */ /* 0x0001e80000100a00 */
[----:B0-----:R-:W2:Y:S04]  /*f4a0*/  LDL.LU R42, [R1+0x4c] ;  /* 0x00004c00012a7983 */ /* 0x001ea80000300800 */
[----:B------:R-:W2:Y:S01]  /*f4b0*/  LDL.LU R43, [R1+0x5c] ;  /* 0x00005c00012b7983 */ /* 0x000ea20000300800 */
[----:B------:R-:W-:-:S02]  /*f4c0*/  ISETP.GE.AND P6, PT, R23, 0x1, PT ;  /* 0x000000011700780c */ /* 0x000fc40003fc6270 */
[----:B------:R-:W-:Y:S01]  /*f4d0*/  IADD3 R2, P1, R2, UR4, RZ ;  /* 0x0000000402027c10 */ /* 0x000fe2000ff3e0ff */
[----:B------:R-:W-:Y:S01]  /*f4e0*/  STL.64 [R1+0xf0], R44 ;  /* 0x0000f02c01007387 */ /* 0x000fe20000100a00 */
[----:B------:R-:W-:Y:S02]  /*f4f0*/  ISETP.LT.OR P0, PT, R0, 0x1, !P6 ;  /* 0x000000010000780c */ /* 0x000fe40007701670 */
[----:B------:R-:W-:Y:S01]  /*f500*/  IADD3.X R3, R8, UR5, RZ, P1, !PT ;  /* 0x0000000508037c10 */ /* 0x000fe20008ffe4ff */
[----:B------:R-:W-:Y:S01]  /*f510*/  IMAD.U32 R8, RZ, RZ, UR41 ;  /* 0x00000029ff087e24 */ /* 0x000fe2000f8e00ff */
[C---:B------:R-:W-:Y:S01]  /*f520*/  ISETP.GE.AND P1, PT, R23.reuse, 0x9, PT ;  /* 0x000000091700780c */ /* 0x040fe20003f26270 */
[----:B------:R-:W-:Y:S01]  /*f530*/  STL.64 [R1+0xe8], R46 ;  /* 0x0000e82e01007387 */ /* 0x000fe20000100a00 */
[----:B------:R-:W-:Y:S02]  /*f540*/  ISETP.GE.AND P4, PT, R23, 0x89, PT ;  /* 0x000000891700780c */ /* 0x000fe40003f86270 */
[----:B------:R-:W-:Y:S01]  /*f550*/  LOP3.LUT R22, R22, 0xdfffffff, RZ, 0xc0, !PT ;  /* 0xdfffffff16167812 */ /* 0x000fe200078ec0ff */
[----:B------:R-:W-:Y:S01]  /*f560*/  STL.64 [R1+0xe0], R48 ;  /* 0x0000e03001007387 */ /* 0x000fe20000100a00 */
[----:B------:R-:W-:-:S03]  /*f570*/  ISETP.LT.OR P5, PT, R0, 0x9, !P4 ;  /* 0x000000090000780c */ /* 0x000fc600067a1670 */
[----:B------:R-:W-:Y:S04]  /*f580*/  STL.64 [R1+0xd8], R50 ;  /* 0x0000d83201007387 */ /* 0x000fe80000100a00 */
[----:B------:R-:W-:Y:S04]  /*f590*/  STL.64 [R1+0xd0], R52 ;  /* 0x0000d03401007387 */ /* 0x000fe80000100a00 */
[----:B------:R-:W-:Y:S02]  /*f5a0*/  STL.64 [R1+0xc8], R54 ;  /* 0x0000c83601007387 */ /* 0x000fe40000100a00 */
[----:B------:R-:W-:-:S02]  /*f5b0*/  @P5 LOP3.LUT R22, R22, 0x20000000, RZ, 0xfc, !PT ;  /* 0x2000000016165812 */ /* 0x000fc400078efcff */
[----:B------:R-:W-:Y:S02]  /*f5c0*/  STL.64 [R1+0xc0], R24 ;  /* 0x0000c01801007387 */ /* 0x000fe40000100a00 */
[----:B------:R-:W-:Y:S02]  /*f5d0*/  LOP3.LUT R22, R22, 0xf7ffffff, RZ, 0xc0, !PT ;  /* 0xf7ffffff16167812 */ /* 0x000fe400078ec0ff */
[----:B------:R-:W-:Y:S02]  /*f5e0*/  STL.64 [R1+0xb8], R26 ;  /* 0x0000b81a01007387 */ /* 0x000fe40000100a00 */
[----:B------:R-:W-:Y:S02]  /*f5f0*/  @P1 LOP3.LUT R22, R22, 0x8000000, RZ, 0xfc, !PT ;  /* 0x0800000016161812 */ /* 0x000fe400078efcff */
[----:B------:R-:W-:Y:S04]  /*f600*/  STL.64 [R1+0xb0], R28 ;  /* 0x0000b01c01007387 */ /* 0x000fe80000100a00 */
[----:B------:R-:W-:Y:S04]  /*f610*/  STL.64 [R1+0xa8], R30 ;  /* 0x0000a81e01007387 */ /* 0x000fe80000100a00 */
[----:B------:R-:W-:Y:S04]  /*f620*/  STL.64 [R1+0xa0], R32 ;  /* 0x0000a02001007387 */ /* 0x000fe80000100a00 */
[----:B------:R-:W-:Y:S04]  /*f630*/  STL.64 [R1+0x98], R34 ;  /* 0x0000982201007387 */ /* 0x000fe80000100a00 */
[----:B------:R-:W-:Y:S04]  /*f640*/  STL.64 [R1+0x90], R36 ;  /* 0x0000902401007387 */ /* 0x000fe80000100a00 */
[----:B------:R-:W-:Y:S01]  /*f650*/  STL.64 [R1+0x88], R38 ;  /* 0x0000882601007387 */ /* 0x000fe20000100a00 */
[----:B---3--:R-:W-:-:S05]  /*f660*/  @!P0 IMAD R4, R4, R17, RZ ;  /* 0x0000001104048224 */ /* 0x008fca00078e02ff */
[----:B------:R4:W-:Y:S01]  /*f670*/  @!P0 STG.E.U8 desc[UR50][R2.64], R4 ;  /* 0x0000000402008986 */ /* 0x0009e2000c101132 */
[----:B------:R-:W-:-:S13]  /*f680*/  ISETP.LT.OR P0, PT, R0, 0x2, !P6 ;  /* 0x000000020000780c */ /* 0x000fda0007701670 */
[----:B----4-:R-:W-:-:S05]  /*f690*/  @!P0 IMAD R4, R5, R17, RZ ;  /* 0x0000001105048224 */ /* 0x010fca00078e02ff */
[----:B------:R0:W-:Y:S01]  /*f6a0*/  @!P0 STG.E.U8 desc[UR50][R2.64+0x1], R4 ;  /* 0x0000010402008986 */ /* 0x0001e2000c101132 */
[----:B------:R-:W-:-:S13]  /*f6b0*/  ISETP.LT.OR P0, PT, R0, 0x1, !P1 ;  /* 0x000000010000780c */ /* 0x000fda0004f01670 */
[----:B0-----:R-:W-:Y:S01]  /*f6c0*/  @!P0 IADD3 R4, P2, R2, UR41, RZ ;  /* 0x0000002902048c10 */ /* 0x001fe2000ff5e0ff */
[----:B-----5:R-:W-:-:S03]  /*f6d0*/  @!P0 IMAD R6, R6, R17, RZ ;  /* 0x0000001106068224 */ /* 0x020fc600078e02ff */
[----:B------:R-:W-:Y:S02]  /*f6e0*/  @!P0 IADD3.X R5, R3, UR40, RZ, P2, !PT ;  /* 0x0000002803058c10 */ /* 0x000fe400097fe4ff */
[----:B------:R-:W-:-:S03]  /*f6f0*/  ISETP.LT.OR P2, PT, R0, 0x9, !P6 ;  /* 0x000000090000780c */ /* 0x000fc60007741670 */
[----:B------:R0:W-:Y:S01]  /*f700*/  @!P0 STG.E.U8 desc[UR50][R4.64], R6 ;  /* 0x0000000604008986 */ /* 0x0001e2000c101132 */
[----:B------:R-:W-:-:S13]  /*f710*/  ISETP.LT.OR P0, PT, R0, 0x2, !P1 ;  /* 0x000000020000780c */ /* 0x000fda0004f01670 */
[----:B0-----:R-:W-:-:S04]  /*f720*/  @!P0 IADD3 R4, P3, R2, UR41, RZ ;  /* 0x0000002902048c10 */ /* 0x001fc8000ff7e0ff */
[----:B------:R-:W-:Y:S01]  /*f730*/  @!P0 IADD3.X R5, R3, UR40, RZ, P3, !PT ;  /* 0x0000002803058c10 */ /* 0x000fe20009ffe4ff */
[----:B--2---:R-:W-:-:S05]  /*f740*/  @!P0 IMAD R6, R42, R17, RZ ;  /* 0x000000112a068224 */ /* 0x004fca00078e02ff */
[----:B------:R0:W-:Y:S01]  /*f750*/  @!P0 STG.E.U8 desc[UR50][R4.64+0x1], R6 ;  /* 0x0000010604008986 */ /* 0x0001e2000c101132 */
[----:B------:R-:W-:Y:S01]  /*f760*/  ISETP.LT.OR P0, PT, R0, 0xa, !P6 ;  /* 0x0000000a0000780c */ /* 0x000fe20007701670 */
[----:B0-----:R-:W-:-:S05]  /*f770*/  @!P2 IMAD R4, R11, R17, RZ ;  /* 0x000000110b04a224 */ /* 0x001fca00078e02ff */
[----:B------:R0:W-:Y:S01]  /*f780*/  @!P2 STG.E.U8 desc[UR50][R2.64+0x8], R4 ;  /* 0x000008040200a986 */ /* 0x0001e2000c101132 */
[----:B------:R-:W-:-:S06]  /*f790*/  ISETP.LT.OR P2, PT, R0, 0x9, !P1 ;  /* 0x000000090000780c */ /* 0x000fcc0004f41670 */
[----:B0-----:R-:W-:-:S07]  /*f7a0*/  @!P0 IMAD R4, R10, R17, RZ ;  /* 0x000000110a048224 */ /* 0x001fce00078e02ff */
[----:B------:R-:W-:Y:S02]  /*f7b0*/  @!P2 IMAD R6, R9, R17, RZ ;  /* 0x000000110906a224 */ /* 0x000fe400078e02ff */
[----:B------:R-:W-:Y:S01]  /*f7c0*/  IMAD.U32 R10, RZ, RZ, UR41 ;  /* 0x00000029ff0a7e24 */ /* 0x000fe2000f8e00ff */
[----:B------:R0:W-:Y:S02]  /*f7d0*/  @!P0 STG.E.U8 desc[UR50][R2.64+0x9], R4 ;  /* 0x0000090402008986 */ /* 0x0001e4000c101132 */
[----:B0-----:R-:W-:-:S04]  /*f7e0*/  @!P2 IADD3 R4, P0, R2, UR41, RZ ;  /* 0x000000290204ac10 */ /* 0x001fc8000ff1e0ff */
[----:B------:R-:W-:Y:S02]  /*f7f0*/  @!P2 IADD3.X R5, R3, UR40, RZ, P0, !PT ;  /* 0x000000280305ac10 */ /* 0x000fe400087fe4ff */
[----:B------:R-:W-:-:S03]  /*f800*/  @!P5 IADD3 R8, P0, P3, R8, UR39, R2 ;  /* 0x000000270808dc10 */ /* 0x000fc6000fb1e002 */
[----:B------:R0:W-:Y:S01]  /*f810*/  @!P2 STG.E.U8 desc[UR50][R4.64+0x8], R6 ;  /* 0x000008060400a986 */ /* 0x0001e2000c101132 */
[----:B------:R-:W-:Y:S01]  /*f820*/  ISETP.LT.OR P2, PT, R0, 0xa, !P4 ;  /* 0x0000000a0000780c */ /* 0x000fe20006741670 */
[----:B0-----:R-:W-:-:S05]  /*f830*/  IMAD.U32 R4, RZ, RZ, UR40 ;  /* 0x00000028ff047e24 */ /* 0x001fca000f8e00ff */
[----:B------:R-:W-:-:S07]  /*f840*/  @!P5 IADD3.X R9, R4, UR38, R3, P0, P3 ;  /* 0x000000260409dc10 */ /* 0x000fce00087e6403 */
[----:B------:R-:W-:Y:S02]  /*f850*/  @!P2 IADD3 R10, P0, P3, R10, UR39, R2 ;  /* 0x000000270a0aac10 */ /* 0x000fe4000fb1e002 */
[----:B------:R-:W-:Y:S02]  /*f860*/  ISETP.LT.OR P5, PT, R0, 0x11, !P4 ;  /* 0x000000110000780c */ /* 0x000fe400067a1670 */
[----:B------:R-:W-:Y:S02]  /*f870*/  @!P2 IADD3.X R11, R4, UR38, R3, P0, P3 ;  /* 0x00000026040bac10 */ /* 0x000fe400087e6403 */
[----:B------:R-:W-:-:S13]  /*f880*/  ISETP.LT.OR P3, PT, R0, 0xa, !P1 ;  /* 0x0000000a0000780c */ /* 0x000fda0004f61670 */
[----:B------:R-:W-:Y:S01]  /*f890*/  @!P3 IADD3 R4, P0, R2, UR41, RZ ;  /* 0x000000290204bc10 */ /* 0x000fe2000ff1e0ff */
[----:B------:R-:W-:-:S03]  /*f8a0*/  @!P3 IMAD R6, R43, R17, RZ ;  /* 0x000000112b06b224 */ /* 0x000fc600078e02ff */
[----:B------:R-:W-:Y:S02]  /*f8b0*/  @!P3 IADD3.X R5, R3, UR40, RZ, P0, !PT ;  /* 0x000000280305bc10 */ /* 0x000fe400087fe4ff */
[----:B------:R-:W-:-:S03]  /*f8c0*/  ISETP.LT.OR P0, PT, R0, 0x11, !P6 ;  /* 0x000000110000780c */ /* 0x000fc60007701670 */
[----:B------:R0:W-:Y:S10]  /*f8d0*/  @!P3 STG.E.U8 desc[UR50][R4.64+0x9], R6 ;  /* 0x000009060400b986 */ /* 0x0001f4000c101132 */
[----:B0-----:R-:W-:-:S02]  /*f8e0*/  @!P0 IMAD R4, R235, R17, RZ ;  /* 0x00000011eb048224 */ /* 0x001fc400078e02ff */
[----:B------:R-:W-:Y:S01]  /*f8f0*/  IMAD.U32 R5, RZ, RZ, UR40 ;  /* 0x00000028ff057e24 */ /* 0x000fe2000f8e00ff */
[----:B------:R-:W2:Y:S04]  /*f900*/  LDL.LU R235, [R1+0xc] ;  /* 0x00000c0001eb7983 */ /* 0x000ea80000300800 */
[----:B------:R0:W-:Y:S02]  /*f910*/  @!P0 STG.E.U8 desc[UR50][R2.64+0x10], R4 ;  /* 0x0000100402008986 */ /* 0x0001e4000c101132 */
[----:B0-----:R-:W-:-:S05]  /*f920*/  IMAD.U32 R4, RZ, RZ, UR41 ;  /* 0x00000029ff047e24 */ /* 0x001fca000f8e00ff */
[----:B------:R-:W-:-:S04]  /*f930*/  @!P5 IADD3 R46, P0, P3, R4, UR39, R2 ;  /* 0x00000027042edc10 */ /* 0x000fc8000fb1e002 */
[----:B------:R-:W-:Y:S02]  /*f940*/  @!P5 IADD3.X R47, R5, UR38, R3, P0, P3 ;  /* 0x00000026052fdc10 */ /* 0x000fe400087e6403 */
[C---:B------:R-:W-:Y:S02]  /*f950*/  ISETP.LT.OR P0, PT, R0.reuse, 0x12, !P6 ;  /* 0x000000120000780c */ /* 0x040fe40007701670 */
[----:B------:R-:W-:-:S11]  /*f960*/  ISETP.LT.OR P5, PT, R0, 0x12, !P4 ;  /* 0x000000120000780c */ /* 0x000fd600067a1670 */
[----:B------:R-:W-:Y:S02]  /*f970*/  @!P0 IMAD R4, R234, R17, RZ ;  /* 0x00000011ea048224 */ /* 0x000fe400078e02ff */
[----:B------:R-:W3:Y:S04]  /*f980*/  LDL.LU R234, [R1+0x10] ;  /* 0x0000100001ea7983 */ /* 0x000ee80000300800 */
[----:B------:R0:W-:Y:S01]  /*f990*/  @!P0 STG.E.U8 desc[UR50][R2.64+0x11], R4 ;  /* 0x0000110402008986 */ /* 0x0001e2000c101132 */
[----:B------:R-:W-:-:S13]  /*f9a0*/  ISETP.LT.OR P0, PT, R0, 0x11, !P1 ;  /* 0x000000110000780c */ /* 0x000fda0004f01670 */
[----:B0-----:R-:W-:Y:S01]  /*f9b0*/  @!P0 IADD3 R4, P3, R2, UR41, RZ ;  /* 0x0000002902048c10 */ /* 0x001fe2000ff7e0ff */
[----:B------:R-:W-:Y:S02]  /*f9c0*/  @!P0 IMAD R6, R233, R17, RZ ;  /* 0x00000011e9068224 */ /* 0x000fe400078e02ff */
[----:B------:R-:W4:Y:S01]  /*f9d0*/  LDL.LU R233, [R1+0x14] ;  /* 0x0000140001e97983 */ /* 0x000f220000300800 */
[----:B------:R-:W-:-:S05]  /*f9e0*/  @!P0 IADD3.X R5, R3, UR40, RZ, P3, !PT ;  /* 0x0000002803058c10 */ /* 0x000fca0009ffe4ff */
[----:B------:R0:W-:Y:S02]  /*f9f0*/  @!P0 STG.E.U8 desc[UR50][R4.64+0x10], R6 ;  /* 0x0000100604008986 */ /* 0x0001e4000c101132 */
[----:B0-----:R-:W-:Y:S02]  /*fa00*/  IMAD.U32 R4, RZ, RZ, UR41 ;  /* 0x00000029ff047e24 */ /* 0x001fe4000f8e00ff */
[----:B------:R-:W-:-:S03]  /*fa10*/  IMAD.U32 R5, RZ, RZ, UR40 ;  /* 0x00000028ff057e24 */ /* 0x000fc6000f8e00ff */
[----:B------:R-:W-:-:S04]  /*fa20*/  @!P5 IADD3 R42, P0, P3, R4, UR39, R2 ;  /* 0x00000027042adc10 */ /* 0x000fc8000fb1e002 */
[----:B------:R-:W-:Y:S02]  /*fa30*/  @!P5 IADD3.X R43, R5, UR38, R3, P0, P3 ;  /* 0x00000026052bdc10 */ /* 0x000fe400087e6403 */
[C---:B------:R-:W-:Y:S02]  /*fa40*/  ISETP.LT.OR P0, PT, R0.reuse, 0x12, !P1 ;  /* 0x000000120000780c */ /* 0x040fe40004f01670 */
[----:B------:R-:W-:-:S11]  /*fa50*/  ISETP.LT.OR P5, PT, R0, 0x19, !P4 ;  /* 0x000000190000780c */ /* 0x000fd600067a1670 */
[----:B------:R-:W-:Y:S01]  /*fa60*/  @!P0 IADD3 R4, P3, R2, UR41, RZ ;  /* 0x0000002902048c10 */ /* 0x000fe2000ff7e0ff */
[----:B------:R-:W-:-:S03]  /*fa70*/  @!P0 IMAD R6, R21, R17, RZ ;  /* 0x0000001115068224 */ /* 0x000fc600078e02ff */
[----:B------:R-:W-:-:S05]  /*fa80*/  @!P0 IADD3.X R5, R3, UR40, RZ, P3, !PT ;  /* 0x0000002803058c10 */ /* 0x000fca0009ffe4ff */
[----:B------:R0:W-:Y:S01]  /*fa90*/  @!P0 STG.E.U8 desc[UR50][R4.64+0x11], R6 ;  /* 0x0000110604008986 */ /* 0x0001e2000c101132 */
[----:B------:R-:W-:-:S13]  /*faa0*/  ISETP.LT.OR P0, PT, R0, 0x19, !P6 ;  /* 0x000000190000780c */ /* 0x000fda0007701670 */
[----:B0-----:R-:W-:Y:S02]  /*fab0*/  @!P0 IMAD R4, R20, R17, RZ ;  /* 0x0000001114048224 */ /* 0x001fe400078e02ff */
[----:B------:R-:W-:-:S03]  /*fac0*/  IMAD.U32 R20, RZ, RZ, UR41 ;  /* 0x00000029ff147e24 */ /* 0x000fc6000f8e00ff */
[----:B------:R0:W-:Y:S02]  /*fad0*/  @!P0 STG.E.U8 desc[UR50][R2.64+0x18], R4 ;  /* 0x0000180402008986 */ /* 0x0001e4000c101132 */
[----:B------:R-:W-:Y:S01]  /*fae0*/  @!P5 IADD3 R20, P0, P3, R20, UR39, R2 ;  /* 0x000000271414dc10 */ /* 0x000fe2000fb1e002 */
[----:B0-----:R-:W-:-:S05]  /*faf0*/  IMAD.U32 R4, RZ, RZ, UR40 ;  /* 0x00000028ff047e24 */ /* 0x001fca000f8e00ff */
[----:B------:R-:W-:Y:S02]  /*fb00*/  @!P5 IADD3.X R21, R4, UR38, R3, P0, P3 ;  /* 0x000000260415dc10 */ /* 0x000fe400087e6403 */
[----:B------:R-:W-:-:S13]  /*fb10*/  ISETP.LT.OR P0, PT, R0, 0x1a, !P6 ;  /* 0x0000001a0000780c */ /* 0x000fda0007701670 */
[----:B------:R-:W-:Y:S02]  /*fb20*/  @!P0 IMAD R4, R232, R17, RZ ;  /* 0x00000011e8048224 */ /* 0x000fe400078e02ff */
[----:B------:R-:W5:Y:S04]  /*fb30*/  LDL.LU R232, [R1+0x18] ;  /* 0x0000180001e87983 */ /* 0x000f680000300800 */
[----:B------:R0:W-:Y:S01]  /*fb40*/  @!P0 STG.E.U8 desc[UR50][R2.64+0x19], R4 ;  /* 0x0000190402008986 */ /* 0x0001e2000c101132 */
[----:B------:R-:W-:-:S13]  /*fb50*/  ISETP.LT.OR P0, PT, R0, 0x19, !P1 ;  /* 0x000000190000780c */ /* 0x000fda0004f01670 */
[----:B0-----:R-:W-:Y:S01]  /*fb60*/  @!P0 IADD3 R4, P3, R2, UR41, RZ ;  /* 0x0000002902048c10 */ /* 0x001fe2000ff7e0ff */
[----:B------:R-:W-:-:S03]  /*fb70*/  @!P0 IMAD R6, R15, R17, RZ ;  /* 0x000000110f068224 */ /* 0x000fc600078e02ff */
[----:B------:R-:W-:-:S05]  /*fb80*/  @!P0 IADD3.X R5, R3, UR40, RZ, P3, !PT ;  /* 0x0000002803058c10 */ /* 0x000fca0009ffe4ff */
[----:B------:R0:W-:Y:S01]  /*fb90*/  @!P0 STG.E.U8 desc[UR50][R4.64+0x18], R6 ;  /* 0x0000180604008986 */ /* 0x0001e2000c101132 */
[----:B------:R-:W-:-:S13]  /*fba0*/  ISETP.LT.OR P0, PT, R0, 0x1a, !P1 ;  /* 0x0000001a0000780c */ /* 0x000fda0004f01670 */
[----:B0-----:R-:W-:Y:S01]  /*fbb0*/  @!P0 IMAD R6, R13, R17, RZ ;  /* 0x000000110d068224 */ /* 0x001fe200078e02ff */
[----:B------:R-:W-:Y:S01]  /*fbc0*/  @!P0 IADD3 R4, P3, R2, UR41, RZ ;  /* 0x0000002902048c10 */ /* 0x000fe2000ff7e0ff */
[----:B------:R-:W5:Y:S03]  /*fbd0*/  LDL.LU R13, [R1+0x1c] ;  /* 0x00001c00010d7983 */ /* 0x000f660000300800 */
[----:B------:R-:W-:Y:S01]  /*fbe0*/  @!P0 IADD3.X R5, R3, UR40, RZ, P3, !PT ;  /* 0x0000002803058c10 */ /* 0x000fe20009ffe4ff */
[----:B------:R-:W5:Y:S04]  /*fbf0*/  LDL.LU R51, [R1+0x20] ;  /* 0x0000200001337983 */ /* 0x000f680000300800 */
[----:B------:R-:W5:Y:S04]  /*fc00*/  LDL.LU R48, [R1+0x24] ;  /* 0x0000240001307983 */ /* 0x000f680000300800 */
[----:B------:R-:W5:Y:S01]  /*fc10*/  LDL.LU R49, [R1+0x28] ;  /* 0x0000280001317983 */ /* 0x000f620000300800 */
[----:B------:R-:W-:-:S03]  /*fc20*/  ISETP.GE.AND P3, PT, R23, 0x81, PT ;  /* 0x000000811700780c */ /* 0x000fc60003f66270 */
[----:B------:R0:W-:Y:S01]  /*fc30*/  @!P0 STG.E.U8 desc[UR50][R4.64+0x19], R6 ;  /* 0x0000190604008986 */ /* 0x0001e2000c101132 */
[----:B------:R-:W-:Y:S01]  /*fc40*/  ISETP.LT.OR P5, PT, R0, 0x1a, !P4 ;  /* 0x0000001a0000780c */ /* 0x000fe200067a1670 */
[----:B------:R-:W-:Y:S01]  /*fc50*/  IMAD.U32 R236, RZ, RZ, UR41 ;  /* 0x00000029ffec7e24 */ /* 0x000fe2000f8e00ff */
[----:B------:R-:W-:Y:S01]  /*fc60*/  LOP3.LUT R22, R22, 0xefffffff, RZ, 0xc0, !PT ;  /* 0xefffffff16167812 */ /* 0x000fe200078ec0ff */
[----:B------:R-:W5:Y:S04]  /*fc70*/  LDL.LU R44, [R1+0x2c] ;  /* 0x00002c00012c7983 */ /* 0x000f680000300800 */
[----:B------:R-:W5:Y:S01]  /*fc80*/  LDL.LU R45, [R1+0x30] ;  /* 0x00003000012d7983 */ /* 0x000f620000300800 */
[----:B0-----:R-:W-:-:S04]  /*fc90*/  IADD3 R4, P0, R2, UR39, RZ ;  /* 0x0000002702047c10 */ /* 0x001fc8000ff1e0ff */
[----:B------:R-:W-:Y:S02]  /*fca0*/  IADD3.X R5, R3, UR38, RZ, P0, !PT ;  /* 0x0000002603057c10 */ /* 0x000fe400087fe4ff */
[----:B------:R-:W-:-:S13]  /*fcb0*/  ISETP.LT.OR P0, PT, R0, 0x1, !P3 ;  /* 0x000000010000780c */ /* 0x000fda0005f01670 */
[----:B------:R-:W-:-:S05]  /*fcc0*/  @!P0 IMAD R6, R14, R17, RZ ;  /* 0x000000110e068224 */ /* 0x000fca00078e02ff */
[----:B------:R0:W-:Y:S01]  /*fcd0*/  @!P0 STG.E.U8 desc[UR50][R4.64], R6 ;  /* 0x0000000604008986 */ /* 0x0001e2000c101132 */
[----:B------:R-:W-:-:S13]  /*fce0*/  ISETP.LT.OR P0, PT, R0, 0x2, !P3 ;  /* 0x000000020000780c */ /* 0x000fda0005f01670 */
[----:B0-----:R-:W-:-:S05]  /*fcf0*/  @!P0 IMAD R6, R7, R17, RZ ;  /* 0x0000001107068224 */ /* 0x001fca00078e02ff */
[----:B------:R0:W-:Y:S01]  /*fd00*/  @!P0 STG.E.U8 desc[UR50][R4.64+0x1], R6 ;  /* 0x0000010604008986 */ /* 0x0001e2000c101132 */
[----:B------:R-:W-:Y:S01]  /*fd10*/  ISETP.LT.OR P0, PT, R0, 0x1, !P4 ;  /* 0x000000010000780c */ /* 0x000fe20006701670 */
[----:B------:R-:W-:-:S12]  /*fd20*/  IMAD.U32 R14, RZ, RZ, UR41 ;  /* 0x00000029ff0e7e24 */ /* 0x000fd8000f8e00ff */
[----:B0-----:R-:W-:Y:S01]  /*fd30*/  @!P0 IADD3 R6, P6, R4, UR41, RZ ;  /* 0x0000002904068c10 */ /* 0x001fe2000ffde0ff */
[----:B------:R-:W-:-:S03]  /*fd40*/  @!P0 IMAD R12, R12, R17, RZ ;  /* 0x000000110c0c8224 */ /* 0x000fc600078e02ff */
[----:B------:R-:W-:-:S05]  /*fd50*/  @!P0 IADD3.X R7, R5, UR40, RZ, P6, !PT ;  /* 0x0000002805078c10 */ /* 0x000fca000b7fe4ff */
[----:B------:R0:W-:Y:S01]  /*fd60*/  @!P0 STG.E.U8 desc[UR50][R6.64], R12 ;  /* 0x0000000c06008986 */ /* 0x0001e2000c101132 */
[----:B------:R-:W-:Y:S01]  /*fd70*/  @!P5 IADD3 R14, P0, P6, R14, UR39, R2 ;  /* 0x000000270e0edc10 */ /* 0x000fe2000fe1e002 */
[----:B0-----:R-:W-:-:S05]  /*fd80*/  IMAD.U32 R6, RZ, RZ, UR40 ;  /* 0x00000028ff067e24 */ /* 0x001fca000f8e00ff */
[----:B------:R-:W-:Y:S02]  /*fd90*/  @!P5 IADD3.X R15, R6, UR38, R3, P0, P6 ;  /* 0x00000026060fdc10 */ /* 0x000fe400087ec403 */
[----:B------:R-:W-:-:S04]  /*fda0*/  ISETP.GE.AND P0, PT, R23, 0x109, PT ;  /* 0x000001091700780c */ /* 0x000fc80003f06270 */
[----:B------:R-:W-:Y:S01]  /*fdb0*/  ISETP.LT.OR P5, PT, R0, 0xa, !P0 ;  /* 0x0000000a0000780c */ /* 0x000fe200047a1670 */
[----:B------:R-:W-:Y:S02]  /*fdc0*/  IMAD.U32 R6, RZ, RZ, UR41 ;  /* 0x00000029ff067e24 */ /* 0x000fe4000f8e00ff */
[----:B------:R-:W-:-:S10]  /*fdd0*/  IMAD.U32 R7, RZ, RZ, UR40 ;  /* 0x00000028ff077e24 */ /* 0x000fd4000f8e00ff */
[----:B------:R-:W-:-:S04]  /*fde0*/  @!P5 IADD3 R24, P1, P6, R6, UR43, R2 ;  /* 0x0000002b0618dc10 */ /* 0x000fc8000fe3e002 */
[----:B------:R-:W-:Y:S02]  /*fdf0*/  @!P5 IADD3.X R25, R7, UR42, R3, P1, P6 ;  /* 0x0000002a0719dc10 */ /* 0x000fe40008fec403 */
[----:B------:R-:W-:-:S13]  /*fe00*/  ISETP.LT.OR P6, PT, R0, 0x2, !P4 ;  /* 0x000000020000780c */ /* 0x000fda00067c1670 */
[----:B------:R-:W-:Y:S01]  /*fe10*/  @!P6 IADD3 R6, P1, R4, UR41, RZ ;  /* 0x000000290406ec10 */ /* 0x000fe2000ff3e0ff */
[----:B--2---:R-:W-:-:S03]  /*fe20*/  @!P6 IMAD R12, R235, R17, RZ ;  /* 0x00000011eb0ce224 */ /* 0x004fc600078e02ff */
[----:B------:R-:W-:Y:S02]  /*fe30*/  @!P6 IADD3.X R7, R5, UR40, RZ, P1, !PT ;  /* 0x000000280507ec10 */ /* 0x000fe40008ffe4ff */
[----:B------:R-:W-:-:S03]  /*fe40*/  ISETP.LT.OR P1, PT, R0, 0x11, !P0 ;  /* 0x000000110000780c */ /* 0x000fc60004721670 */
[----:B------:R0:W-:Y:S02]  /*fe50*/  @!P6 STG.E.U8 desc[UR50][R6.64+0x1], R12 ;  /* 0x0000010c0600e986 */ /* 0x0001e4000c101132 */
[----:B0-----:R-:W-:Y:S02]  /*fe60*/  IMAD.U32 R6, RZ, RZ, UR41 ;  /* 0x00000029ff067e24 */ /* 0x001fe4000f8e00ff */
[----:B------:R-:W-:-:S06]  /*fe70*/  IMAD.U32 R7, RZ, RZ, UR40 ;  /* 0x00000028ff077e24 */ /* 0x000fcc000f8e00ff */
[----:B------:R-:W-:-:S04]  /*fe80*/  @!P1 IADD3 R26, P5, P6, R6, UR43, R2 ;  /* 0x0000002b061a9c10 */ /* 0x000fc8000febe002 */
[----:B------:R-:W-:Y:S02]  /*fe90*/  @!P1 IADD3.X R27, R7, UR42, R3, P5, P6 ;  /* 0x0000002a071b9c10 */ /* 0x000fe4000afec403 */
[C---:B------:R-:W-:Y:S02]  /*fea0*/  ISETP.LT.OR P6, PT, R0.reuse, 0x9, !P3 ;  /* 0x000000090000780c */ /* 0x040fe40005fc1670 */
[----:B------:R-:W-:Y:S02]  /*feb0*/  ISETP.LT.OR P5, PT, R0, 0x12, !P0 ;  /* 0x000000120000780c */ /* 0x000fe400047a1670 */
[----:B------:R-:W-:-:S09]  /*fec0*/  @P1 LOP3.LUT R22, R22, 0x10000000, RZ, 0xfc, !PT ;  /* 0x1000000016161812 */ /* 0x000fd200078efcff */
[----:B---3--:R-:W-:-:S05]  /*fed0*/  @!P6 IMAD R6, R234, R17, RZ ;  /* 0x00000011ea06e224 */ /* 0x008fca00078e02ff */
[----:B------:R0:W-:Y:S01]  /*fee0*/  @!P6 STG.E.U8 desc[UR50][R4.64+0x8], R6 ;  /* 0x000008060400e986 */ /* 0x0001e2000c101132 */
[----:B------:R-:W-:Y:S01]  /*fef0*/  @!P5 IADD3 R236, P1, P6, R236, UR43, R2 ;  /* 0x0000002bececdc10 */ /* 0x000fe2000fe3e002 */
[----:B0-----:R-:W-:-:S05]  /*ff00*/  IMAD.U32 R6, RZ, RZ, UR40 ;  /* 0x00000028ff067e24 */ /* 0x001fca000f8e00ff */
[----:B------:R-:W-:Y:S02]  /*ff10*/  @!P5 IADD3.X R237, R6, UR42, R3, P1, P6 ;  /* 0x0000002a06eddc10 */ /* 0x000fe40008fec403 */
[----:B------:R-:W-:Y:S02]  /*ff20*/  ISETP.LT.OR P6, PT, R0, 0xa, !P3 ;  /* 0x0000000a0000780c */ /* 0x000fe40005fc1670 */
[----:B------:R-:W-:Y:S02]  /*ff30*/  LOP3.LUT P5, RZ, R22, 0x20000000, RZ, 0xc0, !PT ;  /* 0x2000000016ff7812 */ /* 0x000fe400078ac0ff */
[----:B------:R-:W-:Y:S01]  /*ff40*/  ISETP.LT.OR P1, PT, R0, 0x19, !P0 ;  /* 0x000000190000780c */ /* 0x000fe20004721670 */
[----:B------:R-:W-:-:S08]  /*ff50*/  IMAD.U32 R234, RZ, RZ, UR41 ;  /* 0x00000029ffea7e24 */ /* 0x000fd0000f8e00ff */
[----:B----4-:R-:W-:-:S05]  /*ff60*/  @!P6 IMAD R6, R233, R17, RZ ;  /* 0x00000011e906e224 */ /* 0x010fca00078e02ff */
[----:B------:R5:W-:Y:S02]  /*ff70*/  @!P6 STG.E.U8 desc[UR50][R4.64+0x9], R6 ;  /* 0x000009060400e986 */ /* 0x000be4000c101132 */
[----:B-----5:R-:W-:-:S05]  /*ff80*/  @!P5 IMAD R6, R232, R17, RZ ;  /* 0x00000011e806d224 */ /* 0x020fca00078e02ff */
[----:B------:R0:W-:Y:S01]  /*ff90*/  @!P5 STG.E.U8 desc[UR50][R8.64+0x8], R6 ;  /* 0x000008060800d986 */ /* 0x0001e2000c101132 */
[----:B------:R-:W-:Y:S01]  /*ffa0*/  @!P1 IADD3 R234, P5, P6, R234, UR43, R2 ;  /* 0x0000002beaea9c10 */ /* 0x000fe2000febe002 */
[----:B0-----:R-:W-:-:S05]  /*ffb0*/  IMAD.U32 R6, RZ, RZ, UR40 ;  /* 0x00000028ff067e24 */ /* 0x001fca000f8e00ff */
[----:B------:R-:W-:Y:S02]  /*ffc0*/  @!P1 IADD3.X R235, R6, UR42, R3, P5, P6 ;  /* 0x0000002a06eb9c10 */ /* 0x000fe4000afec403 */
[----:B------:R-:W-:Y:S01]  /*ffd0*/  ISETP.LT.OR P1, PT, R0, 0x1a, !P0 ;  /* 0x0000001a0000780c */ /* 0x000fe20004721670 */
[----:B------:R-:W-:-:S12]  /*ffe0*/  IMAD.U32 R232, RZ, RZ, UR41 ;  /* 0x00000029ffe87e24 */ /* 0x000fd8000f8e00ff */
[----:B------:R-:W-:-:S04]  /*fff0*/  @!P1 IADD3 R232, P5, P6, R232, UR43, R2 ;  /* 0x0000002be8e89c10 */ /* 0x000fc8000febe002 */
[----:B------:R-:W-:Y:S02]  /*10000*/  @!P1 IADD3.X R233, R6, UR42, R3, P5, P6 ;  /* 0x0000002a06e99c10 */ /* 0x000fe4000afec403 */
[----:B------:R-:W-:Y:S01]  /*10010*/  ISETP.LT.OR P1, PT, R0, 0x21, !P4 ;  /* 0x000000210000780c */ /* 0x000fe20006721670 */
[----:B------:R-:W-:Y:S02]  /*10020*/  @!P2 IMAD R6, R13, R17, RZ ;  /* 0x000000110d06a224 */ /* 0x000fe400078e02ff */
[----:B------:R-:W-:-:S03]  /*10030*/  IMAD.U32 R12, RZ, RZ, UR41 ;  /* 0x00000029ff0c7e24 */ /* 0x000fc6000f8e00ff */
[----:B------:R0:W-:Y:S07]  /*10040*/  @!P2 STG.E.U8 desc[UR50][R10.64+0x9], R6 ;  /* 0x000009060a00a986 */ /* 0x0001ee000c101132 */
[----:B------:R-:W-:Y:S01]  /*10050*/  @!P1 IADD3 R12, P2, P5, R12, UR39, R2 ;  /* 0x000000270c0c9c10 */ /* 0x000fe2000fd5e002 */
[----:B0-----:R-:W-:-:S05]  /*10060*/  IMAD.U32 R6, RZ, RZ, UR40 ;  /* 0x00000028ff067e24 */ /* 0x001fca000f8e00ff */
[----:B------:R-:W-:Y:S02]  /*10070*/  @!P1 IADD3.X R13, R6, UR38, R3, P2, P5 ;  /* 0x00000026060d9c10 */ /* 0x000fe400097ea403 */
[C---:B------:R-:W-:Y:S02]  /*10080*/  ISETP.LT.OR P2, PT, R0.reuse, 0x11, !P3 ;  /* 0x000000110000780c */ /* 0x040fe40005f41670 */
[----:B------:R-:W-:Y:S01]  /*10090*/  ISETP.LT.OR P1, PT, R0, 0x22, !P4 ;  /* 0x000000220000780c */ /* 0x000fe20006721670 */
[----:B------:R-:W-:-:S10]  /*100a0*/  IMAD.U32 R10, RZ, RZ, UR41 ;  /* 0x00000029ff0a7e24 */ /* 0x000fd4000f8e00ff */
[----:B------:R-:W-:-:S05]  /*100b0*/  @!P2 IMAD R6, R51, R17, RZ ;  /* 0x000000113306a224 */ /* 0x000fca00078e02ff */
[----:B------:R0:W-:Y:S01]  /*100c0*/  @!P2 STG.E.U8 desc[UR50][R4.64+0x10], R6 ;  /* 0x000010060400a986 */ /* 0x0001e2000c101132 */
[----:B------:R-:W-:Y:S01]  /*100d0*/  @!P1 IADD3 R10, P2, P5, R10, UR39, R2 ;  /* 0x000000270a0a9c10 */ /* 0x000fe2000fd5e002 */
[----:B0-----:R-:W-:-:S05]  /*100e0*/  IMAD.U32 R6, RZ, RZ, UR40 ;  /* 0x00000028ff067e24 */ /* 0x001fca000f8e00ff */
[----:B------:R-:W-:Y:S02]  /*100f0*/  @!P1 IADD3.X R11, R6, UR38, R3, P2, P5 ;  /* 0x00000026060b9c10 */ /* 0x000fe400097ea403 */
[C---:B------:R-:W-:Y:S02]  /*10100*/  ISETP.LT.OR P2, PT, R0.reuse, 0x12, !P3 ;  /* 0x000000120000780c */ /* 0x040fe40005f41670 */
[----:B------:R-:W-:-:S11]  /*10110*/  ISETP.LT.OR P1, PT, R0, 0x11, !P4 ;  /* 0x000000110000780c */ /* 0x000fd60006721670 */
[----:B------:R-:W-:-:S05]  /*10120*/  @!P2 IMAD R6, R48, R17, RZ ;  /* 0x000000113006a224 */ /* 0x000fca00078e02ff */
[----:B------:R0:W-:Y:S02]  /*10130*/  @!P2 STG.E.U8 desc[UR50][R4.64+0x11], R6 ;  /* 0x000011060400a986 */ /* 0x0001e4000c101132 */
[----:B0-----:R-:W-:-:S05]  /*10140*/  @!P1 IMAD R6, R49, R17, RZ ;  /* 0x0000001131069224 */ /* 0x001fca00078e02ff */
[----:B------:R0:W-:Y:S04]  /*10150*/  @!P1 STG.E.U8 desc[UR50][R46.64+0x10], R6 ;  /* 0x000010062e009986 */ /* 0x0001e8000c101132 */
[----:B0-----:R-:W2:Y:S04]  /*10160*/  LDL.LU R46, [R1+0x34] ;  /* 0x00003400012e7983 */ /* 0x001ea80000300800 */
[----:B------:R-:W3:Y:S04]  /*10170*/  LDL.LU R47, [R1+0x38] ;  /* 0x00003800012f7983 */ /* 0x000ee80000300800 */
[----:B------:R-:W4:Y:S01]  /*10180*/  LDL.LU R51, [R1+0x3c] ;  /* 0x00003c0001337983 */ /* 0x000f220000300800 */
[----:B------:R-:W-:Y:S01]  /*10190*/  ISETP.LT.OR P1, PT, R0, 0x29, !P4 ;  /* 0x000000290000780c */ /* 0x000fe20006721670 */
[----:B------:R-:W-:-:S12]  /*101a0*/  IMAD.U32 R6, RZ, RZ, UR41 ;  /* 0x00000029ff067e24 */ /* 0x000fd8000f8e00ff */
[----:B------:R-:W-:-:S04]  /*101b0*/  @!P1 IADD3 R6, P2, P5, R6, UR39, R2 ;  /* 0x0000002706069c10 */ /* 0x000fc8000fd5e002 */
[----:B------:R-:W-:Y:S02]  /*101c0*/  @!P1 IADD3.X R7, R7, UR38, R3, P2, P5 ;  /* 0x0000002607079c10 */ /* 0x000fe400097ea403 */
[C---:B------:R-:W-:Y:S02]  /*101d0*/  ISETP.LT.OR P1, PT, R0.reuse, 0x12, !P4 ;  /* 0x000000120000780c */ /* 0x040fe40006721670 */
[----:B------:R-:W-:Y:S01]  /*101e0*/  ISETP.LT.OR P6, PT, R0, 0x2a, !P4 ;  /* 0x0000002a0000780c */ /* 0x000fe200067c1670 */
[----:B------:R-:W-:-:S10]  /*101f0*/  IMAD.U32 R8, RZ, RZ, UR41 ;  /* 0x00000029ff087e24 */ /* 0x000fd4000f8e00ff */
[----:B------:R-:W-:-:S05]  /*10200*/  @!P1 IMAD R28, R44, R17, RZ ;  /* 0x000000112c1c9224 */ /* 0x000fca00078e02ff */
[----:B------:R0:W-:Y:S01]  /*10210*/  @!P1 STG.E.U8 desc[UR50][R42.64+0x11], R28 ;  /* 0x0000111c2a009986 */ /* 0x0001e2000c101132 */
[----:B------:R-:W-:Y:S01]  /*10220*/  ISETP.LT.OR P1, PT, R0, 0x31, !P4 ;  /* 0x000000310000780c */ /* 0x000fe20006721670 */
[----:B------:R-:W-:Y:S01]  /*10230*/  IMAD.U32 R9, RZ, RZ, UR40 ;  /* 0x00000028ff097e24 */ /* 0x000fe2000f8e00ff */
[----:B------:R-:W-:Y:S01]  /*10240*/  @!P6 IADD3 R8, P2, P5, R8, UR39, R2 ;  /* 0x000000270808ec10 */ /* 0x000fe2000fd5e002 */
[----:B------:R-:W-:-:S03]  /*10250*/  IMAD.U32 R29, RZ, RZ, UR41 ;  /* 0x00000029ff1d7e24 */ /* 0x000fc6000f8e00ff */
[----:B------:R-:W-:Y:S01]  /*10260*/  @!P6 IADD3.X R9, R9, UR38, R3, P2, P5 ;  /* 0x000000260909ec10 */ /* 0x000fe200097ea403 */
[----:B0-----:R-:W-:-:S06]  /*10270*/  IMAD.U32 R28, RZ, RZ, UR40 ;  /* 0x00000028ff1c7e24 */ /* 0x001fcc000f8e00ff */
[----:B------:R-:W-:-:S04]  /*10280*/  @!P1 IADD3 R42, P2, P5, R29, UR39, R2 ;  /* 0x000000271d2a9c10 */ /* 0x000fc8000fd5e002 */
[----:B------:R-:W-:Y:S02]  /*10290*/  @!P1 IADD3.X R43, R28, UR38, R3, P2, P5 ;  /* 0x000000261c2b9c10 */ /* 0x000fe400097ea403 */
[C---:B------:R-:W-:Y:S02]  /*102a0*/  ISETP.LT.OR P2, PT, R0.reuse, 0x19, !P3 ;  /* 0x000000190000780c */ /* 0x040fe40005f41670 */
[----:B------:R-:W-:-:S11]  /*102b0*/  ISETP.LT.OR P1, PT, R0, 0x32, !P4 ;  /* 0x000000320000780c */ /* 0x000fd60006721670 */
[----:B------:R-:W-:-:S05]  /*102c0*/  @!P2 IMAD R28, R45, R17, RZ ;  /* 0x000000112d1ca224 */ /* 0x000fca00078e02ff */
[----:B------:R0:W-:Y:S01]  /*102d0*/  @!P2 STG.E.U8 desc[UR50][R4.64+0x18], R28 ;  /* 0x0000181c0400a986 */ /* 0x0001e2000c101132 */
[----:B------:R-:W-:Y:S01]  /*102e0*/  @!P1 IADD3 R44, P2, P5, R29, UR39, R2 ;  /* 0x000000271d2c9c10 */ /* 0x000fe2000fd5e002 */
[----:B0-----:R-:W-:-:S05]  /*102f0*/  IMAD.U32 R28, RZ, RZ, UR40 ;  /* 0x00000028ff1c7e24 */ /* 0x001fca000f8e00ff */
[----:B------:R-:W-:Y:S02]  /*10300*/  @!P1 IADD3.X R45, R28, UR38, R3, P2, P5 ;  /* 0x000000261c2d9c10 */ /* 0x000fe400097ea403 */
[C---:B------:R-:W-:Y:S02]  /*10310*/  ISETP.LT.OR P2, PT, R0.reuse, 0x1a, !P3 ;  /* 0x0000001a0000780c */ /* 0x040fe40005f41670 */
[----:B------:R-:W-:Y:S02]  /*10320*/  ISETP.LT.OR P1, PT, R0, 0x19, !P4 ;  /* 0x000000190000780c */ /* 0x000fe40006721670 */
[----:B------:R-:W-:-:S04]  /*10330*/  LOP3.LUT R22, R22, 0xfbffffff, RZ, 0xc0, !PT ;  /* 0xfbffffff16167812 */ /* 0x000fc800078ec0ff */
[----:B------:R-:W-:Y:S02]  /*10340*/  @P3 LOP3.LUT R22, R22, 0x4000000, RZ, 0xfc, !PT ;  /* 0x0400000016163812 */ /* 0x000fe400078efcff */
[----:B------:R-:W-:-:S03]  /*10350*/  ISETP.LT.OR P3, PT, R0, 0x3a, !P4 ;  /* 0x0000003a0000780c */ /* 0x000fc60006761670 */
[----:B--2---:R-:W-:-:S05]  /*10360*/  @!P2 IMAD R28, R46, R17, RZ ;  /* 0x000000112e1ca224 */ /* 0x004fca00078e02ff */
[----:B------:R3:W-:Y:S02]  /*10370*/  @!P2 STG.E.U8 desc[UR50][R4.64+0x19], R28 ;  /* 0x0000191c0400a986 */ /* 0x0007e4000c101132 */
[----:B---3--:R-:W-:-:S05]  /*10380*/  @!P1 IMAD R28, R47, R17, RZ ;  /* 0x000000112f1c9224 */ /* 0x008fca00078e02ff */
[----:B------:R0:W-:Y:S01]  /*10390*/  @!P1 STG.E.U8 desc[UR50][R20.64+0x18], R28 ;  /* 0x0000181c14009986 */ /* 0x0001e2000c101132 */
[----:B------:R-:W-:Y:S01]  /*103a0*/  ISETP.LT.OR P1, PT, R0, 0x39, !P4 ;  /* 0x000000390000780c */ /* 0x000fe20006721670 */
[----:B0-----:R-:W-:Y:S02]  /*103b0*/  IMAD.U32 R20, RZ, RZ, UR41 ;  /* 0x00000029ff147e24 */ /* 0x001fe4000f8e00ff */
[----:B------:R-:W-:-:S10]  /*103c0*/  IMAD.U32 R21, RZ, RZ, UR40 ;  /* 0x00000028ff157e24 */ /* 0x000fd4000f8e00ff */
[----:B------:R-:W-:-:S04]  /*103d0*/  @!P1 IADD3 R46, P2, P5, R20, UR39, R2 ;  /* 0x00000027142e9c10 */ /* 0x000fc8000fd5e002 */
[----:B------:R-:W-:Y:S02]  /*103e0*/  @!P1 IADD3.X R47, R21, UR38, R3, P2, P5 ;  /* 0x00000026152f9c10 */ /* 0x000fe400097ea403 */
[----:B------:R-:W-:Y:S02]  /*103f0*/  ISETP.LT.OR P1, PT, R0, 0x1a, !P4 ;  /* 0x0000001a0000780c */ /* 0x000fe40006721670 */
[----:B------:R-:W-:-:S04]  /*10400*/  @!P3 IADD3 R48, P2, P5, R20, UR39, R2 ;  /* 0x000000271430bc10 */ /* 0x000fc8000fd5e002 */
[----:B------:R-:W-:-:S07]  /*10410*/  @!P3 IADD3.X R49, R21, UR38, R3, P2, P5 ;  /* 0x000000261531bc10 */ /* 0x000fce00097ea403 */
[----:B----4-:R-:W-:-:S05]  /*10420*/  @!P1 IMAD R20, R51, R17, RZ ;  /* 0x0000001133149224 */ /* 0x010fca00078e02ff */
[----:B------:R0:W-:Y:S02]  /*10430*/  @!P1 STG.E.U8 desc[UR50][R14.64+0x19], R20 ;  /* 0x000019140e009986 */ /* 0x0001e4000c101132 */
[----:B0-----:R-:W-:-:S04]  /*10440*/  IADD3 R14, P2, R2, UR43, RZ ;  /* 0x0000002b020e7c10 */ /* 0x001fc8000ff5e0ff */
[----:B------:R-:W-:Y:S02]  /*10450*/  IADD3.X R15, R3, UR42, RZ, P2, !PT ;  /* 0x0000002a030f7c10 */ /* 0x000fe400097fe4ff */
[----:B------:R-:W-:-:S04]  /*10460*/  ISETP.GE.AND P2, PT, R23, 0x101, PT ;  /* 0x000001011700780c */ /* 0x000fc80003f46270 */
[----:B------:R-:W-:-:S13]  /*10470*/  ISETP.LT.OR P5, PT, R0, 0x1, !P2 ;  /* 0x000000010000780c */ /* 0x000fda00057a1670 */
[----:B------:R-:W-:-:S05]  /*10480*/  @!P5 IMAD R216, R216, R17, RZ ;  /* 0x00000011d8d8d224 */ /* 0x000fca00078e02ff */
[----:B------:R0:W-:Y:S01]  /*10490*/  @!P5 STG.E.U8 desc[UR50][R14.64], R216 ;  /* 0x000000d80e00d986 */ /* 0x0001e2000c101132 */
[----:B------:R-:W-:-:S13]  /*104a0*/  ISETP.LT.OR P5, PT, R0, 0x2, !P2 ;  /* 0x000000020000780c */ /* 0x000fda00057a1670 */
[----:B------:R-:W-:-:S05]  /*104b0*/  @!P5 IMAD R217, R217, R17, RZ ;  /* 0x00000011d9d9d224 */ /* 0x000fca00078e02ff */
[----:B------:R-:W-:Y:S01]  /*104c0*/  @!P5 STG.E.U8 desc[UR50][R14.64+0x1], R217 ;  /* 0x000001d90e00d986 */ /* 0x000fe2000c101132 */
[----:B------:R-:W-:-:S13]  /*104d0*/  ISETP.LT.OR P5, PT, R0, 0x1, !P0 ;  /* 0x000000010000780c */ /* 0x000fda00047a1670 */
[----:B------:R-:W-:Y:S01]  /*104e0*/  @!P5 IADD3 R20, P6, R14, UR41, RZ ;  /* 0x000000290e14dc10 */ /* 0x000fe2000ffde0ff */
[----:B------:R-:W-:-:S03]  /*104f0*/  @!P5 IMAD R218, R218, R17, RZ ;  /* 0x00000011dadad224 */ /* 0x000fc600078e02ff */
[----:B------:R-:W-:-:S05]  /*10500*/  @!P5 IADD3.X R21, R15, UR40, RZ, P6, !PT ;  /* 0x000000280f15dc10 */ /* 0x000fca000b7fe4ff */
[----:B------:R1:W-:Y:S01]  /*10510*/  @!P5 STG.E.U8 desc[UR50][R20.64], R218 ;  /* 0x000000da1400d986 */ /* 0x0003e2000c101132 */
[C---:B------:R-:W-:Y:S02]  /*10520*/  ISETP.LT.OR P5, PT, R0.reuse, 0x2, !P0 ;  /* 0x000000020000780c */ /* 0x040fe400047a1670 */
[----:B------:R-:W-:Y:S01]  /*10530*/  ISETP.LT.OR P1, PT, R0, 0x21, !P0 ;  /* 0x000000210000780c */ /* 0x000fe20004721670 */
[----:B0-----:R-:W-:-:S10]  /*10540*/  IMAD.U32 R216, RZ, RZ, UR41 ;  /* 0x00000029ffd87e24 */ /* 0x001fd4000f8e00ff */
[----:B-1----:R-:W-:Y:S01]  /*10550*/  @!P5 IADD3 R20, P6, R14, UR41, RZ ;  /* 0x000000290e14dc10 */ /* 0x002fe2000ffde0ff */
[----:B------:R-:W-:-:S03]  /*10560*/  @!P5 IMAD R219, R219, R17, RZ ;  /* 0x00000011dbdbd224 */ /* 0x000fc600078e02ff */
[----:B------:R-:W-:-:S05]  /*10570*/  @!P5 IADD3.X R21, R15, UR40, RZ, P6, !PT ;  /* 0x000000280f15dc10 */ /* 0x000fca000b7fe4ff */
        /* <DEDUP_REMOVED lines=8> */
[----:B------:R-:W-:-:S13]  /*10600*/  ISETP.LT.OR P5, PT, R0, 0x9, !P2 ;  /* 0x000000090000780c */ /* 0x000fda00057a1670 */
[----:B------:R-:W-:-:S05]  /*10610*/  @!P5 IMAD R220, R220, R17, RZ ;  /* 0x00000011dcdcd224 */ /* 0x000fca00078e02ff */
[----:B------:R0:W-:Y:S01]  /*10620*/  @!P5 STG.E.U8 desc[UR50][R14.64+0x8], R220 ;  /* 0x000008dc0e00d986 */ /* 0x0001e2000c101132 */
[C---:B------:R-:W-:Y:S02]  /*10630*/  ISETP.LT.OR P5, PT, R0.reuse, 0xa, !P2 ;  /* 0x0000000a0000780c */ /* 0x040fe400057a1670 */
[----:B------:R-:W-:Y:S01]  /*10640*/  ISETP.LT.OR P1, PT, R0, 0x29, !P0 ;  /* 0x000000290000780c */ /* 0x000fe20004721670 */
[----:B------:R-:W-:Y:S02]  /*10650*/  IMAD.U32 R20, RZ, RZ, UR41 ;  /* 0x00000029ff147e24 */ /* 0x000fe4000f8e00ff */
[----:B------:R-:W-:-:S08]  /*10660*/  IMAD.U32 R21, RZ, RZ, UR40 ;  /* 0x00000028ff157e24 */ /* 0x000fd0000f8e00ff */
[----:B------:R-:W-:-:S05]  /*10670*/  @!P5 IMAD R221, R221, R17, RZ ;  /* 0x00000011ddddd224 */ /* 0x000fca00078e02ff */
[----:B------:R-:W-:Y:S01]  /*10680*/  @!P5 STG.E.U8 desc[UR50][R14.64+0x9], R221 ;  /* 0x000009dd0e00d986 */ /* 0x000fe2000c101132 */
[----:B------:R-:W-:-:S04]  /*10690*/  @!P1 IADD3 R50, P5, P6, R20, UR43, R2 ;  /* 0x0000002b14329c10 */ /* 0x000fc8000febe002 */
[----:B------:R-:W-:Y:S02]  /*106a0*/  @!P1 IADD3.X R51, R21, UR42, R3, P5, P6 ;  /* 0x0000002a15339c10 */ /* 0x000fe4000afec403 */
[C---:B------:R-:W-:Y:S02]  /*106b0*/  ISETP.LT.OR P5, PT, R0.reuse, 0x9, !P0 ;  /* 0x000000090000780c */ /* 0x040fe400047a1670 */
[C---:B------:R-:W-:Y:S02]  /*106c0*/  ISETP.LT.OR P3, PT, R0.reuse, 0xa, !P0 ;  /* 0x0000000a0000780c */ /* 0x040fe40004761670 */
[----:B------:R-:W-:-:S09]  /*106d0*/  ISETP.LT.OR P1, PT, R0, 0x2a, !P0 ;  /* 0x0000002a0000780c */ /* 0x000fd20004721670 */
[----:B------:R-:W-:Y:S01]  /*106e0*/  @!P5 IADD3 R20, P6, R14, UR41, RZ ;  /* 0x000000290e14dc10 */ /* 0x000fe2000ffde0ff */
[-C--:B------:R-:W-:Y:S02]  /*106f0*/  @!P5 IMAD R222, R222, R17.reuse, RZ ;  /* 0x00000011deded224 */ /* 0x080fe400078e02ff */
[----:B------:R-:W-:Y:S01]  /*10700*/  @!P3 IMAD R223, R223, R17, RZ ;  /* 0x00000011dfdfb224 */ /* 0x000fe200078e02ff */
[----:B------:R-:W-:Y:S01]  /*10710*/  @!P5 IADD3.X R21, R15, UR40, RZ, P6, !PT ;  /* 0x000000280f15dc10 */ /* 0x000fe2000b7fe4ff */
[----:B0-----:R-:W-:-:S04]  /*10720*/  IMAD.U32 R220, RZ, RZ, UR41 ;  /* 0x00000029ffdc7e24 */ /* 0x001fc8000f8e00ff */
[----:B------:R0:W-:Y:S04]  /*10730*/  @!P5 STG.E.U8 desc[UR50][R20.64+0x8], R222 ;  /* 0x000008de1400d986 */ /* 0x0001e8000c101132 */
[----:B------:R1:W-:Y:S01]  /*10740*/  @!P3 STG.E.U8 desc[UR50][R24.64+0x9], R223 ;  /* 0x000009df1800b986 */ /* 0x0003e2000c101132 */
[----:B------:R-:W-:Y:S02]  /*10750*/  ISETP.LT.OR P3, PT, R0, 0x31, !P0 ;  /* 0x000000310000780c */ /* 0x000fe40004761670 */
[----:B------:R-:W-:Y:S01]  /*10760*/  @!P1 IADD3 R220, P5, P6, R220, UR43, R2 ;  /* 0x0000002bdcdc9c10 */ /* 0x000fe2000febe002 */
[----:B0-----:R-:W-:-:S05]  /*10770*/  IMAD.U32 R20, RZ, RZ, UR40 ;  /* 0x00000028ff147e24 */ /* 0x001fca000f8e00ff */
[----:B------:R-:W-:Y:S01]  /*10780*/  @!P1 IADD3.X R221, R20, UR42, R3, P5, P6 ;  /* 0x0000002a14dd9c10 */ /* 0x000fe2000afec403 */
[----:B------:R-:W-:Y:S02]  /*10790*/  IMAD.U32 R20, RZ, RZ, UR41 ;  /* 0x00000029ff147e24 */ /* 0x000fe4000f8e00ff */
[----:B------:R-:W-:-:S03]  /*107a0*/  IMAD.U32 R21, RZ, RZ, UR40 ;  /* 0x00000028ff157e24 */ /* 0x000fc6000f8e00ff */
[----:B------:R-:W-:-:S04]  /*107b0*/  @!P3 IADD3 R52, P5, P6, R20, UR43, R2 ;  /* 0x0000002b1434bc10 */ /* 0x000fc8000febe002 */
[----:B------:R-:W-:Y:S02]  /*107c0*/  @!P3 IADD3.X R53, R21, UR42, R3, P5, P6 ;  /* 0x0000002a1535bc10 */ /* 0x000fe4000afec403 */
[----:B------:R-:W-:-:S13]  /*107d0*/  ISETP.LT.OR P3, PT, R0, 0x32, !P0 ;  /* 0x000000320000780c */ /* 0x000fda0004761670 */
[----:B------:R-:W-:-:S04]  /*107e0*/  @!P3 IADD3 R54, P5, P6, R20, UR43, R2 ;  /* 0x0000002b1436bc10 */ /* 0x000fc8000febe002 */
[----:B------:R-:W-:Y:S02]  /*107f0*/  @!P3 IADD3.X R55, R21, UR42, R3, P5, P6 ;  /* 0x0000002a1537bc10 */ /* 0x000fe4000afec403 */
[----:B------:R-:W-:-:S13]  /*10800*/  ISETP.LT.OR P5, PT, R0, 0x11, !P2 ;  /* 0x000000110000780c */ /* 0x000fda00057a1670 */
[----:B------:R-:W-:-:S05]  /*10810*/  @!P5 IMAD R224, R224, R17, RZ ;  /* 0x00000011e0e0d224 */ /* 0x000fca00078e02ff */
[----:B------:R-:W-:Y:S01]  /*10820*/  @!P5 STG.E.U8 desc[UR50][R14.64+0x10], R224 ;  /* 0x000010e00e00d986 */ /* 0x000fe2000c101132 */
[C---:B------:R-:W-:Y:S02]  /*10830*/  ISETP.LT.OR P5, PT, R0.reuse, 0x12, !P2 ;  /* 0x000000120000780c */ /* 0x040fe400057a1670 */
[----:B------:R-:W-:Y:S02]  /*10840*/  ISETP.LT.OR P3, PT, R0, 0x39, !P0 ;  /* 0x000000390000780c */ /* 0x000fe40004761670 */
[----:B------:R-:W-:-:S09]  /*10850*/  LOP3.LUT P1, RZ, R22, 0x10000000, RZ, 0xc0, !PT ;  /* 0x1000000016ff7812 */ /* 0x000fd2000782c0ff */
[----:B------:R-:W-:-:S05]  /*10860*/  @!P5 IMAD R225, R225, R17, RZ ;  /* 0x00000011e1e1d224 */ /* 0x000fca00078e02ff */
[----:B------:R-:W-:Y:S01]  /*10870*/  @!P5 STG.E.U8 desc[UR50][R14.64+0x11], R225 ;  /* 0x000011e10e00d986 */ /* 0x000fe2000c101132 */
[----:B-1----:R-:W-:-:S04]  /*10880*/  @!P3 IADD3 R24, P5, P6, R20, UR43, R2 ;  /* 0x0000002b1418bc10 */ /* 0x002fc8000febe002 */
[----:B------:R-:W-:Y:S02]  /*10890*/  @!P3 IADD3.X R25, R21, UR42, R3, P5, P6 ;  /* 0x0000002a1519bc10 */ /* 0x000fe4000afec403 */
[----:B------:R-:W-:Y:S01]  /*108a0*/  ISETP.LT.OR P3, PT, R0, 0x12, !P0 ;  /* 0x000000120000780c */ /* 0x000fe20004761670 */
[----:B------:R-:W-:-:S05]  /*108b0*/  @!P1 IMAD R226, R226, R17, RZ ;  /* 0x00000011e2e29224 */ /* 0x000fca00078e02ff */
[----:B------:R0:W-:Y:S01]  /*108c0*/  @!P1 STG.E.U8 desc[UR50][R26.64+0x10], R226 ;  /* 0x000010e21a009986 */ /* 0x0001e2000c101132 */
[----:B------:R-:W-:-:S06]  /*108d0*/  ISETP.LT.OR P1, PT, R0, 0x3a, !P0 ;  /* 0x0000003a0000780c */ /* 0x000fcc0004721670 */
[----:B------:R-:W-:-:S05]  /*108e0*/  @!P3 IMAD R227, R227, R17, RZ ;  /* 0x00000011e3e3b224 */ /* 0x000fca00078e02ff */
[----:B------:R-:W-:Y:S01]  /*108f0*/  @!P3 STG.E.U8 desc[UR50][R236.64+0x11], R227 ;  /* 0x000011e3ec00b986 */ /* 0x000fe2000c101132 */
[----:B------:R-:W-:Y:S02]  /*10900*/  ISETP.LT.OR P3, PT, R0, 0x41, !P4 ;  /* 0x000000410000780c */ /* 0x000fe40006761670 */
[----:B0-----:R-:W-:-:S04]  /*10910*/  @!P1 IADD3 R26, P5, P6, R20, UR43, R2 ;  /* 0x0000002b141a9c10 */ /* 0x001fc8000febe002 */
[----:B------:R-:W-:Y:S02]  /*10920*/  @!P1 IADD3.X R27, R21, UR42, R3, P5, P6 ;  /* 0x0000002a151b9c10 */ /* 0x000fe4000afec403 */
[C---:B------:R-:W-:Y:S02]  /*10930*/  LOP3.LUT P1, RZ, R22.reuse, 0x8000000, RZ, 0xc0, !PT ;  /* 0x0800000016ff7812 */ /* 0x040fe4000782c0ff */
[----:B------:R-:W-:-:S03]  /*10940*/  LOP3.LUT R22, R22, 0xfffbffff, RZ, 0xc0, !PT ;  /* 0xfffbffff16167812 */ /* 0x000fc600078ec0ff */
[----:B------:R-:W-:Y:S02]  /*10950*/  @!P3 IADD3 R28, P5, P6, R20, UR39, R2 ;  /* 0x00000027141cbc10 */ /* 0x000fe4000febe002 */
[----:B------:R-:W-:Y:S02]  /*10960*/  @P3 LOP3.LUT R22, R22, 0x40000, RZ, 0xfc, !PT ;  /* 0x0004000016163812 */ /* 0x000fe400078efcff */
[----:B------:R-:W-:Y:S02]  /*10970*/  @!P3 IADD3.X R29, R21, UR38, R3, P5, P6 ;  /* 0x00000026151dbc10 */ /* 0x000fe4000afec403 */
[----:B------:R-:W-:-:S13]  /*10980*/  ISETP.LT.OR P3, PT, R0, 0x42, !P4 ;  /* 0x000000420000780c */ /* 0x000fda0006761670 */
[----:B------:R-:W-:-:S04]  /*10990*/  @!P3 IADD3 R30, P5, P6, R20, UR39, R2 ;  /* 0x00000027141ebc10 */ /* 0x000fc8000febe002 */
[----:B------:R-:W-:Y:S02]  /*109a0*/  @!P3 IADD3.X R31, R21, UR38, R3, P5, P6 ;  /* 0x00000026151fbc10 */ /* 0x000fe4000afec403 */
[----:B------:R-:W-:Y:S02]  /*109b0*/  ISETP.LT.OR P5, PT, R0, 0x19, !P2 ;  /* 0x000000190000780c */ /* 0x000fe400057a1670 */
[----:B------:R-:W-:-:S04]  /*109c0*/  LOP3.LUT R22, R22, 0xfffdffff, RZ, 0xc0, !PT ;  /* 0xfffdffff16167812 */ /* 0x000fc800078ec0ff */
[----:B------:R-:W-:-:S07]  /*109d0*/  @P3 LOP3.LUT R22, R22, 0x20000, RZ, 0xfc, !PT ;  /* 0x0002000016163812 */ /* 0x000fce00078efcff */
[----:B------:R-:W-:Y:S01]  /*109e0*/  @!P5 IMAD R228, R228, R17, RZ ;  /* 0x00000011e4e4d224 */ /* 0x000fe200078e02ff */
[----:B------:R-:W-:-:S04]  /*109f0*/  ISETP.LT.OR P3, PT, R0, 0x19, !P0 ;  /* 0x000000190000780c */ /* 0x000fc80004761670 */
[----:B------:R-:W-:Y:S01]  /*10a00*/  @!P5 STG.E.U8 desc[UR50][R14.64+0x18], R228 ;  /* 0x000018e40e00d986 */ /* 0x000fe2000c101132 */
[----:B------:R-:W-:Y:S02]  /*10a10*/  ISETP.LT.OR P5, PT, R0, 0x1a, !P2 ;  /* 0x0000001a0000780c */ /* 0x000fe400057a1670 */
[----:B------:R-:W-:-:S04]  /*10a20*/  LOP3.LUT R22, R22, 0xfdffffff, RZ, 0xc0, !PT ;  /* 0xfdffffff16167812 */ /* 0x000fc800078ec0ff */
[----:B------:R-:W-:Y:S02]  /*10a30*/  @P2 LOP3.LUT R22, R22, 0x2000000, RZ, 0xfc, !PT ;  /* 0x0200000016162812 */ /* 0x000fe400078efcff */
[----:B------:R-:W-:Y:S01]  /*10a40*/  @!P3 IMAD R230, R230, R17, RZ ;  /* 0x00000011e6e6b224 */ /* 0x000fe200078e02ff */
[----:B------:R-:W-:-:S04]  /*10a50*/  ISETP.LT.OR P2, PT, R0, 0x49, !P4 ;  /* 0x000000490000780c */ /* 0x000fc80006741670 */
[----:B------:R-:W-:-:S05]  /*10a60*/  @!P5 IMAD R229, R229, R17, RZ ;  /* 0x00000011e5e5d224 */ /* 0x000fca00078e02ff */
[----:B------:R-:W-:Y:S04]  /*10a70*/  @!P5 STG.E.U8 desc[UR50][R14.64+0x19], R229 ;  /* 0x000019e50e00d986 */ /* 0x000fe8000c101132 */
[----:B------:R-:W-:Y:S01]  /*10a80*/  @!P3 STG.E.U8 desc[UR50][R234.64+0x18], R230 ;  /* 0x000018e6ea00b986 */ /* 0x000fe2000c101132 */
[----:B------:R-:W-:Y:S02]  /*10a90*/  ISETP.LT.OR P3, PT, R0, 0x1a, !P0 ;  /* 0x0000001a0000780c */ /* 0x000fe40004761670 */
[----:B------:R-:W-:Y:S02]  /*10aa0*/  LOP3.LUT R22, R22, 0xfffeffff, RZ, 0xc0, !PT ;  /* 0xfffeffff16167812 */ /* 0x000fe400078ec0ff */
[----:B------:R-:W-:Y:S02]  /*10ab0*/  @!P2 IADD3 R32, P5, P6, R20, UR39, R2 ;  /* 0x000000271420ac10 */ /* 0x000fe4000febe002 */
[----:B------:R-:W-:-:S02]  /*10ac0*/  @P2 LOP3.LUT R22, R22, 0x10000, RZ, 0xfc, !PT ;  /* 0x0001000016162812 */ /* 0x000fc400078efcff */
[----:B------:R-:W-:Y:S02]  /*10ad0*/  @!P2 IADD3.X R33, R21, UR38, R3, P5, P6 ;  /* 0x000000261521ac10 */ /* 0x000fe4000afec403 */
[----:B------:R-:W-:-:S03]  /*10ae0*/  ISETP.LT.OR P2, PT, R0, 0x4a, !P4 ;  /* 0x0000004a0000780c */ /* 0x000fc60006741670 */
[----:B------:R-:W-:-:S05]  /*10af0*/  @!P3 IMAD R231, R231, R17, RZ ;  /* 0x00000011e7e7b224 */ /* 0x000fca00078e02ff */
[----:B------:R-:W-:Y:S01]  /*10b00*/  @!P3 STG.E.U8 desc[UR50][R232.64+0x19], R231 ;  /* 0x000019e7e800b986 */ /* 0x000fe2000c101132 */
[----:B------:R-:W-:Y:S02]  /*10b10*/  ISETP.LT.OR P3, PT, R0, 0x51, !P4 ;  /* 0x000000510000780c */ /* 0x000fe40006761670 */
[----:B------:R-:W-:Y:S02]  /*10b20*/  LOP3.LUT R22, R22, 0xffff7fff, RZ, 0xc0, !PT ;  /* 0xffff7fff16167812 */ /* 0x000fe400078ec0ff */
[----:B------:R-:W-:Y:S02]  /*10b30*/  @!P2 IADD3 R34, P5, P6, R20, UR39, R2 ;  /* 0x000000271422ac10 */ /* 0x000fe4000febe002 */
[----:B------:R-:W-:Y:S02]  /*10b40*/  @P2 LOP3.LUT R22, R22, 0x8000, RZ, 0xfc, !PT ;  /* 0x0000800016162812 */ /* 0x000fe400078efcff */
[----:B------:R-:W-:Y:S02]  /*10b50*/  @!P2 IADD3.X R35, R21, UR38, R3, P5, P6 ;  /* 0x000000261523ac10 */ /* 0x000fe4000afec403 */
[----:B------:R-:W-:-:S03]  /*10b60*/  ISETP.GE.AND P2, PT, R23, 0x1, PT ;  /* 0x000000011700780c */ /* 0x000fc60003f46270 */
[----:B------:R-:W-:-:S04]  /*10b70*/  @!P3 IADD3 R36, P5, P6, R20, UR39, R2 ;  /* 0x000000271424bc10 */ /* 0x000fc8000febe002 */
[----:B------:R-:W-:Y:S02]  /*10b80*/  @!P3 IADD3.X R37, R21, UR38, R3, P5, P6 ;  /* 0x000000261525bc10 */ /* 0x000fe4000afec403 */
[----:B------:R-:W-:Y:S02]  /*10b90*/  ISETP.LT.OR P5, PT, R0, 0x21, !P2 ;  /* 0x000000210000780c */ /* 0x000fe400057a1670 */
[----:B------:R-:W-:-:S11]  /*10ba0*/  LOP3.LUT R22, R22, 0xffffbfff, RZ, 0xc0, !PT ;  /* 0xffffbfff16167812 */ /* 0x000fd600078ec0ff */
[----:B------:R-:W-:-:S05]  /*10bb0*/  @!P5 IMAD R200, R200, R17, RZ ;  /* 0x00000011c8c8d224 */ /* 0x000fca00078e02ff */
[----:B------:R-:W-:Y:S01]  /*10bc0*/  @!P5 STG.E.U8 desc[UR50][R2.64+0x20], R200 ;  /* 0x000020c80200d986 */ /* 0x000fe2000c101132 */
[----:B------:R-:W-:Y:S02]  /*10bd0*/  ISETP.LT.OR P5, PT, R0, 0x22, !P2 ;  /* 0x000000220000780c */ /* 0x000fe400057a1670 */
[----:B------:R-:W-:Y:S02]  /*10be0*/  @P3 LOP3.LUT R22, R22, 0x4000, RZ, 0xfc, !PT ;  /* 0x0000400016163812 */ /* 0x000fe400078efcff */
[----:B------:R-:W-:-:S09]  /*10bf0*/  ISETP.LT.OR P3, PT, R0, 0x52, !P4 ;  /* 0x000000520000780c */ /* 0x000fd20006761670 */
[----:B------:R-:W-:-:S05]  /*10c00*/  @!P5 IMAD R201, R201, R17, RZ ;  /* 0x00000011c9c9d224 */ /* 0x000fca00078e02ff */
[----:B------:R-:W-:Y:S01]  /*10c10*/  @!P5 STG.E.U8 desc[UR50][R2.64+0x21], R201 ;  /* 0x000021c90200d986 */ /* 0x000fe2000c101132 */
[----:B------:R-:W-:-:S04]  /*10c20*/  @!P3 IADD3 R38, P5, P6, R20, UR39, R2 ;  /* 0x000000271426bc10 */ /* 0x000fc8000febe002 */
[----:B------:R-:W-:Y:S02]  /*10c30*/  @!P3 IADD3.X R39, R21, UR38, R3, P5, P6 ;  /* 0x000000261527bc10 */ /* 0x000fe4000afec403 */
[----:B------:R-:W-:-:S13]  /*10c40*/  ISETP.LT.OR P5, PT, R0, 0x21, !P1 ;  /* 0x000000210000780c */ /* 0x000fda0004fa1670 */
[----:B------:R-:W-:Y:S01]  /*10c50*/  @!P5 IADD3 R20, P6, R2, UR41, RZ ;  /* 0x000000290214dc10 */ /* 0x000fe2000ffde0ff */
[----:B------:R-:W-:-:S03]  /*10c60*/  @!P5 IMAD R202, R202, R17, RZ ;  /* 0x00000011cacad224 */ /* 0x000fc600078e02ff */
[----:B------:R-:W-:-:S05]  /*10c70*/  @!P5 IADD3.X R21, R3, UR40, RZ, P6, !PT ;  /* 0x000000280315dc10 */ /* 0x000fca000b7fe4ff */
[----:B------:R0:W-:Y:S01]  /*10c80*/  @!P5 STG.E.U8 desc[UR50][R20.64+0x20], R202 ;  /* 0x000020ca1400d986 */ /* 0x0001e2000c101132 */
[----:B------:R-:W-:Y:S02]  /*10c90*/  ISETP.LT.OR P5, PT, R0, 0x22, !P1 ;  /* 0x000000220000780c */ /* 0x000fe40004fa1670 */
[----:B------:R-:W-:-:S04]  /*10ca0*/  LOP3.LUT R22, R22, 0xffffdfff, RZ, 0xc0, !PT ;  /* 0xffffdfff16167812 */ /* 0x000fc800078ec0ff */
[----:B------:R-:W-:Y:S02]  /*10cb0*/  @P3 LOP3.LUT R22, R22, 0x2000, RZ, 0xfc, !PT ;  /* 0x0000200016163812 */ /* 0x000fe400078efcff */
[----:B------:R-:W-:-:S05]  /*10cc0*/  ISETP.LT.OR P3, PT, R0, 0x59, !P4 ;  /* 0x000000590000780c */ /* 0x000fca0006761670 */
[----:B0-----:R-:W-:Y:S01]  /*10cd0*/  @!P5 IADD3 R20, P6, R2, UR41, RZ ;  /* 0x000000290214dc10 */ /* 0x001fe2000ffde0ff */
[----:B------:R-:W-:-:S03]  /*10ce0*/  @!P5 IMAD R203, R203, R17, RZ ;  /* 0x00000011cbcbd224 */ /* 0x000fc600078e02ff */
[----:B------:R-:W-:Y:S01]  /*10cf0*/  @!P5 IADD3.X R21, R3, UR40, RZ, P6, !PT ;  /* 0x000000280315dc10 */ /* 0x000fe2000b7fe4ff */
[----:B------:R-:W-:-:S04]  /*10d00*/  IMAD.U32 R236, RZ, RZ, UR41 ;  /* 0x00000029ffec7e24 */ /* 0x000fc8000f8e00ff */
[----:B------:R0:W-:Y:S01]  /*10d10*/  @!P5 STG.E.U8 desc[UR50][R20.64+0x21], R203 ;  /* 0x000021cb1400d986 */ /* 0x0001e2000c101132 */
[----:B------:R-:W-:Y:S01]  /*10d20*/  @!P3 IADD3 R236, P5, P6, R236, UR39, R2 ;  /* 0x00000027ececbc10 */ /* 0x000fe2000febe002 */
[----:B0-----:R-:W-:-:S05]  /*10d30*/  IMAD.U32 R20, RZ, RZ, UR40 ;  /* 0x00000028ff147e24 */ /* 0x001fca000f8e00ff */
[----:B------:R-:W-:Y:S02]  /*10d40*/  @!P3 IADD3.X R237, R20, UR38, R3, P5, P6 ;  /* 0x0000002614edbc10 */ /* 0x000fe4000afec403 */
[----:B------:R-:W-:Y:S02]  /*10d50*/  ISETP.LT.OR P5, PT, R0, 0x29, !P2 ;  /* 0x000000290000780c */ /* 0x000fe400057a1670 */
[----:B------:R-:W-:-:S11]  /*10d60*/  LOP3.LUT R22, R22, 0xffffefff, RZ, 0xc0, !PT ;  /* 0xffffefff16167812 */ /* 0x000fd600078ec0ff */
[----:B------:R-:W-:-:S05]  /*10d70*/  @!P5 IMAD R204, R204, R17, RZ ;  /* 0x00000011ccccd224 */ /* 0x000fca00078e02ff */
[----:B------:R-:W-:Y:S01]  /*10d80*/  @!P5 STG.E.U8 desc[UR50][R2.64+0x28], R204 ;  /* 0x000028cc0200d986 */ /* 0x000fe2000c101132 */
[----:B------:R-:W-:Y:S02]  /*10d90*/  ISETP.LT.OR P5, PT, R0, 0x2a, !P2 ;  /* 0x0000002a0000780c */ /* 0x000fe400057a1670 */
[----:B------:R-:W-:Y:S02]  /*10da0*/  @P3 LOP3.LUT R22, R22, 0x1000, RZ, 0xfc, !PT ;  /* 0x0000100016163812 */ /* 0x000fe400078efcff */
[----:B------:R-:W-:Y:S01]  /*10db0*/  ISETP.LT.OR P3, PT, R0, 0x5a, !P4 ;  /* 0x0000005a0000780c */ /* 0x000fe20006761670 */
[----:B------:R-:W-:-:S08]  /*10dc0*/  IMAD.U32 R234, RZ, RZ, UR41 ;  /* 0x00000029ffea7e24 */ /* 0x000fd0000f8e00ff */
        /* <DEDUP_REMOVED lines=44> */
[----:B------:R-:W-:-:S05]  /*11090*/  @!P5 IADD3.X R21, R3, UR40, RZ, P6, !PT ;  /* 0x000000280315dc10 */ /* 0x000fca000b7fe4ff */
[----:B------:R0:W-:Y:S02]  /*110a0*/  @!P5 STG.E.U8 desc[UR50][R20.64+0x31], R211 ;  /* 0x000031d31400d986 */ /* 0x0001e4000c101132 */
[----:B0-----:R-:W-:Y:S02]  /*110b0*/  IMAD.U32 R20, RZ, RZ, UR41 ;  /* 0x00000029ff147e24 */ /* 0x001fe4000f8e00ff */
[----:B------:R-:W-:-:S03]  /*110c0*/  IMAD.U32 R21, RZ, RZ, UR40 ;  /* 0x00000028ff157e24 */ /* 0x000fc6000f8e00ff */
[----:B------:R-:W-:-:S04]  /*110d0*/  @!P3 IADD3 R20, P5, P6, R20, UR43, R2 ;  /* 0x0000002b1414bc10 */ /* 0x000fc8000febe002 */
[----:B------:R-:W-:Y:S02]  /*110e0*/  @!P3 IADD3.X R21, R21, UR42, R3, P5, P6 ;  /* 0x0000002a1515bc10 */ /* 0x000fe4000afec403 */
[----:B------:R-:W-:-:S13]  /*110f0*/  ISETP.LT.OR P5, PT, R0, 0x39, !P2 ;  /* 0x000000390000780c */ /* 0x000fda00057a1670 */
[----:B------:R-:W-:-:S05]  /*11100*/  @!P5 IMAD R212, R212, R17, RZ ;  /* 0x00000011d4d4d224 */ /* 0x000fca00078e02ff */
[----:B------:R-:W-:Y:S01]  /*11110*/  @!P5 STG.E.U8 desc[UR50][R2.64+0x38], R212 ;  /* 0x000038d40200d986 */ /* 0x000fe2000c101132 */
        /* <DEDUP_REMOVED lines=14> */
[----:B------:R-:W-:Y:S02]  /*11200*/  LOP3.LUT R19, R19, 0xdfffffff, RZ, 0xc0, !PT ;  /* 0xdfffffff13137812 */ /* 0x000fe400078ec0ff */
[----:B------:R-:W-:Y:S02]  /*11210*/  LOP3.LUT R22, R22, 0xffffffef, RZ, 0xc0, !PT ;  /* 0xffffffef16167812 */ /* 0x000fe400078ec0ff */
[----:B------:R-:W-:Y:S02]  /*11220*/  @P2 LOP3.LUT R19, R19, 0x20000000, RZ, 0xfc, !PT ;  /* 0x2000000013132812 */ /* 0x000fe400078efcff */
[----:B------:R-:W-:Y:S02]  /*11230*/  @P3 LOP3.LUT R22, R22, 0x10, RZ, 0xfc, !PT ;  /* 0x0000001016163812 */ /* 0x000fe400078efcff */
[----:B------:R-:W-:-:S03]  /*11240*/  ISETP.LT.OR P2, PT, R0, 0x51, !P0 ;  /* 0x000000510000780c */ /* 0x000fc60004741670 */
[----:B0-----:R-:W-:Y:S02]  /*11250*/  @!P5 IADD3 R202, P6, R2, UR41, RZ ;  /* 0x0000002902cadc10 */ /* 0x001fe4000ffde0ff */
[C---:B------:R-:W-:Y:S01]  /*11260*/  LOP3.LUT P3, RZ, R22.reuse, 0x4000000, RZ, 0xc0, !PT ;  /* 0x0400000016ff7812 */ /* 0x040fe2000786c0ff */
[----:B------:R-:W-:Y:S01]  /*11270*/  @!P5 IMAD R215, R215, R17, RZ ;  /* 0x00000011d7d7d224 */ /* 0x000fe200078e02ff */
[----:B------:R-:W-:Y:S02]  /*11280*/  LOP3.LUT R22, R22, 0xff7fffff, RZ, 0xc0, !PT ;  /* 0xff7fffff16167812 */ /* 0x000fe400078ec0ff */
[----:B------:R-:W-:Y:S01]  /*11290*/  @!P5 IADD3.X R203, R3, UR40, RZ, P6, !PT ;  /* 0x0000002803cbdc10 */ /* 0x000fe2000b7fe4ff */
[----:B------:R-:W-:Y:S01]  /*112a0*/  IMAD.U32 R204, RZ, RZ, UR41 ;  /* 0x00000029ffcc7e24 */ /* 0x000fe2000f8e00ff */
[----:B------:R-:W-:Y:S02]  /*112b0*/  @P1 LOP3.LUT R22, R22, 0x800000, RZ, 0xfc, !PT ;  /* 0x0080000016161812 */ /* 0x000fe400078efcff */
[----:B------:R-:W-:Y:S01]  /*112c0*/  ISETP.LT.OR P1, PT, R0, 0x52, !P0 ;  /* 0x000000520000780c */ /* 0x000fe20004721670 */
[----:B------:R0:W-:Y:S01]  /*112d0*/  @!P5 STG.E.U8 desc[UR50][R202.64+0x39], R215 ;  /* 0x000039d7ca00d986 */ /* 0x0001e2000c101132 */
[----:B------:R-:W-:Y:S01]  /*112e0*/  @!P2 IADD3 R204, P5, P6, R204, UR43, R2 ;  /* 0x0000002bccccac10 */ /* 0x000fe2000febe002 */
[----:B0-----:R-:W-:-:S05]  /*112f0*/  IMAD.U32 R202, RZ, RZ, UR40 ;  /* 0x00000028ffca7e24 */ /* 0x001fca000f8e00ff */
[----:B------:R-:W-:Y:S01]  /*11300*/  @!P2 IADD3.X R205, R202, UR42, R3, P5, P6 ;  /* 0x0000002acacdac10 */ /* 0x000fe2000afec403 */
[----:B------:R-:W-:Y:S02]  /*11310*/  IMAD.U32 R202, RZ, RZ, UR41 ;  /* 0x00000029ffca7e24 */ /* 0x000fe4000f8e00ff */
[----:B------:R-:W-:-:S03]  /*11320*/  IMAD.U32 R203, RZ, RZ, UR40 ;  /* 0x00000028ffcb7e24 */ /* 0x000fc6000f8e00ff */
[----:B------:R-:W-:-:S04]  /*11330*/  @!P1 IADD3 R202, P5, P6, R202, UR43, R2 ;  /* 0x0000002bcaca9c10 */ /* 0x000fc8000febe002 */
[----:B------:R-:W-:Y:S02]  /*11340*/  @!P1 IADD3.X R203, R203, UR42, R3, P5, P6 ;  /* 0x0000002acbcb9c10 */ /* 0x000fe4000afec403 */
[----:B------:R-:W-:Y:S02]  /*11350*/  ISETP.LT.OR P5, PT, R0, 0x21, !P3 ;  /* 0x000000210000780c */ /* 0x000fe40005fa1670 */
[----:B------:R-:W-:-:S04]  /*11360*/  LOP3.LUT R19, R19, 0xfdffffff, RZ, 0xc0, !PT ;  /* 0xfdffffff13137812 */ /* 0x000fc800078ec0ff */
[----:B------:R-:W-:-:S07]  /*11370*/  @P2 LOP3.LUT R19, R19, 0x2000000, RZ, 0xfc, !PT ;  /* 0x0200000013132812 */ /* 0x000fce00078efcff */
[----:B------:R-:W-:Y:S01]  /*11380*/  @!P5 IMAD R184, R184, R17, RZ ;  /* 0x00000011b8b8d224 */ /* 0x000fe200078e02ff */
[----:B------:R-:W-:-:S04]  /*11390*/  LOP3.LUT R19, R19, 0xffbfffff, RZ, 0xc0, !PT ;  /* 0xffbfffff13137812 */ /* 0x000fc800078ec0ff */
[----:B------:R0:W-:Y:S01]  /*113a0*/  @!P5 STG.E.U8 desc[UR50][R4.64+0x20], R184 ;  /* 0x000020b80400d986 */ /* 0x0001e2000c101132 */
[C---:B------:R-:W-:Y:S02]  /*113b0*/  ISETP.LT.OR P5, PT, R0.reuse, 0x22, !P3 ;  /* 0x000000220000780c */ /* 0x040fe40005fa1670 */
[----:B------:R-:W-:Y:S02]  /*113c0*/  @P1 LOP3.LUT R19, R19, 0x400000, RZ, 0xfc, !PT ;  /* 0x0040000013131812 */ /* 0x000fe400078efcff */
[C---:B------:R-:W-:Y:S02]  /*113d0*/  ISETP.LT.OR P1, PT, R0.reuse, 0x59, !P0 ;  /* 0x000000590000780c */ /* 0x040fe40004721670 */
[----:B------:R-:W-:Y:S01]  /*113e0*/  ISETP.LT.OR P2, PT, R0, 0x21, !P4 ;  /* 0x000000210000780c */ /* 0x000fe20006741670 */
[----:B0-----:R-:W-:-:S06]  /*113f0*/  IMAD.U32 R184, RZ, RZ, UR41 ;  /* 0x00000029ffb87e24 */ /* 0x001fcc000f8e00ff */
[----:B------:R-:W-:Y:S01]  /*11400*/  @!P5 IMAD R185, R185, R17, RZ ;  /* 0x00000011b9b9d224 */ /* 0x000fe200078e02ff */
[----:B------:R-:W-:-:S04]  /*11410*/  LOP3.LUT R19, R19, 0xfff7ffff, RZ, 0xc0, !PT ;  /* 0xfff7ffff13137812 */ /* 0x000fc800078ec0ff */
[----:B------:R0:W-:Y:S01]  /*11420*/  @!P5 STG.E.U8 desc[UR50][R4.64+0x21], R185 ;  /* 0x000021b90400d986 */ /* 0x0001e2000c101132 */
[----:B------:R-:W-:Y:S02]  /*11430*/  @!P1 IADD3 R184, P5, P6, R184, UR43, R2 ;  /* 0x0000002bb8b89c10 */ /* 0x000fe4000febe002 */
[----:B------:R-:W-:Y:S01]  /*11440*/  @P1 LOP3.LUT R19, R19, 0x80000, RZ, 0xfc, !PT ;  /* 0x0008000013131812 */ /* 0x000fe200078efcff */
[----:B------:R-:W-:Y:S02]  /*11450*/  @!P2 IMAD R186, R186, R17, RZ ;  /* 0x00000011babaa224 */ /* 0x000fe400078e02ff */
[----:B0-----:R-:W-:-:S05]  /*11460*/  IMAD.U32 R185, RZ, RZ, UR40 ;  /* 0x00000028ffb97e24 */ /* 0x001fca000f8e00ff */
[----:B------:R-:W-:Y:S02]  /*11470*/  @!P1 IADD3.X R185, R185, UR42, R3, P5, P6 ;  /* 0x0000002ab9b99c10 */ /* 0x000fe4000afec403 */
[C---:B------:R-:W-:Y:S01]  /*11480*/  ISETP.LT.OR P1, PT, R0.reuse, 0x5a, !P0 ;  /* 0x0000005a0000780c */ /* 0x040fe20004721670 */
[----:B------:R0:W-:Y:S01]  /*11490*/  @!P2 STG.E.U8 desc[UR50][R12.64+0x20], R186 ;  /* 0x000020ba0c00a986 */ /* 0x0001e2000c101132 */
[----:B------:R-:W-:Y:S02]  /*114a0*/  ISETP.LT.OR P2, PT, R0, 0x22, !P4 ;  /* 0x000000220000780c */ /* 0x000fe40006741670 */
[----:B------:R-:W-:Y:S01]  /*114b0*/  LOP3.LUT R19, R19, 0xfffff7ff, RZ, 0xc0, !PT ;  /* 0xfffff7ff13137812 */ /* 0x000fe200078ec0ff */
[----:B0-----:R-:W-:Y:S02]  /*114c0*/  IMAD.U32 R12, RZ, RZ, UR41 ;  /* 0x00000029ff0c7e24 */ /* 0x001fe4000f8e00ff */
[----:B------:R-:W-:-:S06]  /*114d0*/  IMAD.U32 R13, RZ, RZ, UR40 ;  /* 0x00000028ff0d7e24 */ /* 0x000fcc000f8e00ff */
[----:B------:R-:W-:Y:S02]  /*114e0*/  @!P1 IADD3 R12, P5, P6, R12, UR43, R2 ;  /* 0x0000002b0c0c9c10 */ /* 0x000fe4000febe002 */
[----:B------:R-:W-:Y:S02]  /*114f0*/  @P1 LOP3.LUT R19, R19, 0x800, RZ, 0xfc, !PT ;  /* 0x0000080013131812 */ /* 0x000fe400078efcff */
[----:B------:R-:W-:Y:S02]  /*11500*/  @!P1 IADD3.X R13, R13, UR42, R3, P5, P6 ;  /* 0x0000002a0d0d9c10 */ /* 0x000fe4000afec403 */
[----:B------:R-:W-:Y:S01]  /*11510*/  ISETP.LT.OR P1, PT, R0, 0x61, !P4 ;  /* 0x000000610000780c */ /* 0x000fe20006721670 */
[----:B------:R-:W-:Y:S02]  /*11520*/  @!P2 IMAD R187, R187, R17, RZ ;  /* 0x00000011bbbba224 */ /* 0x000fe400078e02ff */
[----:B------:R-:W-:Y:S01]  /*11530*/  IMAD.U32 R186, RZ, RZ, UR41 ;  /* 0x00000029ffba7e24 */ /* 0x000fe2000f8e00ff */
[----:B------:R-:W-:-:S02]  /*11540*/  LOP3.LUT R22, R22, 0xfffffdff, RZ, 0xc0, !PT ;  /* 0xfffffdff16167812 */ /* 0x000fc400078ec0ff */
[----:B------:R0:W-:Y:S07]  /*11550*/  @!P2 STG.E.U8 desc[UR50][R10.64+0x21], R187 ;  /* 0x000021bb0a00a986 */ /* 0x0001ee000c101132 */
[----:B------:R-:W-:Y:S01]  /*11560*/  @!P1 IADD3 R186, P5, P6, R186, UR39, R2 ;  /* 0x00000027baba9c10 */ /* 0x000fe2000febe002 */
[----:B0-----:R-:W-:Y:S01]  /*11570*/  IMAD.U32 R10, RZ, RZ, UR40 ;  /* 0x00000028ff0a7e24 */ /* 0x001fe2000f8e00ff */
[----:B------:R-:W-:-:S04]  /*11580*/  @P1 LOP3.LUT R22, R22, 0x200, RZ, 0xfc, !PT ;  /* 0x0000020016161812 */ /* 0x000fc800078efcff */
[----:B------:R-:W-:Y:S02]  /*11590*/  @!P1 IADD3.X R187, R10, UR38, R3, P5, P6 ;  /* 0x000000260abb9c10 */ /* 0x000fe4000afec403 */
[----:B------:R-:W-:Y:S01]  /*115a0*/  ISETP.LT.OR P1, PT, R0, 0x62, !P4 ;  /* 0x000000620000780c */ /* 0x000fe20006721670 */
[----:B------:R-:W-:Y:S02]  /*115b0*/  IMAD.U32 R10, RZ, RZ, UR41 ;  /* 0x00000029ff0a7e24 */ /* 0x000fe4000f8e00ff */
[----:B------:R-:W-:-:S10]  /*115c0*/  IMAD.U32 R11, RZ, RZ, UR40 ;  /* 0x00000028ff0b7e24 */ /* 0x000fd4000f8e00ff */
[----:B------:R-:W-:-:S04]  /*115d0*/  @!P1 IADD3 R10, P5, P6, R10, UR39, R2 ;  /* 0x000000270a0a9c10 */ /* 0x000fc8000febe002 */
[----:B------:R-:W-:Y:S02]  /*115e0*/  @!P1 IADD3.X R11, R11, UR38, R3, P5, P6 ;  /* 0x000000260b0b9c10 */ /* 0x000fe4000afec403 */
[----:B------:R-:W-:Y:S02]  /*115f0*/  ISETP.LT.OR P5, PT, R0, 0x29, !P3 ;  /* 0x000000290000780c */ /* 0x000fe40005fa1670 */
[----:B------:R-:W-:-:S11]  /*11600*/  LOP3.LUT R22, R22, 0xfffffeff, RZ, 0xc0, !PT ;  /* 0xfffffeff16167812 */ /* 0x000fd600078ec0ff */
[----:B------:R-:W-:-:S05]  /*11610*/  @!P5 IMAD R188, R188, R17, RZ ;  /* 0x00000011bcbcd224 */ /* 0x000fca00078e02ff */
[----:B------:R0:W-:Y:S01]  /*11620*/  @!P5 STG.E.U8 desc[UR50][R4.64+0x28], R188 ;  /* 0x000028bc0400d986 */ /* 0x0001e2000c101132 */
[----:B------:R-:W-:Y:S02]  /*11630*/  ISETP.LT.OR P5, PT, R0, 0x2a, !P3 ;  /* 0x0000002a0000780c */ /* 0x000fe40005fa1670 */
        /* <DEDUP_REMOVED lines=41> */
[C---:B------:R-:W-:Y:S01]  /*118d0*/  ISETP.LT.OR P1, PT, R0.reuse, 0x79, !P4 ;  /* 0x000000790000780c */ /* 0x040fe20006721670 */
[----:B------:R-:W-:Y:S01]  /*118e0*/  IMAD.U32 R206, RZ, RZ, UR41 ;  /* 0x00000029ffce7e24 */ /* 0x000fe2000f8e00ff */
[----:B------:R-:W-:-:S07]  /*118f0*/  ISETP.LT.OR P2, PT, R0, 0x31, !P4 ;  /* 0x000000310000780c */ /* 0x000fce0006741670 */
[----:B------:R-:W-:Y:S01]  /*11900*/  @!P5 IMAD R193, R193, R17, RZ ;  /* 0x00000011c1c1d224 */ /* 0x000fe200078e02ff */
[----:B------:R-:W-:Y:S01]  /*11910*/  LOP3.LUT R19, R19, 0xefffffff, RZ, 0xc0, !PT ;  /* 0xefffffff13137812 */ /* 0x000fe200078ec0ff */
[----:B0-----:R-:W-:-:S03]  /*11920*/  IMAD.U32 R192, RZ, RZ, UR40 ;  /* 0x00000028ffc07e24 */ /* 0x001fc6000f8e00ff */
[----:B------:R0:W-:Y:S01]  /*11930*/  @!P5 STG.E.U8 desc[UR50][R4.64+0x31], R193 ;  /* 0x000031c10400d986 */ /* 0x0001e2000c101132 */
[----:B------:R-:W-:Y:S02]  /*11940*/  @!P1 IADD3 R206, P5, P6, R206, UR39, R2 ;  /* 0x00000027cece9c10 */ /* 0x000fe4000febe002 */
[----:B------:R-:W-:Y:S02]  /*11950*/  @P1 LOP3.LUT R19, R19, 0x10000000, RZ, 0xfc, !PT ;  /* 0x1000000013131812 */ /* 0x000fe400078efcff */
[----:B------:R-:W-:Y:S02]  /*11960*/  @!P1 IADD3.X R207, R192, UR38, R3, P5, P6 ;  /* 0x00000026c0cf9c10 */ /* 0x000fe4000afec403 */
[----:B------:R-:W-:Y:S01]  /*11970*/  ISETP.LT.OR P1, PT, R0, 0x32, !P4 ;  /* 0x000000320000780c */ /* 0x000fe20006721670 */
[----:B------:R-:W-:-:S05]  /*11980*/  @!P2 IMAD R194, R194, R17, RZ ;  /* 0x00000011c2c2a224 */ /* 0x000fca00078e02ff */
[----:B------:R1:W-:Y:S01]  /*11990*/  @!P2 STG.E.U8 desc[UR50][R42.64+0x30], R194 ;  /* 0x000030c22a00a986 */ /* 0x0003e2000c101132 */
[----:B------:R-:W-:-:S06]  /*119a0*/  ISETP.LT.OR P2, PT, R0, 0x7a, !P4 ;  /* 0x0000007a0000780c */ /* 0x000fcc0006741670 */
[----:B------:R-:W-:-:S05]  /*119b0*/  @!P1 IMAD R195, R195, R17, RZ ;  /* 0x00000011c3c39224 */ /* 0x000fca00078e02ff */
[----:B------:R2:W-:Y:S01]  /*119c0*/  @!P1 STG.E.U8 desc[UR50][R44.64+0x31], R195 ;  /* 0x000031c32c009986 */ /* 0x0005e2000c101132 */
[----:B------:R-:W-:Y:S01]  /*119d0*/  ISETP.LT.OR P1, PT, R0, 0x61, !P0 ;  /* 0x000000610000780c */ /* 0x000fe20004721670 */
[----:B------:R-:W-:Y:S01]  /*119e0*/  IMAD.U32 R192, RZ, RZ, UR41 ;  /* 0x00000029ffc07e24 */ /* 0x000fe2000f8e00ff */
[----:B------:R-:W-:Y:S01]  /*119f0*/  LOP3.LUT R19, R19, 0xfbffffff, RZ, 0xc0, !PT ;  /* 0xfbffffff13137812 */ /* 0x000fe200078ec0ff */
[----:B0-----:R-:W-:Y:S01]  /*11a00*/  IMAD.U32 R193, RZ, RZ, UR40 ;  /* 0x00000028ffc17e24 */ /* 0x001fe2000f8e00ff */
[----:B-1----:R-:W3:Y:S01]  /*11a10*/  LDL.LU.64 R42, [R1+0xf8] ;  /* 0x0000f800012a7983 */ /* 0x002ee20000300a00 */
[----:B------:R-:W-:Y:S01]  /*11a20*/  IMAD.U32 R208, RZ, RZ, UR41 ;  /* 0x00000029ffd07e24 */ /* 0x000fe2000f8e00ff */
[--C-:B------:R-:W-:Y:S02]  /*11a30*/  @!P2 IADD3 R192, P5, P6, R192, UR39, R2.reuse ;  /* 0x00000027c0c0ac10 */ /* 0x100fe4000febe002 */
[----:B------:R-:W-:Y:S01]  /*11a40*/  @P2 LOP3.LUT R19, R19, 0x4000000, RZ, 0xfc, !PT ;  /* 0x0400000013132812 */ /* 0x000fe200078efcff */
[----:B------:R-:W-:Y:S01]  /*11a50*/  IMAD.U32 R194, RZ, RZ, UR40 ;  /* 0x00000028ffc27e24 */ /* 0x000fe2000f8e00ff */
[--C-:B------:R-:W-:Y:S01]  /*11a60*/  @!P2 IADD3.X R193, R193, UR38, R3.reuse, P5, P6 ;  /* 0x00000026c1c1ac10 */ /* 0x100fe2000afec403 */
[----:B--2---:R-:W-:Y:S01]  /*11a70*/  IMAD.U32 R195, RZ, RZ, UR40 ;  /* 0x00000028ffc37e24 */ /* 0x004fe2000f8e00ff */
[----:B------:R-:W-:Y:S01]  /*11a80*/  LOP3.LUT R19, R19, 0xfeffffff, RZ, 0xc0, !PT ;  /* 0xfeffffff13137812 */ /* 0x000fe200078ec0ff */
[----:B------:R-:W-:Y:S01]  /*11a90*/  IMAD.U32 R210, RZ, RZ, UR41 ;  /* 0x00000029ffd27e24 */ /* 0x000fe2000f8e00ff */
[--C-:B------:R-:W-:Y:S01]  /*11aa0*/  @!P1 IADD3 R208, P5, P6, R208, UR43, R2.reuse ;  /* 0x0000002bd0d09c10 */ /* 0x100fe2000febe002 */
[----:B------:R-:W-:Y:S01]  /*11ab0*/  IMAD.U32 R212, RZ, RZ, UR41 ;  /* 0x00000029ffd47e24 */ /* 0x000fe2000f8e00ff */
[----:B------:R-:W-:Y:S01]  /*11ac0*/  @P1 LOP3.LUT R19, R19, 0x1000000, RZ, 0xfc, !PT ;  /* 0x0100000013131812 */ /* 0x000fe200078efcff */
[----:B------:R-:W-:Y:S01]  /*11ad0*/  IMAD.U32 R214, RZ, RZ, UR41 ;  /* 0x00000029ffd67e24 */ /* 0x000fe2000f8e00ff */
[----:B------:R-:W-:Y:S01]  /*11ae0*/  @!P1 IADD3.X R209, R194, UR42, R3, P5, P6 ;  /* 0x0000002ac2d19c10 */ /* 0x000fe2000afec403 */
[----:B------:R-:W-:Y:S01]  /*11af0*/  IMAD.U32 R222, RZ, RZ, UR41 ;  /* 0x00000029ffde7e24 */ /* 0x000fe2000f8e00ff */
[----:B------:R-:W-:Y:S01]  /*11b00*/  ISETP.LT.OR P1, PT, R0, 0x62, !P0 ;  /* 0x000000620000780c */ /* 0x000fe20004721670 */
[----:B------:R-:W-:Y:S01]  /*11b10*/  IMAD.U32 R194, RZ, RZ, UR41 ;  /* 0x00000029ffc27e24 */ /* 0x000fe2000f8e00ff */
[----:B------:R-:W2:Y:S11]  /*11b20*/  LDL.LU.64 R44, [R1+0xf0] ;  /* 0x0000f000012c7983 */ /* 0x000eb60000300a00 */
[----:B------:R-:W-:-:S04]  /*11b30*/  @!P1 IADD3 R194, P5, P6, R194, UR43, R2 ;  /* 0x0000002bc2c29c10 */ /* 0x000fc8000febe002 */
[----:B------:R-:W-:Y:S02]  /*11b40*/  @!P1 IADD3.X R195, R195, UR42, R3, P5, P6 ;  /* 0x0000002ac3c39c10 */ /* 0x000fe4000afec403 */
[----:B------:R-:W-:Y:S02]  /*11b50*/  ISETP.LT.OR P5, PT, R0, 0x39, !P3 ;  /* 0x000000390000780c */ /* 0x000fe40005fa1670 */
[----:B------:R-:W-:-:S04]  /*11b60*/  LOP3.LUT R19, R19, 0xffdfffff, RZ, 0xc0, !PT ;  /* 0xffdfffff13137812 */ /* 0x000fc800078ec0ff */
[----:B------:R-:W-:-:S07]  /*11b70*/  @P1 LOP3.LUT R19, R19, 0x200000, RZ, 0xfc, !PT ;  /* 0x0020000013131812 */ /* 0x000fce00078efcff */
[----:B------:R-:W-:Y:S01]  /*11b80*/  @!P5 IMAD R196, R196, R17, RZ ;  /* 0x00000011c4c4d224 */ /* 0x000fe200078e02ff */
[----:B------:R-:W-:-:S04]  /*11b90*/  ISETP.LT.OR P1, PT, R0, 0x39, !P4 ;  /* 0x000000390000780c */ /* 0x000fc80006721670 */
[----:B------:R0:W-:Y:S01]  /*11ba0*/  @!P5 STG.E.U8 desc[UR50][R4.64+0x38], R196 ;  /* 0x000038c40400d986 */ /* 0x0001e2000c101132 */
[----:B------:R-:W-:Y:S02]  /*11bb0*/  ISETP.LT.OR P5, PT, R0, 0x3a, !P3 ;  /* 0x0000003a0000780c */ /* 0x000fe40005fa1670 */
[C---:B------:R-:W-:Y:S02]  /*11bc0*/  LOP3.LUT P2, RZ, R22.reuse, 0x2000000, RZ, 0xc0, !PT ;  /* 0x0200000016ff7812 */ /* 0x040fe4000784c0ff */
[----:B------:R-:W-:-:S04]  /*11bd0*/  LOP3.LUT R22, R22, 0xfeffffff, RZ, 0xc0, !PT ;  /* 0xfeffffff16167812 */ /* 0x000fc800078ec0ff */
[----:B------:R-:W-:Y:S01]  /*11be0*/  @!P1 IMAD R198, R198, R17, RZ ;  /* 0x00000011c6c69224 */ /* 0x000fe200078e02ff */
[----:B------:R-:W-:-:S04]  /*11bf0*/  @P3 LOP3.LUT R22, R22, 0x1000000, RZ, 0xfc, !PT ;  /* 0x0100000016163812 */ /* 0x000fc800078efcff */
[----:B------:R-:W-:Y:S01]  /*11c00*/  @!P5 IMAD R197, R197, R17, RZ ;  /* 0x00000011c5c5d224 */ /* 0x000fe200078e02ff */
[----:B------:R-:W-:-:S04]  /*11c10*/  ISETP.LT.OR P3, PT, R0, 0x69, !P0 ;  /* 0x000000690000780c */ /* 0x000fc80004761670 */
[----:B------:R1:W-:Y:S04]  /*11c20*/  @!P5 STG.E.U8 desc[UR50][R4.64+0x39], R197 ;  /* 0x000039c50400d986 */ /* 0x0003e8000c101132 */
[----:B------:R4:W-:Y:S01]  /*11c30*/  @!P1 STG.E.U8 desc[UR50][R46.64+0x38], R198 ;  /* 0x000038c62e009986 */ /* 0x0009e2000c101132 */
[----:B------:R-:W-:Y:S01]  /*11c40*/  ISETP.LT.OR P1, PT, R0, 0x3a, !P4 ;  /* 0x0000003a0000780c */ /* 0x000fe20006721670 */
[----:B0-----:R-:W-:Y:S01]  /*11c50*/  IMAD.U32 R196, RZ, RZ, UR40 ;  /* 0x00000028ffc47e24 */ /* 0x001fe2000f8e00ff */
[----:B------:R-:W-:Y:S02]  /*11c60*/  LOP3.LUT R19, R19, 0xfffbffff, RZ, 0xc0, !PT ;  /* 0xfffbffff13137812 */ /* 0x000fe400078ec0ff */
[----:B------:R-:W-:Y:S02]  /*11c70*/  @!P3 IADD3 R210, P5, P6, R210, UR43, R2 ;  /* 0x0000002bd2d2bc10 */ /* 0x000fe4000febe002 */
[----:B------:R-:W-:-:S02]  /*11c80*/  @P3 LOP3.LUT R19, R19, 0x40000, RZ, 0xfc, !PT ;  /* 0x0004000013133812 */ /* 0x000fc400078efcff */
[----:B------:R-:W-:Y:S02]  /*11c90*/  @!P3 IADD3.X R211, R196, UR42, R3, P5, P6 ;  /* 0x0000002ac4d3bc10 */ /* 0x000fe4000afec403 */
[----:B------:R-:W-:Y:S01]  /*11ca0*/  ISETP.LT.OR P3, PT, R0, 0x6a, !P0 ;  /* 0x0000006a0000780c */ /* 0x000fe20004761670 */
[----:B-1----:R-:W-:Y:S01]  /*11cb0*/  IMAD.U32 R197, RZ, RZ, UR40 ;  /* 0x00000028ffc57e24 */ /* 0x002fe2000f8e00ff */
[----:B------:R-:W-:Y:S01]  /*11cc0*/  LOP3.LUT R22, R22, 0xfffffffb, RZ, 0xc0, !PT ;  /* 0xfffffffb16167812 */ /* 0x000fe200078ec0ff */
[----:B------:R-:W-:Y:S01]  /*11cd0*/  @!P1 IMAD R199, R199, R17, RZ ;  /* 0x00000011c7c79224 */ /* 0x000fe200078e02ff */
[----:B----4-:R-:W4:Y:S04]  /*11ce0*/  LDL.LU.64 R46, [R1+0xe8] ;  /* 0x0000e800012e7983 */ /* 0x010f280000300a00 */
[----:B------:R0:W-:Y:S01]  /*11cf0*/  @!P1 STG.E.U8 desc[UR50][R48.64+0x39], R199 ;  /* 0x000039c730009986 */ /* 0x0001e2000c101132 */
[----:B------:R-:W-:Y:S01]  /*11d00*/  ISETP.LT.OR P1, PT, R0, 0x71, !P0 ;  /* 0x000000710000780c */ /* 0x000fe20004721670 */
[----:B------:R-:W-:Y:S01]  /*11d10*/  IMAD.U32 R196, RZ, RZ, UR41 ;  /* 0x00000029ffc47e24 */ /* 0x000fe2000f8e00ff */
[----:B------:R-:W-:-:S04]  /*11d20*/  LOP3.LUT R19, R19, 0xfffffbff, RZ, 0xc0, !PT ;  /* 0xfffffbff13137812 */ /* 0x000fc800078ec0ff */
[--C-:B------:R-:W-:Y:S02]  /*11d30*/  @!P3 IADD3 R196, P5, P6, R196, UR43, R2.reuse ;  /* 0x0000002bc4c4bc10 */ /* 0x100fe4000febe002 */
[----:B------:R-:W-:Y:S01]  /*11d40*/  @P3 LOP3.LUT R19, R19, 0x400, RZ, 0xfc, !PT ;  /* 0x0000040013133812 */ /* 0x000fe200078efcff */
[----:B------:R-:W-:Y:S01]  /*11d50*/  IMAD.U32 R198, RZ, RZ, UR40 ;  /* 0x00000028ffc67e24 */ /* 0x000fe2000f8e00ff */
[--C-:B------:R-:W-:Y:S01]  /*11d60*/  @!P3 IADD3.X R197, R197, UR42, R3.reuse, P5, P6 ;  /* 0x0000002ac5c5bc10 */ /* 0x100fe2000afec403 */
[----:B0-----:R-:W-:Y:S01]  /*11d70*/  IMAD.U32 R199, RZ, RZ, UR40 ;  /* 0x00000028ffc77e24 */ /* 0x001fe2000f8e00ff */
[----:B------:R-:W-:Y:S01]  /*11d80*/  LOP3.LUT R19, R19, 0xffffff7f, RZ, 0xc0, !PT ;  /* 0xffffff7f13137812 */ /* 0x000fe200078ec0ff */
[----:B------:R-:W-:Y:S01]  /*11d90*/  IMAD.U32 R224, RZ, RZ, UR41 ;  /* 0x00000029ffe07e24 */ /* 0x000fe2000f8e00ff */
[----:B------:R-:W-:Y:S01]  /*11da0*/  @!P1 IADD3 R212, P5, P6, R212, UR43, R2 ;  /* 0x0000002bd4d49c10 */ /* 0x000fe2000febe002 */
[----:B------:R-:W-:Y:S01]  /*11db0*/  IMAD.U32 R226, RZ, RZ, UR41 ;  /* 0x00000029ffe27e24 */ /* 0x000fe2000f8e00ff */
[----:B------:R-:W-:Y:S01]  /*11dc0*/  @P1 LOP3.LUT R19, R19, 0x80, RZ, 0xfc, !PT ;  /* 0x0000008013131812 */ /* 0x000fe200078efcff */
[----:B------:R-:W5:Y:S01]  /*11dd0*/  LDL.LU.64 R48, [R1+0xe0] ;  /* 0x0000e00001307983 */ /* 0x000f620000300a00 */
[----:B------:R-:W-:-:S02]  /*11de0*/  @!P1 IADD3.X R213, R198, UR42, R3, P5, P6 ;  /* 0x0000002ac6d59c10 */ /* 0x000fc4000afec403 */
[----:B------:R-:W-:Y:S01]  /*11df0*/  ISETP.LT.OR P1, PT, R0, 0x72, !P0 ;  /* 0x000000720000780c */ /* 0x000fe20004721670 */
[----:B------:R-:W-:-:S12]  /*11e00*/  IMAD.U32 R198, RZ, RZ, UR41 ;  /* 0x00000029ffc67e24 */ /* 0x000fd8000f8e00ff */
        /* <DEDUP_REMOVED lines=8> */
[C---:B------:R-:W-:Y:S02]  /*11e90*/  ISETP.LT.OR P5, PT, R0.reuse, 0x22, !P2 ;  /* 0x000000220000780c */ /* 0x040fe400057a1670 */
[----:B------:R-:W-:-:S06]  /*11ea0*/  ISETP.LT.OR P3, PT, R0, 0x79, !P0 ;  /* 0x000000790000780c */ /* 0x000fcc0004761670 */
[----:B------:R-:W-:-:S05]  /*11eb0*/  @!P1 IMAD R170, R170, R17, RZ ;  /* 0x00000011aaaa9224 */ /* 0x000fca00078e02ff */
[----:B------:R-:W-:-:S05]  /*11ec0*/  @!P5 IMAD R169, R169, R17, RZ ;  /* 0x00000011a9a9d224 */ /* 0x000fca00078e02ff */
        /* <DEDUP_REMOVED lines=8> */
[----:B------:R-:W-:-:S03]  /*11f50*/  ISETP.LT.OR P3, PT, R0, 0x7a, !P0 ;  /* 0x0000007a0000780c */ /* 0x000fc60004761670 */
[----:B------:R-:W-:-:S05]  /*11f60*/  @!P1 IMAD R171, R171, R17, RZ ;  /* 0x00000011abab9224 */ /* 0x000fca00078e02ff */
[----:B------:R0:W-:Y:S01]  /*11f70*/  @!P1 STG.E.U8 desc[UR50][R218.64+0x21], R171 ;  /* 0x000021abda009986 */ /* 0x0001e2000c101132 */
[----:B------:R-:W-:Y:S01]  /*11f80*/  ISETP.LT.OR P1, PT, R0, 0x81, !P4 ;  /* 0x000000810000780c */ /* 0x000fe20006721670 */
[----:B------:R-:W-:Y:S02]  /*11f90*/  IMAD.U32 R168, RZ, RZ, UR41 ;  /* 0x00000029ffa87e24 */ /* 0x000fe4000f8e00ff */
[----:B-1----:R-:W-:Y:S02]  /*11fa0*/  IMAD.U32 R169, RZ, RZ, UR40 ;  /* 0x00000028ffa97e24 */ /* 0x002fe4000f8e00ff */
[----:B------:R-:W-:Y:S01]  /*11fb0*/  IMAD.U32 R216, RZ, RZ, UR41 ;  /* 0x00000029ffd87e24 */ /* 0x000fe2000f8e00ff */
[----:B------:R-:W-:Y:S01]  /*11fc0*/  @!P3 IADD3 R168, P5, P6, R168, UR43, R2 ;  /* 0x0000002ba8a8bc10 */ /* 0x000fe2000febe002 */
[----:B------:R-:W-:-:S03]  /*11fd0*/  IMAD.U32 R170, RZ, RZ, UR40 ;  /* 0x00000028ffaa7e24 */ /* 0x000fc6000f8e00ff */
[----:B------:R-:W-:-:S03]  /*11fe0*/  @!P3 IADD3.X R169, R169, UR42, R3, P5, P6 ;  /* 0x0000002aa9a9bc10 */ /* 0x000fc6000afec403 */
[----:B------:R-:W-:Y:S02]  /*11ff0*/  @!P1 IADD3 R216, P5, P6, R216, UR39, R2 ;  /* 0x00000027d8d89c10 */ /* 0x000fe4000febe002 */
[----:B------:R-:W-:Y:S02]  /*12000*/  @P1 LOP3.LUT R22, R22, 0x4, RZ, 0xfc, !PT ;  /* 0x0000000416161812 */ /* 0x000fe400078efcff */
[----:B------:R-:W-:Y:S02]  /*12010*/  @!P1 IADD3.X R217, R170, UR38, R3, P5, P6 ;  /* 0x00000026aad99c10 */ /* 0x000fe4000afec403 */
[----:B------:R-:W-:Y:S01]  /*12020*/  ISETP.LT.OR P1, PT, R0, 0x82, !P4 ;  /* 0x000000820000780c */ /* 0x000fe20006721670 */
[----:B------:R-:W-:Y:S02]  /*12030*/  IMAD.U32 R170, RZ, RZ, UR41 ;  /* 0x00000029ffaa7e24 */ /* 0x000fe4000f8e00ff */
[----:B0-----:R-:W-:-:S10]  /*12040*/  IMAD.U32 R171, RZ, RZ, UR40 ;  /* 0x00000028ffab7e24 */ /* 0x001fd4000f8e00ff */
        /* <DEDUP_REMOVED lines=9> */
[----:B------:R-:W-:-:S04]  /*120e0*/  LOP3.LUT R19, R19, 0xfffffff7, RZ, 0xc0, !PT ;  /* 0xfffffff713137812 */ /* 0x000fc800078ec0ff */
[----:B------:R-:W-:Y:S02]  /*120f0*/  @P3 LOP3.LUT R19, R19, 0x8, RZ, 0xfc, !PT ;  /* 0x0000000813133812 */ /* 0x000fe400078efcff */
[----:B------:R-:W-:Y:S01]  /*12100*/  @!P1 IMAD R174, R174, R17, RZ ;  /* 0x00000011aeae9224 */ /* 0x000fe200078e02ff */
[----:B------:R-:W-:-:S04]  /*12110*/  ISETP.LT.OR P3, PT, R0, 0x89, !P4 ;  /* 0x000000890000780c */ /* 0x000fc80006761670 */
[----:B------:R-:W-:-:S05]  /*12120*/  @!P5 IMAD R173, R173, R17, RZ ;  /* 0x00000011adadd224 */ /* 0x000fca00078e02ff */
[----:B------:R1:W-:Y:S04]  /*12130*/  @!P5 STG.E.U8 desc[UR50][R14.64+0x29], R173 ;  /* 0x000029ad0e00d986 */ /* 0x0003e8000c101132 */
[----:B------:R1:W-:Y:S01]  /*12140*/  @!P1 STG.E.U8 desc[UR50][R50.64+0x28], R174 ;  /* 0x000028ae32009986 */ /* 0x0003e2000c101132 */
[----:B------:R-:W-:Y:S01]  /*12150*/  ISETP.LT.OR P1, PT, R0, 0x2a, !P0 ;  /* 0x0000002a0000780c */ /* 0x000fe20004721670 */
[----:B------:R-:W-:Y:S01]  /*12160*/  IMAD.U32 R218, RZ, RZ, UR41 ;  /* 0x00000029ffda7e24 */ /* 0x000fe2000f8e00ff */
[----:B------:R-:W-:Y:S01]  /*12170*/  LOP3.LUT R19, R19, 0xf7ffffff, RZ, 0xc0, !PT ;  /* 0xf7ffffff13137812 */ /* 0x000fe200078ec0ff */
[----:B0-----:R-:W-:-:S03]  /*12180*/  IMAD.U32 R172, RZ, RZ, UR40 ;  /* 0x00000028ffac7e24 */ /* 0x001fc6000f8e00ff */
[----:B------:R-:W-:Y:S02]  /*12190*/  @!P3 IADD3 R218, P5, P6, R218, UR39, R2 ;  /* 0x00000027dadabc10 */ /* 0x000fe4000febe002 */
[----:B------:R-:W-:Y:S02]  /*121a0*/  @P3 LOP3.LUT R19, R19, 0x8000000, RZ, 0xfc, !PT ;  /* 0x0800000013133812 */ /* 0x000fe400078efcff */
[----:B------:R-:W-:Y:S01]  /*121b0*/  @!P3 IADD3.X R219, R172, UR38, R3, P5, P6 ;  /* 0x00000026acdbbc10 */ /* 0x000fe2000afec403 */
[----:B-1----:R-:W-:Y:S01]  /*121c0*/  IMAD.U32 R173, RZ, RZ, UR40 ;  /* 0x00000028ffad7e24 */ /* 0x002fe2000f8e00ff */
[C---:B------:R-:W-:Y:S01]  /*121d0*/  ISETP.LT.OR P3, PT, R0.reuse, 0x8a, !P4 ;  /* 0x0000008a0000780c */ /* 0x040fe20006761670 */
[----:B------:R-:W-:Y:S01]  /*121e0*/  @!P1 IMAD R175, R175, R17, RZ ;  /* 0x00000011afaf9224 */ /* 0x000fe200078e02ff */
[----:B------:R-:W5:Y:S04]  /*121f0*/  LDL.LU.64 R50, [R1+0xd8] ;  /* 0x0000d80001327983 */ /* 0x000f680000300a00 */
[----:B------:R0:W-:Y:S01]  /*12200*/  @!P1 STG.E.U8 desc[UR50][R220.64+0x29], R175 ;  /* 0x000029afdc009986 */ /* 0x0001e2000c101132 */
[----:B------:R-:W-:Y:S01]  /*12210*/  ISETP.LT.OR P1, PT, R0, 0x91, !P4 ;  /* 0x000000910000780c */ /* 0x000fe20006721670 */
[----:B------:R-:W-:Y:S01]  /*12220*/  IMAD.U32 R172, RZ, RZ, UR41 ;  /* 0x00000029ffac7e24 */ /* 0x000fe2000f8e00ff */
[----:B------:R-:W-:-:S04]  /*12230*/  LOP3.LUT R19, R19, 0xfffdffff, RZ, 0xc0, !PT ;  /* 0xfffdffff13137812 */ /* 0x000fc800078ec0ff */
[--C-:B------:R-:W-:Y:S02]  /*12240*/  @!P3 IADD3 R172, P5, P6, R172, UR39, R2.reuse ;  /* 0x00000027acacbc10 */ /* 0x100fe4000febe002 */
[----:B------:R-:W-:Y:S01]  /*12250*/  @P3 LOP3.LUT R19, R19, 0x20000, RZ, 0xfc, !PT ;  /* 0x0002000013133812 */ /* 0x000fe200078efcff */
[----:B0-----:R-:W-:Y:S01]  /*12260*/  IMAD.U32 R220, RZ, RZ, UR41 ;  /* 0x00000029ffdc7e24 */ /* 0x001fe2000f8e00ff */
[----:B------:R-:W-:Y:S01]  /*12270*/  @!P3 IADD3.X R173, R173, UR38, R3, P5, P6 ;  /* 0x00000026adadbc10 */ /* 0x000fe2000afec403 */
[----:B------:R-:W-:Y:S01]  /*12280*/  IMAD.U32 R174, RZ, RZ, UR40 ;  /* 0x00000028ffae7e24 */ /* 0x000fe2000f8e00ff */
[----:B------:R-:W-:Y:S02]  /*12290*/  LOP3.LUT R19, R19, 0xfffeffff, RZ, 0xc0, !PT ;  /* 0xfffeffff13137812 */ /* 0x000fe400078ec0ff */
[----:B------:R-:W-:Y:S02]  /*122a0*/  @!P1 IADD3 R220, P5, P6, R220, UR39, R2 ;  /* 0x00000027dcdc9c10 */ /* 0x000fe4000febe002 */
[----:B------:R-:W-:-:S02]  /*122b0*/  @P1 LOP3.LUT R19, R19, 0x10000, RZ, 0xfc, !PT ;  /* 0x0001000013131812 */ /* 0x000fc400078efcff */
[----:B------:R-:W-:Y:S02]  /*122c0*/  @!P1 IADD3.X R221, R174, UR38, R3, P5, P6 ;  /* 0x00000026aedd9c10 */ /* 0x000fe4000afec403 */
[----:B------:R-:W-:Y:S01]  /*122d0*/  ISETP.LT.OR P1, PT, R0, 0x92, !P4 ;  /* 0x000000920000780c */ /* 0x000fe20006721670 */
[----:B------:R-:W-:Y:S02]  /*122e0*/  IMAD.U32 R174, RZ, RZ, UR41 ;  /* 0x00000029ffae7e24 */ /* 0x000fe4000f8e00ff */
[----:B------:R-:W-:-:S10]  /*122f0*/  IMAD.U32 R175, RZ, RZ, UR40 ;  /* 0x00000028ffaf7e24 */ /* 0x000fd4000f8e00ff */
        /* <DEDUP_REMOVED lines=16> */
[----:B------:R-:W-:-:S04]  /*12400*/  @!P3 IADD3 R222, P5, P6, R222, UR39, R2 ;  /* 0x00000027dedebc10 */ /* 0x000fc8000febe002 */
[----:B------:R-:W-:Y:S02]  /*12410*/  @!P3 IADD3.X R223, R176, UR38, R3, P5, P6 ;  /* 0x00000026b0dfbc10 */ /* 0x000fe4000afec403 */
[----:B------:R-:W-:Y:S02]  /*12420*/  ISETP.LT.OR P6, PT, R0, 0x9a, !P4 ;  /* 0x0000009a0000780c */ /* 0x000fe400067c1670 */
[----:B------:R-:W-:Y:S01]  /*12430*/  LOP3.LUT R19, R19, 0xffffbfff, RZ, 0xc0, !PT ;  /* 0xffffbfff13137812 */ /* 0x000fe200078ec0ff */
[----:B-1----:R-:W-:Y:S01]  /*12440*/  IMAD.U32 R177, RZ, RZ, UR40 ;  /* 0x00000028ffb17e24 */ /* 0x002fe2000f8e00ff */
[----:B---3--:R-:W3:Y:S01]  /*12450*/  LDL.LU.64 R52, [R1+0xd0] ;  /* 0x0000d00001347983 */ /* 0x008ee20000300a00 */
[----:B------:R-:W-:Y:S01]  /*12460*/  @!P1 IMAD R179, R179, R17, RZ ;  /* 0x00000011b3b39224 */ /* 0x000fe200078e02ff */
[----:B------:R-:W-:-:S04]  /*12470*/  @P3 LOP3.LUT R19, R19, 0x4000, RZ, 0xfc, !PT ;  /* 0x0000400013133812 */ /* 0x000fc800078efcff */
[----:B------:R0:W-:Y:S01]  /*12480*/  @!P1 STG.E.U8 desc[UR50][R54.64+0x31], R179 ;  /* 0x000031b336009986 */ /* 0x0001e2000c101132 */
[----:B------:R-:W-:Y:S01]  /*12490*/  ISETP.LT.OR P1, PT, R0, 0x81, !P0 ;  /* 0x000000810000780c */ /* 0x000fe20004721670 */
[----:B------:R-:W-:Y:S01]  /*124a0*/  IMAD.U32 R176, RZ, RZ, UR41 ;  /* 0x00000029ffb07e24 */ /* 0x000fe2000f8e00ff */
[----:B------:R-:W-:-:S04]  /*124b0*/  LOP3.LUT R19, R19, 0xffffdfff, RZ, 0xc0, !PT ;  /* 0xffffdfff13137812 */ /* 0x000fc800078ec0ff */
[--C-:B------:R-:W-:Y:S02]  /*124c0*/  @!P6 IADD3 R176, P4, P5, R176, UR39, R2.reuse ;  /* 0x00000027b0b0ec10 */ /* 0x100fe4000fd9e002 */
[----:B------:R-:W-:Y:S01]  /*124d0*/  @P6 LOP3.LUT R19, R19, 0x2000, RZ, 0xfc, !PT ;  /* 0x0000200013136812 */ /* 0x000fe200078efcff */
[----:B------:R-:W-:Y:S01]  /*124e0*/  IMAD.U32 R178, RZ, RZ, UR40 ;  /* 0x00000028ffb27e24 */ /* 0x000fe2000f8e00ff */
[----:B------:R-:W-:Y:S01]  /*124f0*/  @!P6 IADD3.X R177, R177, UR38, R3, P4, P5 ;  /* 0x00000026b1b1ec10 */ /* 0x000fe2000a7ea403 */
[----:B0-----:R-:W-:Y:S01]  /*12500*/  IMAD.U32 R179, RZ, RZ, UR40 ;  /* 0x00000028ffb37e24 */ /* 0x001fe2000f8e00ff */
[----:B------:R-:W-:Y:S01]  /*12510*/  LOP3.LUT R19, R19, 0xffffefff, RZ, 0xc0, !PT ;  /* 0xffffefff13137812 */ /* 0x000fe200078ec0ff */
[----:B------:R-:W3:Y:S01]  /*12520*/  LDL.LU.64 R54, [R1+0xc8] ;  /* 0x0000c80001367983 */ /* 0x000ee20000300a00 */
[----:B------:R-:W-:Y:S02]  /*12530*/  @!P1 IADD3 R224, P4, P5, R224, UR43, R2 ;  /* 0x0000002be0e09c10 */ /* 0x000fe4000fd9e002 */
[----:B------:R-:W-:-:S02]  /*12540*/  @P1 LOP3.LUT R19, R19, 0x1000, RZ, 0xfc, !PT ;  /* 0x0000100013131812 */ /* 0x000fc400078efcff */
[----:B------:R-:W-:Y:S02]  /*12550*/  @!P1 IADD3.X R225, R178, UR42, R3, P4, P5 ;  /* 0x0000002ab2e19c10 */ /* 0x000fe4000a7ea403 */
        /* <DEDUP_REMOVED lines=24> */
[----:B------:R-:W-:Y:S01]  /*126e0*/  LOP3.LUT P3, RZ, R22, 0x1000000, RZ, 0xc0, !PT ;  /* 0x0100000016ff7812 */ /* 0x000fe2000786c0ff */
[----:B------:R-:W-:Y:S01]  /*126f0*/  @!P1 IMAD R183, R183, R17, RZ ;  /* 0x00000011b7b79224 */ /* 0x000fe200078e02ff */
[----:B--2---:R-:W2:Y:S04]  /*12700*/  LDL.LU.64 R24, [R1+0xc0] ;  /* 0x0000c00001187983 */ /* 0x004ea80000300a00 */
[----:B------:R0:W-:Y:S01]  /*12710*/  @!P1 STG.E.U8 desc[UR50][R26.64+0x39], R183 ;  /* 0x000039b71a009986 */ /* 0x0001e2000c101132 */
[----:B------:R-:W-:Y:S01]  /*12720*/  ISETP.LT.OR P1, PT, R0, 0x91, !P0 ;  /* 0x000000910000780c */ /* 0x000fe20004721670 */
[----:B------:R-:W-:Y:S01]  /*12730*/  IMAD.U32 R180, RZ, RZ, UR41 ;  /* 0x00000029ffb47e24 */ /* 0x000fe2000f8e00ff */
[----:B------:R-:W-:Y:S01]  /*12740*/  LOP3.LUT R19, R19, 0xffffffef, RZ, 0xc0, !PT ;  /* 0xffffffef13137812 */ /* 0x000fe200078ec0ff */
[----:B------:R-:W-:-:S03]  /*12750*/  IMAD.U32 R182, RZ, RZ, UR41 ;  /* 0x00000029ffb67e24 */ /* 0x000fc6000f8e00ff */
[--C-:B------:R-:W-:Y:S02]  /*12760*/  @!P6 IADD3 R180, P4, P5, R180, UR43, R2.reuse ;  /* 0x0000002bb4b4ec10 */ /* 0x100fe4000fd9e002 */
[----:B------:R-:W-:Y:S02]  /*12770*/  @P6 LOP3.LUT R19, R19, 0x10, RZ, 0xfc, !PT ;  /* 0x0000001013136812 */ /* 0x000fe400078efcff */
[----:B------:R-:W-:Y:S01]  /*12780*/  @!P6 IADD3.X R181, R181, UR42, R3, P4, P5 ;  /* 0x0000002ab5b5ec10 */ /* 0x000fe2000a7ea403 */
[----:B0-----:R-:W-:Y:S01]  /*12790*/  IMAD.U32 R183, RZ, RZ, UR40 ;  /* 0x00000028ffb77e24 */ /* 0x001fe2000f8e00ff */
[----:B------:R-:W-:Y:S01]  /*127a0*/  ISETP.GE.AND P6, PT, R23, 0x1, PT ;  /* 0x000000011700780c */ /* 0x000fe20003fc6270 */
[----:B------:R-:W2:Y:S01]  /*127b0*/  LDL.LU.64 R26, [R1+0xb8] ;  /* 0x0000b800011a7983 */ /* 0x000ea20000300a00 */
[----:B------:R-:W-:-:S04]  /*127c0*/  @!P1 IADD3 R182, P4, P5, R182, UR43, R2 ;  /* 0x0000002bb6b69c10 */ /* 0x000fc8000fd9e002 */
[----:B------:R-:W-:Y:S02]  /*127d0*/  @!P1 IADD3.X R183, R183, UR42, R3, P4, P5 ;  /* 0x0000002ab7b79c10 */ /* 0x000fe4000a7ea403 */
[----:B------:R-:W-:-:S13]  /*127e0*/  ISETP.LT.OR P4, PT, R0, 0x41, !P6 ;  /* 0x000000410000780c */ /* 0x000fda0007781670 */
[----:B------:R-:W-:-:S05]  /*127f0*/  @!P4 IMAD R152, R152, R17, RZ ;  /* 0x000000119898c224 */ /* 0x000fca00078e02ff */
[----:B------:R0:W-:Y:S01]  /*12800*/  @!P4 STG.E.U8 desc[UR50][R2.64+0x40], R152 ;  /* 0x000040980200c986 */ /* 0x0001e2000c101132 */
[C---:B------:R-:W-:Y:S02]  /*12810*/  ISETP.LT.OR P4, PT, R0.reuse, 0x42, !P6 ;  /* 0x000000420000780c */ /* 0x040fe40007781670 */
[----:B------:R-:W-:Y:S02]  /*12820*/  ISETP.LT.OR P6, PT, R0, 0x92, !P0 ;  /* 0x000000920000780c */ /* 0x000fe400047c1670 */
[----:B------:R-:W-:Y:S01]  /*12830*/  LOP3.LUT R19, R19, 0xfffffffb, RZ, 0xc0, !PT ;  /* 0xfffffffb13137812 */ /* 0x000fe200078ec0ff */
[----:B0-----:R-:W-:-:S08]  /*12840*/  IMAD.U32 R152, RZ, RZ, UR41 ;  /* 0x00000029ff987e24 */ /* 0x001fd0000f8e00ff */
[----:B------:R-:W-:Y:S01]  /*12850*/  @!P4 IMAD R153, R153, R17, RZ ;  /* 0x000000119999c224 */ /* 0x000fe200078e02ff */
[----:B------:R-:W-:-:S04]  /*12860*/  @P1 LOP3.LUT R19, R19, 0x4, RZ, 0xfc, !PT ;  /* 0x0000000413131812 */ /* 0x000fc800078efcff */
[----:B------:R0:W-:Y:S01]  /*12870*/  @!P4 STG.E.U8 desc[UR50][R2.64+0x41], R153 ;  /* 0x000041990200c986 */ /* 0x0001e2000c101132 */
[----:B------:R-:W-:Y:S02]  /*12880*/  @!P6 IADD3 R152, P4, P5, R152, UR43, R2 ;  /* 0x0000002b9898ec10 */ /* 0x000fe4000fd9e002 */
[----:B------:R-:W-:Y:S01]  /*12890*/  LOP3.LUT P1, RZ, R22, 0x800000, RZ, 0xc0, !PT ;  /* 0x0080000016ff7812 */ /* 0x000fe2000782c0ff */
[----:B0-----:R-:W-:-:S05]  /*128a0*/  IMAD.U32 R153, RZ, RZ, UR40 ;  /* 0x00000028ff997e24 */ /* 0x001fca000f8e00ff */
        /* <DEDUP_REMOVED lines=13> */
[----:B------:R-:W-:Y:S01]  /*12980*/  IMAD.U32 R154, RZ, RZ, UR41 ;  /* 0x00000029ff9a7e24 */ /* 0x000fe2000f8e00ff */
[----:B------:R-:W-:-:S03]  /*12990*/  LOP3.LUT R22, R22, 0xfff7ffff, RZ, 0xc0, !PT ;  /* 0xfff7ffff16167812 */ /* 0x000fc600078ec0ff */
[----:B------:R0:W-:Y:S01]  /*129a0*/  @!P4 STG.E.U8 desc[UR50][R228.64+0x41], R155 ;  /* 0x0000419be400c986 */ /* 0x0001e2000c101132 */
[----:B------:R-:W-:Y:S02]  /*129b0*/  @!P6 IADD3 R154, P4, P5, R154, UR43, R2 ;  /* 0x0000002b9a9aec10 */ /* 0x000fe4000fd9e002 */
[----:B------:R-:W-:Y:S01]  /*129c0*/  @P6 LOP3.LUT R22, R22, 0x80000, RZ, 0xfc, !PT ;  /* 0x0008000016166812 */ /* 0x000fe200078efcff */
[----:B0-----:R-:W-:-:S05]  /*129d0*/  IMAD.U32 R155, RZ, RZ, UR40 ;  /* 0x00000028ff9b7e24 */ /* 0x001fca000f8e00ff */
[----:B------:R-:W-:Y:S02]  /*129e0*/  @!P6 IADD3.X R155, R155, UR42, R3, P4, P5 ;  /* 0x0000002a9b9bec10 */ /* 0x000fe4000a7ea403 */
[----:B------:R-:W-:-:S04]  /*129f0*/  ISETP.GE.AND P6, PT, R23, 0x1, PT ;  /* 0x000000011700780c */ /* 0x000fc80003fc6270 */
[----:B------:R-:W-:-:S13]  /*12a00*/  ISETP.LT.OR P4, PT, R0, 0x49, !P6 ;  /* 0x000000490000780c */ /* 0x000fda0007781670 */
[----:B------:R-:W-:-:S05]  /*12a10*/  @!P4 IMAD R156, R156, R17, RZ ;  /* 0x000000119c9cc224 */ /* 0x000fca00078e02ff */
[----:B------:R0:W-:Y:S01]  /*12a20*/  @!P4 STG.E.U8 desc[UR50][R2.64+0x48], R156 ;  /* 0x0000489c0200c986 */ /* 0x0001e2000c101132 */
[C---:B------:R-:W-:Y:S02]  /*12a30*/  ISETP.LT.OR P4, PT, R0.reuse, 0x4a, !P6 ;  /* 0x0000004a0000780c */ /* 0x040fe40007781670 */
[----:B------:R-:W-:Y:S01]  /*12a40*/  ISETP.LT.OR P0, PT, R0, 0x9a, !P0 ;  /* 0x0000009a0000780c */ /* 0x000fe20004701670 */
[----:B------:R-:W-:Y:S02]  /*12a50*/  IMAD.U32 R23, RZ, RZ, UR40 ;  /* 0x00000028ff177e24 */ /* 0x000fe4000f8e00ff */
[----:B0-----:R-:W-:-:S08]  /*12a60*/  IMAD.U32 R156, RZ, RZ, UR41 ;  /* 0x00000029ff9c7e24 */ /* 0x001fd0000f8e00ff */
[----:B------:R-:W-:-:S05]  /*12a70*/  @!P4 IMAD R157, R157, R17, RZ ;  /* 0x000000119d9dc224 */ /* 0x000fca00078e02ff */
[----:B------:R0:W-:Y:S01]  /*12a80*/  @!P4 STG.E.U8 desc[UR50][R2.64+0x49], R157 ;  /* 0x0000499d0200c986 */ /* 0x0001e2000c101132 */
[----:B------:R-:W-:-:S04]  /*12a90*/  @!P0 IADD3 R156, P4, P5, R156, UR43, R2 ;  /* 0x0000002b9c9c8c10 */ /* 0x000fc8000fd9e002 */
[----:B0-----:R-:W-:Y:S02]  /*12aa0*/  @!P0 IADD3.X R157, R23, UR42, R3, P4, P5 ;  /* 0x0000002a179d8c10 */ /* 0x001fe4000a7ea403 */
[----:B------:R-:W-:-:S13]  /*12ab0*/  ISETP.LT.OR P4, PT, R0, 0x49, !P1 ;  /* 0x000000490000780c */ /* 0x000fda0004f81670 */
[----:B------:R-:W-:Y:S01]  /*12ac0*/  @!P4 IADD3 R228, P5, R2, UR41, RZ ;  /* 0x0000002902e4cc10 */ /* 0x000fe2000ffbe0ff */
[----:B------:R-:W-:-:S03]  /*12ad0*/  @!P4 IMAD R158, R158, R17, RZ ;  /* 0x000000119e9ec224 */ /* 0x000fc600078e02ff */
[----:B------:R-:W-:-:S05]  /*12ae0*/  @!P4 IADD3.X R229, R3, UR40, RZ, P5, !PT ;  /* 0x0000002803e5cc10 */ /* 0x000fca000affe4ff */
[----:B------:R0:W-:Y:S01]  /*12af0*/  @!P4 STG.E.U8 desc[UR50][R228.64+0x48], R158 ;  /* 0x0000489ee400c986 */ /* 0x0001e2000c101132 */
[----:B------:R-:W-:-:S13]  /*12b00*/  ISETP.LT.OR P4, PT, R0, 0x4a, !P1 ;  /* 0x0000004a0000780c */ /* 0x000fda0004f81670 */
[----:B0-----:R-:W-:Y:S01]  /*12b10*/  @!P4 IADD3 R228, P5, R2, UR41, RZ ;  /* 0x0000002902e4cc10 */ /* 0x001fe2000ffbe0ff */
[----:B------:R-:W-:-:S03]  /*12b20*/  @!P4 IMAD R159, R159, R17, RZ ;  /* 0x000000119f9fc224 */ /* 0x000fc600078e02ff */
[----:B------:R-:W-:-:S05]  /*12b30*/  @!P4 IADD3.X R229, R3, UR40, RZ, P5, !PT ;  /* 0x0000002803e5cc10 */ /* 0x000fca000affe4ff */
[----:B------:R0:W-:Y:S01]  /*12b40*/  @!P4 STG.E.U8 desc[UR50][R228.64+0x49], R159 ;  /* 0x0000499fe400c986 */ /* 0x0001e2000c101132 */
[----:B------:R-:W-:-:S13]  /*12b50*/  ISETP.LT.OR P4, PT, R0, 0x51, !P6 ;  /* 0x000000510000780c */ /* 0x000fda0007781670 */
[----:B------:R-:W-:-:S05]  /*12b60*/  @!P4 IMAD R160, R160, R17, RZ ;  /* 0x00000011a0a0c224 */ /* 0x000fca00078e02ff */
[----:B------:R-:W-:Y:S01]  /*12b70*/  @!P4 STG.E.U8 desc[UR50][R2.64+0x50], R160 ;  /* 0x000050a00200c986 */ /* 0x000fe2000c101132 */
[----:B------:R-:W-:-:S13]  /*12b80*/  ISETP.LT.OR P4, PT, R0, 0x52, !P6 ;  /* 0x000000520000780c */ /* 0x000fda0007781670 */
[----:B------:R-:W-:-:S05]  /*12b90*/  @!P4 IMAD R161, R161, R17, RZ ;  /* 0x00000011a1a1c224 */ /* 0x000fca00078e02ff */
[----:B------:R-:W-:Y:S01]  /*12ba0*/  @!P4 STG.E.U8 desc[UR50][R2.64+0x51], R161 ;  /* 0x000051a10200c986 */ /* 0x000fe2000c101132 */
[----:B------:R-:W-:-:S13]  /*12bb0*/  ISETP.LT.OR P4, PT, R0, 0x51, !P1 ;  /* 0x000000510000780c */ /* 0x000fda0004f81670 */
[----:B------:R-:W-:Y:S01]  /*12bc0*/  @!P4 IADD3 R158, P5, R2, UR41, RZ ;  /* 0x00000029029ecc10 */ /* 0x000fe2000ffbe0ff */
[----:B------:R-:W-:-:S03]  /*12bd0*/  @!P4 IMAD R162, R162, R17, RZ ;  /* 0x00000011a2a2c224 */ /* 0x000fc600078e02ff */
[----:B0-----:R-:W-:-:S05]  /*12be0*/  @!P4 IADD3.X R159, R3, UR40, RZ, P5, !PT ;  /* 0x00000028039fcc10 */ /* 0x001fca000affe4ff */
        /* <DEDUP_REMOVED lines=13> */
[----:B0-----:R-:W-:Y:S01]  /*12cc0*/  @!P4 IADD3 R158, P5, R2, UR41, RZ ;  /* 0x00000029029ecc10 */ /* 0x001fe2000ffbe0ff */
[----:B------:R-:W-:-:S03]  /*12cd0*/  @!P4 IMAD R166, R166, R17, RZ ;  /* 0x00000011a6a6c224 */ /* 0x000fc600078e02ff */
[----:B------:R-:W-:-:S05]  /*12ce0*/  @!P4 IADD3.X R159, R3, UR40, RZ, P5, !PT ;  /* 0x00000028039fcc10 */ /* 0x000fca000affe4ff */
[----:B------:R0:W-:Y:S01]  /*12cf0*/  @!P4 STG.E.U8 desc[UR50][R158.64+0x58], R166 ;  /* 0x000058a69e00c986 */ /* 0x0001e2000c101132 */
[----:B------:R-:W-:-:S13]  /*12d00*/  ISETP.LT.OR P4, PT, R0, 0x5a, !P1 ;  /* 0x0000005a0000780c */ /* 0x000fda0004f81670 */
[----:B0-----:R-:W-:Y:S01]  /*12d10*/  @!P4 IADD3 R158, P5, R2, UR41, RZ ;  /* 0x00000029029ecc10 */ /* 0x001fe2000ffbe0ff */
[----:B------:R-:W-:-:S03]  /*12d20*/  @!P4 IMAD R167, R167, R17, RZ ;  /* 0x00000011a7a7c224 */ /* 0x000fc600078e02ff */
[----:B------:R-:W-:-:S05]  /*12d30*/  @!P4 IADD3.X R159, R3, UR40, RZ, P5, !PT ;  /* 0x00000028039fcc10 */ /* 0x000fca000affe4ff */
[----:B------:R-:W-:Y:S01]  /*12d40*/  @!P4 STG.E.U8 desc[UR50][R158.64+0x59], R167 ;  /* 0x000059a79e00c986 */ /* 0x000fe2000c101132 */
[----:B------:R-:W-:Y:S02]  /*12d50*/  ISETP.LT.OR P4, PT, R0, 0x41, !P3 ;  /* 0x000000410000780c */ /* 0x000fe40005f81670 */
[----:B------:R-:W-:-:S04]  /*12d60*/  LOP3.LUT R22, R22, 0xffefffff, RZ, 0xc0, !PT ;  /* 0xffefffff16167812 */ /* 0x000fc800078ec0ff */
[----:B------:R-:W-:-:S07]  /*12d70*/  @P0 LOP3.LUT R22, R22, 0x100000, RZ, 0xfc, !PT ;  /* 0x0010000016160812 */ /* 0x000fce00078efcff */
[----:B------:R-:W-:Y:S01]  /*12d80*/  @!P4 IMAD R136, R136, R17, RZ ;  /* 0x000000118888c224 */ /* 0x000fe200078e02ff */
[C---:B------:R-:W-:Y:S02]  /*12d90*/  LOP3.LUT P0, RZ, R22.reuse, 0x8000, RZ, 0xc0, !PT ;  /* 0x0000800016ff7812 */ /* 0x040fe4000780c0ff */
[----:B------:R-:W-:Y:S02]  /*12da0*/  LOP3.LUT R22, R22, 0xffdfffff, RZ, 0xc0, !PT ;  /* 0xffdfffff16167812 */ /* 0x000fe400078ec0ff */
[----:B------:R-:W-:Y:S01]  /*12db0*/  @!P4 STG.E.U8 desc[UR50][R4.64+0x40], R136 ;  /* 0x000040880400c986 */ /* 0x000fe2000c101132 */
[----:B------:R-:W-:Y:S02]  /*12dc0*/  ISETP.LT.OR P4, PT, R0, 0x42, !P3 ;  /* 0x000000420000780c */ /* 0x000fe40005f81670 */
[----:B------:R-:W-:-:S04]  /*12dd0*/  @P6 LOP3.LUT R22, R22, 0x200000, RZ, 0xfc, !PT ;  /* 0x0020000016166812 */ /* 0x000fc800078efcff */
[C---:B------:R-:W-:Y:S02]  /*12de0*/  LOP3.LUT P6, RZ, R22.reuse, 0x40000, RZ, 0xc0, !PT ;  /* 0x0004000016ff7812 */ /* 0x040fe400078cc0ff */
[----:B------:R-:W-:-:S04]  /*12df0*/  LOP3.LUT R22, R22, 0xffbfffff, RZ, 0xc0, !PT ;  /* 0xffbfffff16167812 */ /* 0x000fc800078ec0ff */
[----:B------:R-:W-:Y:S01]  /*12e00*/  @P1 LOP3.LUT R22, R22, 0x400000, RZ, 0xfc, !PT ;  /* 0x0040000016161812 */ /* 0x000fe200078efcff */
[----:B------:R-:W-:-:S03]  /*12e10*/  @!P4 IMAD R137, R137, R17, RZ ;  /* 0x000000118989c224 */ /* 0x000fc600078e02ff */
[----:B------:R-:W-:Y:S02]  /*12e20*/  LOP3.LUT P5, RZ, R22, 0x20000, RZ, 0xc0, !PT ;  /* 0x0002000016ff7812 */ /* 0x000fe400078ac0ff */
[----:B------:R-:W-:Y:S01]  /*12e30*/  @!P4 STG.E.U8 desc[UR50][R4.64+0x41], R137 ;  /* 0x000041890400c986 */ /* 0x000fe2000c101132 */
[----:B------:R-:W-:Y:S01]  /*12e40*/  ISETP.LT.OR P4, PT, R0, 0x49, !P3 ;  /* 0x000000490000780c */ /* 0x000fe20005f81670 */
[----:B------:R-:W-:-:S05]  /*12e50*/  @!P6 IMAD R138, R138, R17, RZ ;  /* 0x000000118a8ae224 */ /* 0x000fca00078e02ff */
[----:B------:R0:W-:Y:S04]  /*12e60*/  @!P6 STG.E.U8 desc[UR50][R28.64+0x40], R138 ;  /* 0x0000408a1c00e986 */ /* 0x0001e8000c101132 */
[----:B------:R-:W-:-:S03]  /*12e70*/  @!P5 IMAD R139, R139, R17, RZ ;  /* 0x000000118b8bd224 */ /* 0x000fc600078e02ff */
[-C--:B------:R-:W-:Y:S02]  /*12e80*/  @!P4 IMAD R23, R140, R17.reuse, RZ ;  /* 0x000000118c17c224 */ /* 0x080fe400078e02ff */
[----:B------:R1:W-:Y:S04]  /*12e90*/  @!P5 STG.E.U8 desc[UR50][R30.64+0x41], R139 ;  /* 0x0000418b1e00d986 */ /* 0x0003e8000c101132 */
[----:B------:R-:W-:Y:S01]  /*12ea0*/  @!P4 STG.E.U8 desc[UR50][R4.64+0x48], R23 ;  /* 0x000048170400c986 */ /* 0x000fe2000c101132 */
[----:B------:R-:W-:Y:S01]  /*12eb0*/  ISETP.LT.OR P4, PT, R0, 0x4a, !P3 ;  /* 0x0000004a0000780c */ /* 0x000fe20005f81670 */
[----:B------:R-:W-:Y:S01]  /*12ec0*/  @!P0 IMAD R143, R143, R17, RZ ;  /* 0x000000118f8f8224 */ /* 0x000fe200078e02ff */
[C---:B------:R-:W-:Y:S01]  /*12ed0*/  LOP3.LUT P1, RZ, R22.reuse, 0x2000, RZ, 0xc0, !PT ;  /* 0x0000200016ff7812 */ /* 0x040fe2000782c0ff */
[----:B0-----:R-:W2:Y:S01]  /*12ee0*/  LDL.LU.64 R28, [R1+0xb0] ;  /* 0x0000b000011c7983 */ /* 0x001ea20000300a00 */
[----:B------:R-:W-:-:S02]  /*12ef0*/  LOP3.LUT P6, RZ, R22, 0x1000, RZ, 0xc0, !PT ;  /* 0x0000100016ff7812 */ /* 0x000fc400078cc0ff */
[----:B------:R-:W-:Y:S01]  /*12f00*/  LOP3.LUT P5, RZ, R22, 0x800, RZ, 0xc0, !PT ;  /* 0x0000080016ff7812 */ /* 0x000fe200078ac0ff */
[----:B-1----:R-:W2:Y:S06]  /*12f10*/  LDL.LU.64 R30, [R1+0xa8] ;  /* 0x0000a800011e7983 */ /* 0x002eac0000300a00 */
[----:B------:R-:W-:-:S05]  /*12f20*/  @!P4 IMAD R141, R141, R17, RZ ;  /* 0x000000118d8dc224 */ /* 0x000fca00078e02ff */
[----:B------:R-:W-:Y:S01]  /*12f30*/  @!P4 STG.E.U8 desc[UR50][R4.64+0x49], R141 ;  /* 0x0000498d0400c986 */ /* 0x000fe2000c101132 */
[----:B------:R-:W-:-:S13]  /*12f40*/  LOP3.LUT P4, RZ, R22, 0x10000, RZ, 0xc0, !PT ;  /* 0x0001000016ff7812 */ /* 0x000fda000788c0ff */
[----:B------:R-:W-:-:S05]  /*12f50*/  @!P4 IMAD R142, R142, R17, RZ ;  /* 0x000000118e8ec224 */ /* 0x000fca00078e02ff */
[----:B------:R0:W-:Y:S01]  /*12f60*/  @!P4 STG.E.U8 desc[UR50][R32.64+0x48], R142 ;  /* 0x0000488e2000c986 */ /* 0x0001e2000c101132 */
[----:B------:R-:W-:-:S03]  /*12f70*/  ISETP.LT.OR P4, PT, R0, 0x51, !P3 ;  /* 0x000000510000780c */ /* 0x000fc60005f81670 */
[----:B------:R1:W-:Y:S01]  /*12f80*/  @!P0 STG.E.U8 desc[UR50][R34.64+0x49], R143 ;  /* 0x0000498f22008986 */ /* 0x0003e2000c101132 */
[-C--:B------:R-:W-:Y:S02]  /*12f90*/  @!P1 IMAD R147, R147, R17.reuse, RZ ;  /* 0x0000001193939224 */ /* 0x080fe400078e02ff */
[-C--:B------:R-:W-:Y:S01]  /*12fa0*/  @!P5 IMAD R151, R151, R17.reuse, RZ ;  /* 0x000000119797d224 */ /* 0x080fe200078e02ff */
[----:B0-----:R-:W2:Y:S06]  /*12fb0*/  LDL.LU.64 R32, [R1+0xa0] ;  /* 0x0000a00001207983 */ /* 0x001eac0000300a00 */
[----:B------:R-:W-:Y:S01]  /*12fc0*/  @!P4 IMAD R137, R144, R17, RZ ;  /* 0x000000119089c224 */ /* 0x000fe200078e02ff */
[----:B------:R-:W-:Y:S01]  /*12fd0*/  LOP3.LUT P0, RZ, R22, 0x400, RZ, 0xc0, !PT ;  /* 0x0000040016ff7812 */ /* 0x000fe2000780c0ff */
[----:B-1----:R-:W2:Y:S04]  /*12fe0*/  LDL.LU.64 R34, [R1+0x98] ;  /* 0x0000980001227983 */ /* 0x002ea80000300a00 */
[----:B------:R0:W-:Y:S01]  /*12ff0*/  @!P4 STG.E.U8 desc[UR50][R4.64+0x50], R137 ;  /* 0x000050890400c986 */ /* 0x0001e2000c101132 */
[----:B------:R-:W-:-:S13]  /*13000*/  ISETP.LT.OR P4, PT, R0, 0x52, !P3 ;  /* 0x000000520000780c */ /* 0x000fda0005f81670 */
[----:B------:R-:W-:-:S05]  /*13010*/  @!P4 IMAD R145, R145, R17, RZ ;  /* 0x000000119191c224 */ /* 0x000fca00078e02ff */
[----:B------:R-:W-:Y:S01]  /*13020*/  @!P4 STG.E.U8 desc[UR50][R4.64+0x51], R145 ;  /* 0x000051910400c986 */ /* 0x000fe2000c101132 */
[----:B------:R-:W-:-:S13]  /*13030*/  LOP3.LUT P4, RZ, R22, 0x4000, RZ, 0xc0, !PT ;  /* 0x0000400016ff7812 */ /* 0x000fda000788c0ff */
[----:B------:R-:W-:-:S05]  /*13040*/  @!P4 IMAD R146, R146, R17, RZ ;  /* 0x000000119292c224 */ /* 0x000fca00078e02ff */
[----:B------:R1:W-:Y:S01]  /*13050*/  @!P4 STG.E.U8 desc[UR50][R36.64+0x50], R146 ;  /* 0x000050922400c986 */ /* 0x0003e2000c101132 */
[----:B------:R-:W-:-:S03]  /*13060*/  ISETP.LT.OR P4, PT, R0, 0x59, !P3 ;  /* 0x000000590000780c */ /* 0x000fc60005f81670 */
[----:B------:R4:W-:Y:S01]  /*13070*/  @!P1 STG.E.U8 desc[UR50][R38.64+0x51], R147 ;  /* 0x0000519326009986 */ /* 0x0009e2000c101132 */
[----:B0-----:R-:W-:-:S03]  /*13080*/  @!P6 IMAD R137, R150, R17, RZ ;  /* 0x000000119689e224 */ /* 0x001fc600078e02ff */
[----:B-1----:R-:W2:Y:S06]  /*13090*/  LDL.LU.64 R36, [R1+0x90] ;  /* 0x0000900001247983 */ /* 0x002eac0000300a00 */
[----:B------:R-:W-:Y:S01]  /*130a0*/  @!P4 IMAD R23, R148, R17, RZ ;  /* 0x000000119417c224 */ /* 0x000fe200078e02ff */
[----:B------:R-:W-:Y:S01]  /*130b0*/  LOP3.LUT P1, RZ, R22, 0x10, RZ, 0xc0, !PT ;  /* 0x0000001016ff7812 */ /* 0x000fe2000782c0ff */
[----:B----4-:R-:W4:Y:S04]  /*130c0*/  LDL.LU.64 R38, [R1+0x88] ;  /* 0x0000880001267983 */ /* 0x010f280000300a00 */
[----:B------:R0:W-:Y:S01]  /*130d0*/  @!P4 STG.E.U8 desc[UR50][R4.64+0x58], R23 ;  /* 0x000058170400c986 */ /* 0x0001e2000c101132 */
[----:B------:R-:W-:-:S13]  /*130e0*/  ISETP.LT.OR P4, PT, R0, 0x5a, !P3 ;  /* 0x0000005a0000780c */ /* 0x000fda0005f81670 */
[----:B------:R-:W-:-:S05]  /*130f0*/  @!P4 IMAD R149, R149, R17, RZ ;  /* 0x000000119595c224 */ /* 0x000fca00078e02ff */
[----:B------:R-:W-:Y:S01]  /*13100*/  @!P4 STG.E.U8 desc[UR50][R4.64+0x59], R149 ;  /* 0x000059950400c986 */ /* 0x000fe2000c101132 */
[----:B------:R-:W-:-:S03]  /*13110*/  ISETP.LT.OR P4, PT, R0, 0x41, !P2 ;  /* 0x000000410000780c */ /* 0x000fc60005781670 */
[----:B------:R1:W-:Y:S04]  /*13120*/  @!P6 STG.E.U8 desc[UR50][R236.64+0x58], R137 ;  /* 0x00005889ec00e986 */ /* 0x0003e8000c101132 */
[----:B------:R-:W-:Y:S06]  /*13130*/  @!P5 STG.E.U8 desc[UR50][R234.64+0x59], R151 ;  /* 0x00005997ea00d986 */ /* 0x000fec000c101132 */
[----:B------:R-:W-:-:S05]  /*13140*/  @!P4 IMAD R139, R120, R17, RZ ;  /* 0x00000011788bc224 */ /* 0x000fca00078e02ff */
[----:B------:R-:W-:Y:S01]  /*13150*/  @!P4 STG.E.U8 desc[UR50][R14.64+0x40], R139 ;  /* 0x0000408b0e00c986 */ /* 0x000fe2000c101132 */
[----:B------:R-:W-:-:S13]  /*13160*/  ISETP.LT.OR P4, PT, R0, 0x42, !P2 ;  /* 0x000000420000780c */ /* 0x000fda0005781670 */
[----:B------:R-:W-:-:S05]  /*13170*/  @!P4 IMAD R121, R121, R17, RZ ;  /* 0x000000117979c224 */ /* 0x000fca00078e02ff */
[----:B------:R5:W-:Y:S01]  /*13180*/  @!P4 STG.E.U8 desc[UR50][R14.64+0x41], R121 ;  /* 0x000041790e00c986 */ /* 0x000be2000c101132 */
[----:B------:R-:W-:Y:S01]  /*13190*/  LOP3.LUT P4, RZ, R22, 0x80, RZ, 0xc0, !PT ;  /* 0x0000008016ff7812 */ /* 0x000fe2000788c0ff */
[----:B0-----:R-:W-:-:S05]  /*131a0*/  @!P0 IMAD R23, R122, R17, RZ ;  /* 0x000000117a178224 */ /* 0x001fca00078e02ff */
[----:B------:R0:W-:Y:S07]  /*131b0*/  @!P0 STG.E.U8 desc[UR50][R232.64+0x40], R23 ;  /* 0x00004017e8008986 */ /* 0x0001ee000c101132 */
[----:B------:R-:W-:-:S05]  /*131c0*/  @!P4 IMAD R123, R123, R17, RZ ;  /* 0x000000117b7bc224 */ /* 0x000fca00078e02ff */
[----:B------:R3:W-:Y:S01]  /*131d0*/  @!P4 STG.E.U8 desc[UR50][R230.64+0x41], R123 ;  /* 0x0000417be600c986 */ /* 0x0007e2000c101132 */
[----:B------:R-:W-:-:S13]  /*131e0*/  ISETP.LT.OR P4, PT, R0, 0x49, !P2 ;  /* 0x000000490000780c */ /* 0x000fda0005781670 */
[----:B-1----:R-:W-:-:S05]  /*131f0*/  @!P4 IMAD R137, R124, R17, RZ ;  /* 0x000000117c89c224 */ /* 0x002fca00078e02ff */
[----:B------:R-:W-:Y:S01]  /*13200*/  @!P4 STG.E.U8 desc[UR50][R14.64+0x48], R137 ;  /* 0x000048890e00c986 */ /* 0x000fe2000c101132 */
[----:B------:R-:W-:-:S13]  /*13210*/  ISETP.LT.OR P4, PT, R0, 0x4a, !P2 ;  /* 0x0000004a0000780c */ /* 0x000fda0005781670 */
[----:B------:R-:W-:-:S05]  /*13220*/  @!P4 IMAD R125, R125, R17, RZ ;  /* 0x000000117d7dc224 */ /* 0x000fca00078e02ff */
[----:B------:R-:W-:Y:S01]  /*13230*/  @!P4 STG.E.U8 desc[UR50][R14.64+0x49], R125 ;  /* 0x0000497d0e00c986 */ /* 0x000fe2000c101132 */
[----:B------:R-:W-:Y:S01]  /*13240*/  LOP3.LUT P4, RZ, R19, 0x20000000, RZ, 0xc0, !PT ;  /* 0x2000000013ff7812 */ /* 0x000fe2000788c0ff */
[----:B-----5:R-:W-:-:S05]  /*13250*/  @!P1 IMAD R121, R126, R17, RZ ;  /* 0x000000117e799224 */ /* 0x020fca00078e02ff */
[----:B------:R1:W-:Y:S07]  /*13260*/  @!P1 STG.E.U8 desc[UR50][R20.64+0x48], R121 ;  /* 0x0000487914009986 */ /* 0x0003ee000c101132 */
[----:B------:R-:W-:-:S05]  /*13270*/  @!P4 IMAD R127, R127, R17, RZ ;  /* 0x000000117f7fc224 */ /* 0x000fca00078e02ff */
[----:B------:R-:W-:Y:S01]  /*13280*/  @!P4 STG.E.U8 desc[UR50][R200.64+0x49], R127 ;  /* 0x0000497fc800c986 */ /* 0x000fe2000c101132 */
[----:B------:R-:W-:-:S13]  /*13290*/  ISETP.LT.OR P4, PT, R0, 0x51, !P2 ;  /* 0x000000510000780c */ /* 0x000fda0005781670 */
[----:B0-----:R-:W-:-:S05]  /*132a0*/  @!P4 IMAD R23, R128, R17, RZ ;  /* 0x000000118017c224 */ /* 0x001fca00078e02ff */
[----:B------:R0:W-:Y:S01]  /*132b0*/  @!P4 STG.E.U8 desc[UR50][R14.64+0x50], R23 ;  /* 0x000050170e00c986 */ /* 0x0001e2000c101132 */
[----:B------:R-:W-:Y:S02]  /*132c0*/  ISETP.LT.OR P4, PT, R0, 0x52, !P2 ;  /* 0x000000520000780c */ /* 0x000fe40005781670 */
[----:B------:R-:W-:-:S11]  /*132d0*/  LOP3.LUT P6, RZ, R19, 0x2000000, RZ, 0xc0, !PT ;  /* 0x0200000013ff7812 */ /* 0x000fd600078cc0ff */
[----:B------:R-:W-:-:S05]  /*132e0*/  @!P4 IMAD R129, R129, R17, RZ ;  /* 0x000000118181c224 */ /* 0x000fca00078e02ff */
[----:B------:R-:W-:Y:S01]  /*132f0*/  @!P4 STG.E.U8 desc[UR50][R14.64+0x51], R129 ;  /* 0x000051810e00c986 */ /* 0x000fe2000c101132 */
[----:B------:R-:W-:Y:S01]  /*13300*/  LOP3.LUT P4, RZ, R19, 0x400000, RZ, 0xc0, !PT ;  /* 0x0040000013ff7812 */ /* 0x000fe2000788c0ff */
[----:B---3--:R-:W-:-:S05]  /*13310*/  @!P6 IMAD R123, R130, R17, RZ ;  /* 0x00000011827be224 */ /* 0x008fca00078e02ff */
[----:B------:R-:W-:Y:S07]  /*13320*/  @!P6 STG.E.U8 desc[UR50][R204.64+0x50], R123 ;  /* 0x0000507bcc00e986 */ /* 0x000fee000c101132 */
[----:B------:R-:W-:-:S05]  /*13330*/  @!P4 IMAD R131, R131, R17, RZ ;  /* 0x000000118383c224 */ /* 0x000fca00078e02ff */
[----:B------:R-:W-:Y:S01]  /*13340*/  @!P4 STG.E.U8 desc[UR50][R202.64+0x51], R131 ;  /* 0x00005183ca00c986 */ /* 0x000fe2000c101132 */
[----:B------:R-:W-:-:S13]  /*13350*/  ISETP.LT.OR P4, PT, R0, 0x59, !P2 ;  /* 0x000000590000780c */ /* 0x000fda0005781670 */
[----:B-1----:R-:W-:-:S05]  /*13360*/  @!P4 IMAD R21, R132, R17, RZ ;  /* 0x000000118415c224 */ /* 0x002fca00078e02ff */
[----:B------:R-:W-:Y:S01]  /*13370*/  @!P4 STG.E.U8 desc[UR50][R14.64+0x58], R21 ;  /* 0x000058150e00c986 */ /* 0x000fe2000c101132 */
[----:B------:R-:W-:Y:S02]  /*13380*/  ISETP.LT.OR P4, PT, R0, 0x5a, !P2 ;  /* 0x0000005a0000780c */ /* 0x000fe40005781670 */
[----:B------:R-:W-:Y:S02]  /*13390*/  LOP3.LUT P6, RZ, R22, 0x200000, RZ, 0xc0, !PT ;  /* 0x0020000016ff7812 */ /* 0x000fe400078cc0ff */
[C---:B------:R-:W-:Y:S02]  /*133a0*/  LOP3.LUT P5, RZ, R19.reuse, 0x80000, RZ, 0xc0, !PT ;  /* 0x0008000013ff7812 */ /* 0x040fe400078ac0ff */
[----:B------:R-:W-:-:S07]  /*133b0*/  LOP3.LUT P0, RZ, R19, 0x800, RZ, 0xc0, !PT ;  /* 0x0000080013ff7812 */ /* 0x000fce000780c0ff */
[----:B------:R-:W-:-:S05]  /*133c0*/  @!P4 IMAD R133, R133, R17, RZ ;  /* 0x000000118585c224 */ /* 0x000fca00078e02ff */
[----:B------:R-:W-:Y:S01]  /*133d0*/  @!P4 STG.E.U8 desc[UR50][R14.64+0x59], R133 ;  /* 0x000059850e00c986 */ /* 0x000fe2000c101132 */
[----:B------:R-:W-:Y:S01]  /*133e0*/  ISETP.LT.OR P4, PT, R0, 0x61, !P6 ;  /* 0x000000610000780c */ /* 0x000fe20007781670 */
[-C--:B0-----:R-:W-:Y:S02]  /*133f0*/  @!P5 IMAD R23, R134, R17.reuse, RZ ;  /* 0x000000118617d224 */ /* 0x081fe400078e02ff */
[----:B------:R-:W-:-:S03]  /*13400*/  @!P0 IMAD R135, R135, R17, RZ ;  /* 0x0000001187878224 */ /* 0x000fc600078e02ff */
[----:B------:R0:W-:Y:S07]  /*13410*/  @!P5 STG.E.U8 desc[UR50][R184.64+0x58], R23 ;  /* 0x00005817b800d986 */ /* 0x0001ee000c101132 */
[----:B------:R-:W-:Y:S01]  /*13420*/  @!P4 IMAD R121, R104, R17, RZ ;  /* 0x000000116879c224 */ /* 0x000fe200078e02ff */
[----:B------:R1:W-:Y:S04]  /*13430*/  @!P0 STG.E.U8 desc[UR50][R12.64+0x59], R135 ;  /* 0x000059870c008986 */ /* 0x0003e8000c101132 */
[----:B------:R-:W-:Y:S01]  /*13440*/  @!P4 STG.E.U8 desc[UR50][R2.64+0x60], R121 ;  /* 0x000060790200c986 */ /* 0x000fe2000c101132 */
[----:B------:R-:W-:-:S02]  /*13450*/  ISETP.LT.OR P4, PT, R0, 0x62, !P6 ;  /* 0x000000620000780c */ /* 0x000fc40007781670 */
[----:B------:R-:W-:-:S11]  /*13460*/  LOP3.LUT P1, RZ, R22, 0x400000, RZ, 0xc0, !PT ;  /* 0x0040000016ff7812 */ /* 0x000fd6000782c0ff */
[----:B------:R-:W-:-:S05]  /*13470*/  @!P4 IMAD R105, R105, R17, RZ ;  /* 0x000000116969c224 */ /* 0x000fca00078e02ff */
[----:B------:R3:W-:Y:S01]  /*13480*/  @!P4 STG.E.U8 desc[UR50][R2.64+0x61], R105 ;  /* 0x000061690200c986 */ /* 0x0007e2000c101132 */
[----:B------:R-:W-:-:S13]  /*13490*/  ISETP.LT.OR P4, PT, R0, 0x61, !P1 ;  /* 0x000000610000780c */ /* 0x000fda0004f81670 */
[----:B------:R-:W-:Y:S01]  /*134a0*/  @!P4 IADD3 R20, P5, R2, UR41, RZ ;  /* 0x000000290214cc10 */ /* 0x000fe2000ffbe0ff */
[----:B0-----:R-:W-:-:S03]  /*134b0*/  @!P4 IMAD R23, R106, R17, RZ ;  /* 0x000000116a17c224 */ /* 0x001fc600078e02ff */
[----:B------:R-:W-:-:S05]  /*134c0*/  @!P4 IADD3.X R21, R3, UR40, RZ, P5, !PT ;  /* 0x000000280315cc10 */ /* 0x000fca000affe4ff */
[----:B------:R0:W-:Y:S01]  /*134d0*/  @!P4 STG.E.U8 desc[UR50][R20.64+0x60], R23 ;  /* 0x000060171400c986 */ /* 0x0001e2000c101132 */
[----:B------:R-:W-:-:S13]  /*134e0*/  ISETP.LT.OR P4, PT, R0, 0x62, !P1 ;  /* 0x000000620000780c */ /* 0x000fda0004f81670 */
[----:B-1----:R-:W-:Y:S01]  /*134f0*/  @!P4 IADD3 R12, P5, R2, UR41, RZ ;  /* 0x00000029020ccc10 */ /* 0x002fe2000ffbe0ff */
[----:B------:R-:W-:-:S03]  /*13500*/  @!P4 IMAD R107, R107, R17, RZ ;  /* 0x000000116b6bc224 */ /* 0x000fc600078e02ff */
[----:B------:R-:W-:-:S05]  /*13510*/  @!P4 IADD3.X R13, R3, UR40, RZ, P5, !PT ;  /* 0x00000028030dcc10 */ /* 0x000fca000affe4ff */
[----:B------:R1:W-:Y:S01]  /*13520*/  @!P4 STG.E.U8 desc[UR50][R12.64+0x61], R107 ;  /* 0x0000616b0c00c986 */ /* 0x0003e2000c101132 */
[----:B------:R-:W-:-:S13]  /*13530*/  ISETP.LT.OR P4, PT, R0, 0x69, !P6 ;  /* 0x000000690000780c */ /* 0x000fda0007781670 */
[----:B---3--:R-:W-:-:S05]  /*13540*/  @!P4 IMAD R105, R108, R17, RZ ;  /* 0x000000116c69c224 */ /* 0x008fca00078e02ff */
[----:B------:R3:W-:Y:S01]  /*13550*/  @!P4 STG.E.U8 desc[UR50][R2.64+0x68], R105 ;  /* 0x000068690200c986 */ /* 0x0007e2000c101132 */
        /* <DEDUP_REMOVED lines=47> */
[----:B------:R-:W-:Y:S01]  /*13850*/  @!P4 STG.E.U8 desc[UR50][R4.64+0x60], R105 ;  /* 0x000060690400c986 */ /* 0x000fe2000c101132 */
[----:B------:R-:W-:Y:S02]  /*13860*/  ISETP.LT.OR P4, PT, R0, 0x62, !P3 ;  /* 0x000000620000780c */ /* 0x000fe40005f81670 */
[----:B------:R-:W-:-:S11]  /*13870*/  LOP3.LUT P0, RZ, R22, 0x200, RZ, 0xc0, !PT ;  /* 0x0000020016ff7812 */ /* 0x000fd6000780c0ff */
[----:B------:R-:W-:-:S05]  /*13880*/  @!P4 IMAD R89, R89, R17, RZ ;  /* 0x000000115959c224 */ /* 0x000fca00078e02ff */
[----:B------:R-:W-:Y:S01]  /*13890*/  @!P4 STG.E.U8 desc[UR50][R4.64+0x61], R89 ;  /* 0x000061590400c986 */ /* 0x000fe2000c101132 */
[----:B------:R-:W-:Y:S01]  /*138a0*/  LOP3.LUT P4, RZ, R22, 0x100, RZ, 0xc0, !PT ;  /* 0x0000010016ff7812 */ /* 0x000fe2000788c0ff */
[----:B0-----:R-:W-:-:S05]  /*138b0*/  @!P0 IMAD R21, R90, R17, RZ ;  /* 0x000000115a158224 */ /* 0x001fca00078e02ff */
[----:B------:R-:W-:Y:S07]  /*138c0*/  @!P0 STG.E.U8 desc[UR50][R186.64+0x60], R21 ;  /* 0x00006015ba008986 */ /* 0x000fee000c101132 */
[----:B------:R-:W-:-:S05]  /*138d0*/  @!P4 IMAD R91, R91, R17, RZ ;  /* 0x000000115b5bc224 */ /* 0x000fca00078e02ff */
[----:B------:R0:W-:Y:S01]  /*138e0*/  @!P4 STG.E.U8 desc[UR50][R10.64+0x61], R91 ;  /* 0x0000615b0a00c986 */ /* 0x0001e2000c101132 */
[----:B------:R-:W-:-:S13]  /*138f0*/  ISETP.LT.OR P4, PT, R0, 0x69, !P3 ;  /* 0x000000690000780c */ /* 0x000fda0005f81670 */
[----:B-1----:R-:W-:-:S05]  /*13900*/  @!P4 IMAD R13, R92, R17, RZ ;  /* 0x000000115c0dc224 */ /* 0x002fca00078e02ff */
[----:B------:R1:W-:Y:S01]  /*13910*/  @!P4 STG.E.U8 desc[UR50][R4.64+0x68], R13 ;  /* 0x0000680d0400c986 */ /* 0x0003e2000c101132 */
[----:B------:R-:W-:Y:S02]  /*13920*/  ISETP.LT.OR P4, PT, R0, 0x6a, !P3 ;  /* 0x0000006a0000780c */ /* 0x000fe40005f81670 */
[----:B------:R-:W-:-:S11]  /*13930*/  LOP3.LUT P5, RZ, R22, 0x40, RZ, 0xc0, !PT ;  /* 0x0000004016ff7812 */ /* 0x000fd600078ac0ff */
[----:B------:R-:W-:-:S05]  /*13940*/  @!P4 IMAD R93, R93, R17, RZ ;  /* 0x000000115d5dc224 */ /* 0x000fca00078e02ff */
[----:B------:R-:W-:Y:S01]  /*13950*/  @!P4 STG.E.U8 desc[UR50][R4.64+0x69], R93 ;  /* 0x0000695d0400c986 */ /* 0x000fe2000c101132 */
[----:B------:R-:W-:Y:S01]  /*13960*/  LOP3.LUT P4, RZ, R22, 0x20, RZ, 0xc0, !PT ;  /* 0x0000002016ff7812 */ /* 0x000fe2000788c0ff */
[----:B------:R-:W-:-:S05]  /*13970*/  @!P5 IMAD R23, R94, R17, RZ ;  /* 0x000000115e17d224 */ /* 0x000fca00078e02ff */
[----:B------:R-:W-:Y:S07]  /*13980*/  @!P5 STG.E.U8 desc[UR50][R188.64+0x68], R23 ;  /* 0x00006817bc00d986 */ /* 0x000fee000c101132 */
[----:B------:R-:W-:-:S05]  /*13990*/  @!P4 IMAD R95, R95, R17, RZ ;  /* 0x000000115f5fc224 */ /* 0x000fca00078e02ff */
[----:B------:R3:W-:Y:S01]  /*139a0*/  @!P4 STG.E.U8 desc[UR50][R6.64+0x69], R95 ;  /* 0x0000695f0600c986 */ /* 0x0007e2000c101132 */
[----:B------:R-:W-:-:S13]  /*139b0*/  ISETP.LT.OR P4, PT, R0, 0x71, !P3 ;  /* 0x000000710000780c */ /* 0x000fda0005f81670 */
[----:B0-----:R-:W-:-:S05]  /*139c0*/  @!P4 IMAD R11, R96, R17, RZ ;  /* 0x00000011600bc224 */ /* 0x001fca00078e02ff */
[----:B------:R0:W-:Y:S01]  /*139d0*/  @!P4 STG.E.U8 desc[UR50][R4.64+0x70], R11 ;  /* 0x0000700b0400c986 */ /* 0x0001e2000c101132 */
[----:B------:R-:W-:Y:S02]  /*139e0*/  ISETP.LT.OR P4, PT, R0, 0x72, !P3 ;  /* 0x000000720000780c */ /* 0x000fe40005f81670 */
[----:B------:R-:W-:Y:S02]  /*139f0*/  P2R R104, PR, RZ, 0x40 ;  /* 0x00000040ff687803 */ /* 0x000fe40000000000 */
[----:B------:R-:W-:-:S09]  /*13a00*/  LOP3.LUT P6, RZ, R22, 0x8, RZ, 0xc0, !PT ;  /* 0x0000000816ff7812 */ /* 0x000fd200078cc0ff */
[----:B------:R-:W-:-:S05]  /*13a10*/  @!P4 IMAD R97, R97, R17, RZ ;  /* 0x000000116161c224 */ /* 0x000fca00078e02ff */
[----:B------:R-:W-:Y:S01]  /*13a20*/  @!P4 STG.E.U8 desc[UR50][R4.64+0x71], R97 ;  /* 0x000071610400c986 */ /* 0x000fe2000c101132 */
[----:B------:R-:W-:Y:S01]  /*13a30*/  LOP3.LUT P4, RZ, R22, 0x2, RZ, 0xc0, !PT ;  /* 0x0000000216ff7812 */ /* 0x000fe2000788c0ff */
[----:B-1----:R-:W-:-:S05]  /*13a40*/  @!P6 IMAD R13, R98, R17, RZ ;  /* 0x00000011620de224 */ /* 0x002fca00078e02ff */
[----:B------:R-:W-:Y:S07]  /*13a50*/  @!P6 STG.E.U8 desc[UR50][R190.64+0x70], R13 ;  /* 0x0000700dbe00e986 */ /* 0x000fee000c101132 */
[----:B------:R-:W-:-:S05]  /*13a60*/  @!P4 IMAD R99, R99, R17, RZ ;  /* 0x000000116363c224 */ /* 0x000fca00078e02ff */
[----:B------:R1:W-:Y:S01]  /*13a70*/  @!P4 STG.E.U8 desc[UR50][R8.64+0x71], R99 ;  /* 0x000071630800c986 */ /* 0x0003e2000c101132 */
[----:B------:R-:W-:-:S13]  /*13a80*/  ISETP.LT.OR P4, PT, R0, 0x79, !P3 ;  /* 0x000000790000780c */ /* 0x000fda0005f81670 */
[----:B---3--:R-:W-:-:S05]  /*13a90*/  @!P4 IMAD R7, R100, R17, RZ ;  /* 0x000000116407c224 */ /* 0x008fca00078e02ff */
[----:B------:R3:W-:Y:S01]  /*13aa0*/  @!P4 STG.E.U8 desc[UR50][R4.64+0x78], R7 ;  /* 0x000078070400c986 */ /* 0x0007e2000c101132 */
[----:B------:R-:W-:Y:S02]  /*13ab0*/  ISETP.LT.OR P4, PT, R0, 0x7a, !P3 ;  /* 0x0000007a0000780c */ /* 0x000fe40005f81670 */
[----:B------:R-:W-:-:S11]  /*13ac0*/  LOP3.LUT P0, RZ, R19, 0x10000000, RZ, 0xc0, !PT ;  /* 0x1000000013ff7812 */ /* 0x000fd6000780c0ff */
[----:B------:R-:W-:-:S05]  /*13ad0*/  @!P4 IMAD R101, R101, R17, RZ ;  /* 0x000000116565c224 */ /* 0x000fca00078e02ff */
[----:B------:R-:W-:Y:S01]  /*13ae0*/  @!P4 STG.E.U8 desc[UR50][R4.64+0x79], R101 ;  /* 0x000079650400c986 */ /* 0x000fe2000c101132 */
[----:B------:R-:W-:Y:S01]  /*13af0*/  LOP3.LUT P4, RZ, R19, 0x4000000, RZ, 0xc0, !PT ;  /* 0x0400000013ff7812 */ /* 0x000fe2000788c0ff */
[----:B0-----:R-:W-:-:S05]  /*13b00*/  @!P0 IMAD R11, R102, R17, RZ ;  /* 0x00000011660b8224 */ /* 0x001fca00078e02ff */
[----:B------:R0:W-:Y:S07]  /*13b10*/  @!P0 STG.E.U8 desc[UR50][R206.64+0x78], R11 ;  /* 0x0000780bce008986 */ /* 0x0001ee000c101132 */
[----:B------:R-:W-:-:S05]  /*13b20*/  @!P4 IMAD R103, R103, R17, RZ ;  /* 0x000000116767c224 */ /* 0x000fca00078e02ff */
[----:B------:R-:W-:Y:S01]  /*13b30*/  @!P4 STG.E.U8 desc[UR50][R192.64+0x79], R103 ;  /* 0x00007967c000c986 */ /* 0x000fe2000c101132 */
        /* <DEDUP_REMOVED lines=8> */
[----:B---3--:R-:W-:-:S05]  /*13bc0*/  @!P5 IMAD R7, R74, R17, RZ ;  /* 0x000000114a07d224 */ /* 0x008fca00078e02ff */
        /* <DEDUP_REMOVED lines=11> */
[----:B-1----:R-:W-:-:S05]  /*13c80*/  @!P6 IMAD R9, R78, R17, RZ ;  /* 0x000000114e09e224 */ /* 0x002fca00078e02ff */
[----:B------:R1:W-:Y:S07]  /*13c90*/  @!P6 STG.E.U8 desc[UR50][R210.64+0x68], R9 ;  /* 0x00006809d200e986 */ /* 0x0003ee000c101132 */
[----:B------:R-:W-:-:S05]  /*13ca0*/  @!P4 IMAD R79, R79, R17, RZ ;  /* 0x000000114f4fc224 */ /* 0x000fca00078e02ff */
[----:B------:R-:W-:Y:S01]  /*13cb0*/  @!P4 STG.E.U8 desc[UR50][R196.64+0x69], R79 ;  /* 0x0000694fc400c986 */ /* 0x000fe2000c101132 */
        /* <DEDUP_REMOVED lines=14> */
[----:B------:R-:W-:Y:S01]  /*13da0*/  @!P4 STG.E.U8 desc[UR50][R14.64+0x78], R9 ;  /* 0x000078090e00c986 */ /* 0x000fe2000c101132 */
[----:B------:R-:W-:-:S13]  /*13db0*/  ISETP.LT.OR P4, PT, R0, 0x7a, !P2 ;  /* 0x0000007a0000780c */ /* 0x000fda0005781670 */
[----:B------:R-:W-:-:S05]  /*13dc0*/  @!P4 IMAD R85, R85, R17, RZ ;  /* 0x000000115555c224 */ /* 0x000fca00078e02ff */
[----:B------:R-:W-:Y:S01]  /*13dd0*/  @!P4 STG.E.U8 desc[UR50][R14.64+0x79], R85 ;  /* 0x000079550e00c986 */ /* 0x000fe2000c101132 */
[C---:B------:R-:W-:Y:S02]  /*13de0*/  LOP3.LUT P4, RZ, R19.reuse, 0x20, RZ, 0xc0, !PT ;  /* 0x0000002013ff7812 */ /* 0x040fe4000788c0ff */
[----:B------:R-:W-:Y:S02]  /*13df0*/  ISETP.NE.AND P6, PT, R104, RZ, PT ;  /* 0x000000ff6800720c */ /* 0x000fe40003fc5270 */
[----:B------:R-:W-:-:S09]  /*13e00*/  LOP3.LUT P5, RZ, R19, 0x8, RZ, 0xc0, !PT ;  /* 0x0000000813ff7812 */ /* 0x000fd200078ac0ff */
[----:B---3--:R-:W-:-:S05]  /*13e10*/  @!P4 IMAD R7, R86, R17, RZ ;  /* 0x000000115607c224 */ /* 0x008fca00078e02ff */
[----:B------:R1:W-:Y:S01]  /*13e20*/  @!P4 STG.E.U8 desc[UR50][R214.64+0x78], R7 ;  /* 0x00007807d600c986 */ /* 0x0003e2000c101132 */
[----:B------:R-:W-:Y:S01]  /*13e30*/  ISETP.LT.OR P4, PT, R0, 0x81, !P6 ;  /* 0x000000810000780c */ /* 0x000fe20007781670 */
[----:B------:R-:W-:-:S05]  /*13e40*/  @!P5 IMAD R87, R87, R17, RZ ;  /* 0x000000115757d224 */ /* 0x000fca00078e02ff */
[----:B------:R-:W-:Y:S07]  /*13e50*/  @!P5 STG.E.U8 desc[UR50][R168.64+0x79], R87 ;  /* 0x00007957a800d986 */ /* 0x000fee000c101132 */
[----:B0-----:R-:W-:-:S05]  /*13e60*/  @!P4 IMAD R11, R56, R17, RZ ;  /* 0x00000011380bc224 */ /* 0x001fca00078e02ff */
[----:B------:R0:W-:Y:S01]  /*13e70*/  @!P4 STG.E.U8 desc[UR50][R2.64+0x80], R11 ;  /* 0x0000800b0200c986 */ /* 0x0001e2000c101132 */
[----:B------:R-:W-:-:S13]  /*13e80*/  ISETP.LT.OR P4, PT, R0, 0x82, !P6 ;  /* 0x000000820000780c */ /* 0x000fda0007781670 */
[----:B------:R-:W-:-:S05]  /*13e90*/  @!P4 IMAD R57, R57, R17, RZ ;  /* 0x000000113939c224 */ /* 0x000fca00078e02ff */
[----:B------:R-:W-:Y:S01]  /*13ea0*/  @!P4 STG.E.U8 desc[UR50][R2.64+0x81], R57 ;  /* 0x000081390200c986 */ /* 0x000fe2000c101132 */
[----:B------:R-:W-:-:S13]  /*13eb0*/  ISETP.LT.OR P4, PT, R0, 0x81, !P1 ;  /* 0x000000810000780c */ /* 0x000fda0004f81670 */
[----:B------:R-:W-:Y:S01]  /*13ec0*/  @!P4 IADD3 R6, P5, R2, UR41, RZ ;  /* 0x000000290206cc10 */ /* 0x000fe2000ffbe0ff */
[----:B------:R-:W-:-:S03]  /*13ed0*/  @!P4 IMAD R13, R58, R17, RZ ;  /* 0x000000113a0dc224 */ /* 0x000fc600078e02ff */
[----:B-1----:R-:W-:-:S05]  /*13ee0*/  @!P4 IADD3.X R7, R3, UR40, RZ, P5, !PT ;  /* 0x000000280307cc10 */ /* 0x002fca000affe4ff */
[----:B------:R1:W-:Y:S01]  /*13ef0*/  @!P4 STG.E.U8 desc[UR50][R6.64+0x80], R13 ;  /* 0x0000800d0600c986 */ /* 0x0003e2000c101132 */
[----:B------:R-:W-:-:S13]  /*13f00*/  ISETP.LT.OR P4, PT, R0, 0x82, !P1 ;  /* 0x000000820000780c */ /* 0x000fda0004f81670 */
[----:B------:R-:W-:Y:S01]  /*13f10*/  @!P4 IADD3 R8, P5, R2, UR41, RZ ;  /* 0x000000290208cc10 */ /* 0x000fe2000ffbe0ff */
[----:B------:R-:W-:-:S03]  /*13f20*/  @!P4 IMAD R59, R59, R17, RZ ;  /* 0x000000113b3bc224 */ /* 0x000fc600078e02ff */
[----:B------:R-:W-:-:S05]  /*13f30*/  @!P4 IADD3.X R9, R3, UR40, RZ, P5, !PT ;  /* 0x000000280309cc10 */ /* 0x000fca000affe4ff */
[----:B------:R3:W-:Y:S01]  /*13f40*/  @!P4 STG.E.U8 desc[UR50][R8.64+0x81], R59 ;  /* 0x0000813b0800c986 */ /* 0x0007e2000c101132 */
[----:B------:R-:W-:-:S13]  /*13f50*/  ISETP.LT.OR P4, PT, R0, 0x89, !P6 ;  /* 0x000000890000780c */ /* 0x000fda0007781670 */
[----:B0-----:R-:W-:-:S05]  /*13f60*/  @!P4 IMAD R11, R60, R17, RZ ;  /* 0x000000113c0bc224 */ /* 0x001fca00078e02ff */
[----:B------:R0:W-:Y:S01]  /*13f70*/  @!P4 STG.E.U8 desc[UR50][R2.64+0x88], R11 ;  /* 0x0000880b0200c986 */ /* 0x0001e2000c101132 */
[----:B------:R-:W-:-:S13]  /*13f80*/  ISETP.LT.OR P4, PT, R0, 0x8a, !P6 ;  /* 0x0000008a0000780c */ /* 0x000fda0007781670 */
[----:B------:R-:W-:-:S05]  /*13f90*/  @!P4 IMAD R61, R61, R17, RZ ;  /* 0x000000113d3dc224 */ /* 0x000fca00078e02ff */
[----:B------:R-:W-:Y:S01]  /*13fa0*/  @!P4 STG.E.U8 desc[UR50][R2.64+0x89], R61 ;  /* 0x0000893d0200c986 */ /* 0x000fe2000c101132 */
[----:B------:R-:W-:-:S13]  /*13fb0*/  ISETP.LT.OR P4, PT, R0, 0x89, !P1 ;  /* 0x000000890000780c */ /* 0x000fda0004f81670 */
[----:B-1----:R-:W-:Y:S01]  /*13fc0*/  @!P4 IADD3 R6, P5, R2, UR41, RZ ;  /* 0x000000290206cc10 */ /* 0x002fe2000ffbe0ff */
[----:B------:R-:W-:-:S03]  /*13fd0*/  @!P4 IMAD R13, R62, R17, RZ ;  /* 0x000000113e0dc224 */ /* 0x000fc600078e02ff */
[----:B------:R-:W-:-:S05]  /*13fe0*/  @!P4 IADD3.X R7, R3, UR40, RZ, P5, !PT ;  /* 0x000000280307cc10 */ /* 0x000fca000affe4ff */
[----:B------:R1:W-:Y:S01]  /*13ff0*/  @!P4 STG.E.U8 desc[UR50][R6.64+0x88], R13 ;  /* 0x0000880d0600c986 */ /* 0x0003e2000c101132 */
[----:B------:R-:W-:-:S13]  /*14000*/  ISETP.LT.OR P4, PT, R0, 0x8a, !P1 ;  /* 0x0000008a0000780c */ /* 0x000fda0004f81670 */
[----:B---3--:R-:W-:Y:S01]  /*14010*/  @!P4 IADD3 R8, P5, R2, UR41, RZ ;  /* 0x000000290208cc10 */ /* 0x008fe2000ffbe0ff */
        /* <DEDUP_REMOVED lines=21> */
[----:B------:R-:W-:Y:S01]  /*14170*/  @!P4 STG.E.U8 desc[UR50][R2.64+0x98], R11 ;  /* 0x0000980b0200c986 */ /* 0x000fe2000c101132 */
[----:B------:R-:W-:-:S13]  /*14180*/  ISETP.LT.OR P4, PT, R0, 0x9a, !P6 ;  /* 0x0000009a0000780c */ /* 0x000fda0007781670 */
[----:B------:R-:W-:-:S05]  /*14190*/  @!P4 IMAD R69, R69, R17, RZ ;  /* 0x000000114545c224 */ /* 0x000fca00078e02ff */
[----:B------:R0:W-:Y:S01]  /*141a0*/  @!P4 STG.E.U8 desc[UR50][R2.64+0x99], R69 ;  /* 0x000099450200c986 */ /* 0x0001e2000c101132 */
[C---:B------:R-:W-:Y:S02]  /*141b0*/  ISETP.LT.OR P4, PT, R0.reuse, 0x99, !P1 ;  /* 0x000000990000780c */ /* 0x040fe40004f81670 */
[----:B------:R-:W-:-:S11]  /*141c0*/  ISETP.LT.OR P1, PT, R0, 0x9a, !P1 ;  /* 0x0000009a0000780c */ /* 0x000fd60004f21670 */
[----:B-1----:R-:W-:Y:S01]  /*141d0*/  @!P4 IADD3 R6, P5, R2, UR41, RZ ;  /* 0x000000290206cc10 */ /* 0x002fe2000ffbe0ff */
[----:B------:R-:W-:-:S03]  /*141e0*/  @!P4 IMAD R13, R70, R17, RZ ;  /* 0x00000011460dc224 */ /* 0x000fc600078e02ff */
[----:B------:R-:W-:-:S05]  /*141f0*/  @!P4 IADD3.X R7, R3, UR40, RZ, P5, !PT ;  /* 0x000000280307cc10 */ /* 0x000fca000affe4ff */
[----:B------:R1:W-:Y:S01]  /*14200*/  @!P4 STG.E.U8 desc[UR50][R6.64+0x98], R13 ;  /* 0x0000980d0600c986 */ /* 0x0003e2000c101132 */
[----:B---3--:R-:W-:Y:S01]  /*14210*/  @!P1 IADD3 R8, P4, R2, UR41, RZ ;  /* 0x0000002902089c10 */ /* 0x008fe2000ff9e0ff */
[----:B------:R-:W-:-:S03]  /*14220*/  @!P1 IMAD R71, R71, R17, RZ ;  /* 0x0000001147479224 */ /* 0x000fc600078e02ff */
[----:B------:R-:W-:-:S05]  /*14230*/  @!P1 IADD3.X R9, R3, UR40, RZ, P4, !PT ;  /* 0x0000002803099c10 */ /* 0x000fca000a7fe4ff */
[----:B------:R3:W-:Y:S01]  /*14240*/  @!P1 STG.E.U8 desc[UR50][R8.64+0x99], R71 ;  /* 0x0000994708009986 */ /* 0x0007e2000c101132 */
        /* <DEDUP_REMOVED lines=15> */
[----:B------:R-:W-:-:S13]  /*14340*/  ISETP.LT.OR P1, PT, R0, 0x8a, !P3 ;  /* 0x0000008a0000780c */ /* 0x000fda0005f21670 */
[----:B------:R-:W-:-:S05]  /*14350*/  @!P1 IMAD R45, R45, R17, RZ ;  /* 0x000000112d2d9224 */ /* 0x000fca00078e02ff */
[----:B------:R-:W-:Y:S01]  /*14360*/  @!P1 STG.E.U8 desc[UR50][R4.64+0x89], R45 ;  /* 0x0000892d04009986 */ /* 0x000fe2000c101132 */
[C---:B------:R-:W-:Y:S02]  /*14370*/  LOP3.LUT P1, RZ, R19.reuse, 0x8000000, RZ, 0xc0, !PT ;  /* 0x0800000013ff7812 */ /* 0x040fe4000782c0ff */
[----:B------:R-:W-:-:S11]  /*14380*/  LOP3.LUT P6, RZ, R19, 0x20000, RZ, 0xc0, !PT ;  /* 0x0002000013ff7812 */ /* 0x000fd600078cc0ff */
[----:B0-----:R-:W-:-:S05]  /*14390*/  @!P1 IMAD R3, R46, R17, RZ ;  /* 0x000000112e039224 */ /* 0x001fca00078e02ff */
[----:B------:R0:W-:Y:S01]  /*143a0*/  @!P1 STG.E.U8 desc[UR50][R218.64+0x88], R3 ;  /* 0x00008803da009986 */ /* 0x0001e2000c101132 */
[----:B------:R-:W-:Y:S01]  /*143b0*/  ISETP.LT.OR P1, PT, R0, 0x91, !P3 ;  /* 0x000000910000780c */ /* 0x000fe20005f21670 */
[----:B------:R-:W-:-:S05]  /*143c0*/  @!P6 IMAD R47, R47, R17, RZ ;  /* 0x000000112f2fe224 */ /* 0x000fca00078e02ff */
[----:B------:R-:W-:Y:S07]  /*143d0*/  @!P6 STG.E.U8 desc[UR50][R172.64+0x89], R47 ;  /* 0x0000892fac00e986 */ /* 0x000fee000c101132 */
[----:B-1----:R-:W-:-:S05]  /*143e0*/  @!P1 IMAD R7, R48, R17, RZ ;  /* 0x0000001130079224 */ /* 0x002fca00078e02ff */
[----:B------:R1:W-:Y:S01]  /*143f0*/  @!P1 STG.E.U8 desc[UR50][R4.64+0x90], R7 ;  /* 0x0000900704009986 */ /* 0x0003e2000c101132 */
[----:B------:R-:W-:-:S13]  /*14400*/  ISETP.LT.OR P1, PT, R0, 0x92, !P3 ;  /* 0x000000920000780c */ /* 0x000fda0005f21670 */
[----:B------:R-:W-:-:S05]  /*14410*/  @!P1 IMAD R49, R49, R17, RZ ;  /* 0x0000001131319224 */ /* 0x000fca00078e02ff */
[----:B------:R-:W-:Y:S01]  /*14420*/  @!P1 STG.E.U8 desc[UR50][R4.64+0x91], R49 ;  /* 0x0000913104009986 */ /* 0x000fe2000c101132 */
[C---:B------:R-:W-:Y:S02]  /*14430*/  LOP3.LUT P1, RZ, R19.reuse, 0x10000, RZ, 0xc0, !PT ;  /* 0x0001000013ff7812 */ /* 0x040fe4000782c0ff */
[----:B------:R-:W-:-:S11]  /*14440*/  LOP3.LUT P4, RZ, R19, 0x8000, RZ, 0xc0, !PT ;  /* 0x0000800013ff7812 */ /* 0x000fd6000788c0ff */
[----:B---3--:R-:W-:-:S05]  /*14450*/  @!P1 IMAD R9, R50, R17, RZ ;  /* 0x0000001132099224 */ /* 0x008fca00078e02ff */
[----:B------:R2:W-:Y:S01]  /*14460*/  @!P1 STG.E.U8 desc[UR50][R220.64+0x90], R9 ;  /* 0x00009009dc009986 */ /* 0x0005e2000c101132 */
[C---:B------:R-:W-:Y:S01]  /*14470*/  ISETP.LT.OR P1, PT, R0.reuse, 0x99, !P3 ;  /* 0x000000990000780c */ /* 0x040fe20005f21670 */
[-C--:B------:R-:W-:Y:S01]  /*14480*/  @!P4 IMAD R51, R51, R17.reuse, RZ ;  /* 0x000000113333c224 */ /* 0x080fe200078e02ff */
[----:B------:R-:W-:Y:S02]  /*14490*/  ISETP.LT.OR P3, PT, R0, 0x9a, !P3 ;  /* 0x0000009a0000780c */ /* 0x000fe40005f61670 */
[----:B------:R-:W-:Y:S02]  /*144a0*/  LOP3.LUT P5, RZ, R19, 0x4000, RZ, 0xc0, !PT ;  /* 0x0000400013ff7812 */ /* 0x000fe400078ac0ff */
[----:B------:R-:W-:Y:S07]  /*144b0*/  @!P4 STG.E.U8 desc[UR50][R174.64+0x91], R51 ;  /* 0x00009133ae00c986 */ /* 0x000fee000c101132 */
[----:B0-----:R-:W-:-:S05]  /*144c0*/  @!P1 IMAD R3, R52, R17, RZ ;  /* 0x0000001134039224 */ /* 0x001fca00078e02ff */
[----:B------:R0:W-:Y:S01]  /*144d0*/  @!P1 STG.E.U8 desc[UR50][R4.64+0x98], R3 ;  /* 0x0000980304009986 */ /* 0x0001e2000c101132 */
[----:B------:R-:W-:Y:S01]  /*144e0*/  LOP3.LUT P1, RZ, R19, 0x2000, RZ, 0xc0, !PT ;  /* 0x0000200013ff7812 */ /* 0x000fe2000782c0ff */
[-C--:B------:R-:W-:Y:S02]  /*144f0*/  @!P3 IMAD R53, R53, R17.reuse, RZ ;  /* 0x000000113535b224 */ /* 0x080fe400078e02ff */
[----:B-1----:R-:W-:-:S03]  /*14500*/  @!P5 IMAD R7, R54, R17, RZ ;  /* 0x000000113607d224 */ /* 0x002fc600078e02ff */
[----:B------:R1:W-:Y:S07]  /*14510*/  @!P3 STG.E.U8 desc[UR50][R4.64+0x99], R53 ;  /* 0x000099350400b986 */ /* 0x0003ee000c101132 */
[----:B------:R-:W-:Y:S01]  /*14520*/  @!P1 IMAD R55, R55, R17, RZ ;  /* 0x0000001137379224 */ /* 0x000fe200078e02ff */
[----:B------:R3:W-:Y:S04]  /*14530*/  @!P5 STG.E.U8 desc[UR50][R222.64+0x98], R7 ;  /* 0x00009807de00d986 */ /* 0x0007e8000c101132 */
[----:B------:R-:W-:Y:S01]  /*14540*/  @!P1 STG.E.U8 desc[UR50][R176.64+0x99], R55 ;  /* 0x00009937b0009986 */ /* 0x000fe2000c101132 */
[----:B------:R-:W-:-:S13]  /*14550*/  ISETP.LT.OR P1, PT, R0, 0x81, !P2 ;  /* 0x000000810000780c */ /* 0x000fda0005721670 */
[----:B--2---:R-:W-:-:S05]  /*14560*/  @!P1 IMAD R9, R24, R17, RZ ;  /* 0x0000001118099224 */ /* 0x004fca00078e02ff */
[----:B------:R-:W-:Y:S01]  /*14570*/  @!P1 STG.E.U8 desc[UR50][R14.64+0x80], R9 ;  /* 0x000080090e009986 */ /* 0x000fe2000c101132 */
        /* <DEDUP_REMOVED lines=19> */
[----:B------:R-:W-:Y:S01]  /*146b0*/  ISETP.LT.OR P1, PT, R0, 0x91, !P2 ;  /* 0x000000910000780c */ /* 0x000fe20005721670 */
[----:B------:R-:W-:Y:S01]  /*146c0*/  @!P3 IMAD R31, R31, R17, RZ ;  /* 0x000000111f1fb224 */ /* 0x000fe200078e02ff */
[----:B------:R-:W-:-:S04]  /*146d0*/  LOP3.LUT P4, RZ, R19, 0x4, RZ, 0xc0, !PT ;  /* 0x0000000413ff7812 */ /* 0x000fc8000788c0ff */
[----:B------:R3:W-:Y:S01]  /*146e0*/  @!P3 STG.E.U8 desc[UR50][R180.64+0x89], R31 ;  /* 0x0000891fb400b986 */ /* 0x0007e2000c101132 */
[----:B------:R-:W-:-:S06]  /*146f0*/  ISETP.LT.OR P3, PT, R0, 0x92, !P2 ;  /* 0x000000920000780c */ /* 0x000fcc0005761670 */
[----:B0-----:R-:W-:Y:S01]  /*14700*/  @!P1 IMAD R3, R32, R17, RZ ;  /* 0x0000001120039224 */ /* 0x001fe200078e02ff */
[----:B------:R-:W-:-:S04]  /*14710*/  LOP3.LUT P5, RZ, R19, 0x1, RZ, 0xc0, !PT ;  /* 0x0000000113ff7812 */ /* 0x000fc800078ac0ff */
[----:B------:R3:W-:Y:S01]  /*14720*/  @!P1 STG.E.U8 desc[UR50][R14.64+0x90], R3 ;  /* 0x000090030e009986 */ /* 0x0007e2000c101132 */
[C---:B------:R-:W-:Y:S02]  /*14730*/  ISETP.LT.OR P1, PT, R0.reuse, 0x99, !P2 ;  /* 0x000000990000780c */ /* 0x040fe40005721670 */
[----:B------:R-:W-:Y:S02]  /*14740*/  ISETP.LT.OR P2, PT, R0, 0x9a, !P2 ;  /* 0x0000009a0000780c */ /* 0x000fe40005741670 */
[C---:B------:R-:W-:Y:S02]  /*14750*/  LOP3.LUT P6, RZ, R22.reuse, 0x80000, RZ, 0xc0, !PT ;  /* 0x0008000016ff7812 */ /* 0x040fe400078cc0ff */
[----:B------:R-:W-:Y:S01]  /*14760*/  LOP3.LUT P0, RZ, R22, 0x100000, RZ, 0xc0, !PT ;  /* 0x0010000016ff7812 */ /* 0x000fe2000780c0ff */
[-C--:B------:R-:W-:Y:S02]  /*14770*/  @!P3 IMAD R33, R33, R17.reuse, RZ ;  /* 0x000000112121b224 */ /* 0x080fe400078e02ff */
[----:B-1----:R-:W-:-:S02]  /*14780*/  @!P4 IMAD R5, R34, R17, RZ ;  /* 0x000000112205c224 */ /* 0x002fc400078e02ff */
[-C--:B------:R-:W-:Y:S02]  /*14790*/  @!P5 IMAD R35, R35, R17.reuse, RZ ;  /* 0x000000112323d224 */ /* 0x080fe400078e02ff */
[-C--:B--2---:R-:W-:Y:S02]  /*147a0*/  @!P1 IMAD R7, R36, R17.reuse, RZ ;  /* 0x0000001124079224 */ /* 0x084fe400078e02ff */
[-C--:B------:R-:W-:Y:S01]  /*147b0*/  @!P2 IMAD R37, R37, R17.reuse, RZ ;  /* 0x000000112525a224 */ /* 0x080fe200078e02ff */
[----:B------:R3:W-:Y:S01]  /*147c0*/  @!P3 STG.E.U8 desc[UR50][R14.64+0x91], R33 ;  /* 0x000091210e00b986 */ /* 0x0007e2000c101132 */
[-C--:B----4-:R-:W-:Y:S02]  /*147d0*/  @!P6 IMAD R9, R38, R17.reuse, RZ ;  /* 0x000000112609e224 */ /* 0x090fe400078e02ff */
[----:B------:R-:W-:Y:S01]  /*147e0*/  @!P0 IMAD R39, R39, R17, RZ ;  /* 0x0000001127278224 */ /* 0x000fe200078e02ff */
[----:B------:R3:W-:Y:S04]  /*147f0*/  @!P4 STG.E.U8 desc[UR50][R182.64+0x90], R5 ;  /* 0x00009005b600c986 */ /* 0x0007e8000c101132 */
[----:B------:R3:W-:Y:S04]  /*14800*/  @!P5 STG.E.U8 desc[UR50][R152.64+0x91], R35 ;  /* 0x000091239800d986 */ /* 0x0007e8000c101132 */
[----:B------:R3:W-:Y:S04]  /*14810*/  @!P1 STG.E.U8 desc[UR50][R14.64+0x98], R7 ;  /* 0x000098070e009986 */ /* 0x0007e8000c101132 */
[----:B------:R3:W-:Y:S04]  /*14820*/  @!P2 STG.E.U8 desc[UR50][R14.64+0x99], R37 ;  /* 0x000099250e00a986 */ /* 0x0007e8000c101132 */
[----:B------:R3:W-:Y:S04]  /*14830*/  @!P6 STG.E.U8 desc[UR50][R154.64+0x98], R9 ;  /* 0x000098099a00e986 */ /* 0x0007e8000c101132 */
[----:B------:R3:W-:Y:S02]  /*14840*/  @!P0 STG.E.U8 desc[UR50][R156.64+0x99], R39 ;  /* 0x000099279c008986 */ /* 0x0007e4000c101132 */
.L_x_510:
[----:B------:R-:W-:Y:S05]  /*14850*/  BSYNC B0 ;  /* 0x0000000000007941 */ /* 0x000fea0003800000 */
.L_x_28:
[----:B0--3--:R-:W3:Y:S04]  /*14860*/  LDL.LU R3, [R1+0x80] ;  /* 0x0000800001037983 */ /* 0x009ee80000300800 */
[----:B------:R-:W3:Y:S01]  /*14870*/  LDL.LU R2, [R1+0x84] ;  /* 0x0000840001027983 */ /* 0x000ee20000300800 */
[----:B------:R-:W-:Y:S01]  /*14880*/  ULDC UR4, c[0x0][0xc] ;  /* 0x0000030000047ab9 */ /* 0x000fe20000000800 */
[----:B------:R-:W-:Y:S01]  /*14890*/  ULDC UR5, c[0x0][0x10] ;  /* 0x0000040000057ab9 */ /* 0x000fe20000000800 */
[----:B------:R-:W3:Y:S01]  /*148a0*/  LDC R5, c[0x0][0x14] ;  /* 0x00000500ff057b82 */ /* 0x000ee20000000800 */
[----:B------:R-:W-:Y:S01]  /*148b0*/  UIMAD.WIDE.U32 UR4, UR4, UR5, URZ ;  /* 0x00000005040472a5 */ /* 0x000fe2000f8e003f */
[----:B------:R-:W-:Y:S01]  /*148c0*/  PRMT R0, RZ, 0x7610, R0 ;  /* 0x00007610ff007816 */ /* 0x000fe20000000000 */
[----:B------:R-:W-:Y:S01]  /*148d0*/  UMOV UR48, 0xffffffff ;  /* 0xffffffff00307882 */ /* 0x000fe20000000000 */
[----:B------:R-:W-:-:S03]  /*148e0*/  UMOV UR47, 0xffffffff ;  /* 0xffffffff002f7882 */ /* 0x000fc60000000000 */
[----:B---3--:R-:W-:-:S04]  /*148f0*/  IMAD.WIDE.U32 R2, R5, UR4, R2 ;  /* 0x0000000405027c25 */ /* 0x008fc8000f8e0002 */
[----:B------:R-:W-:Y:S01]  /*14900*/  IMAD R5, R5, UR5, RZ ;  /* 0x0000000505057c24 */ /* 0x000fe2000f8e02ff */
[----:B------:R-:W-:Y:S01]  /*14910*/  ULDC.64 UR4, c[0x0][0x650] ;  /* 0x0001940000047ab9 */ /* 0x000fe20000000a00 */
[----:B------:R-:W-:Y:S01]  /*14920*/  IMAD.MOV.U32 R6, RZ, RZ, R2 ;  /* 0x000000ffff067224 */ /* 0x000fe200078e0002 */
[----:B------:R-:W-:Y:S01]  /*14930*/  ISETP.GE.U32.AND P0, PT, R2, UR4, PT ;  /* 0x0000000402007c0c */ /* 0x000fe2000bf06070 */
[----:B------:R-:W-:-:S05]  /*14940*/  IMAD.IADD R4, R3, 0x1, R5 ;  /* 0x0000000103047824 */ /* 0x000fca00078e0205 */
[----:B------:R0:W-:Y:S01]  /*14950*/  STL [R1+0x80], R4 ;  /* 0x0000800401007387 */ /* 0x0001e20000100800 */
[----:B------:R-:W-:-:S03]  /*14960*/  ISETP.GE.U32.AND.EX P0, PT, R4, UR5, PT, P0 ;  /* 0x0000000504007c0c */ /* 0x000fc6000bf06100 */
[----:B------:R0:W-:Y:S10]  /*14970*/  STL [R1+0x84], R6 ;  /* 0x0000840601007387 */ /* 0x0001f40000100800 */
[----:B0-----:R-:W-:Y:S05]  /*14980*/  @P0 BRA `(.L_x_511) ;  /* 0x0000000400800947 */ /* 0x001fea0003800000 */
[----:B------:R-:W0:Y:S01]  /*14990*/  S2UR UR6, SR_CTAID.X ;  /* 0x00000000000679c3 */ /* 0x000e220000002500 */
[----:B------:R-:W-:Y:S01]  /*149a0*/  ULDC.64 UR4, c[0x0][0x628] ;  /* 0x00018a0000047ab9 */ /* 0x000fe20000000a00 */
[----:B------:R-:W-:Y:S01]  /*149b0*/  ULDC UR7, c[0x0][0x150] ;  /* 0x0000540000077ab9 */ /* 0x000fe20000000800 */
[----:B------:R-:W-:Y:S01]  /*149c0*/  ISETP.NE.U32.AND P0, PT, RZ, UR4, PT ;  /* 0x00000004ff007c0c */ /* 0x000fe2000bf05070 */
[----:B------:R-:W-:Y:S01]  /*149d0*/  ULDC UR15, c[0x0][0x630] ;  /* 0x00018c00000f7ab9 */ /* 0x000fe20000000800 */
[----:B------:R-:W-:Y:S01]  /*149e0*/  R2UR UR16, R6 ;  /* 0x00000000061072ca */ /* 0x000fe200000e0000 */
[----:B------:R-:W-:Y:S01]  /*149f0*/  ULDC UR19, c[0x0][0x154] ;  /* 0x0000550000137ab9 */ /* 0x000fe20000000800 */
[----:B------:R-:W-:Y:S01]  /*14a00*/  ISETP.NE.AND.EX P0, PT, RZ, UR5, PT, P0 ;  /* 0x00000005ff007c0c */ /* 0x000fe2000bf05300 */
[----:B------:R-:W3:Y:S01]  /*14a10*/  S2UR UR18, SR_CTAID.Y ;  /* 0x00000000001279c3 */ /* 0x000ee20000002600 */
[----:B------:R-:W-:Y:S02]  /*14a20*/  R2UR UR17, R4 ;  /* 0x00000000041172ca */ /* 0x000fe400000e0000 */
[----:B------:R-:W-:-:S02]  /*14a30*/  R2UR UR12, R6 ;  /* 0x00000000060c72ca */ /* 0x000fc400000e0000 */
[----:B------:R-:W-:Y:S02]  /*14a40*/  R2UR UR13, R4 ;  /* 0x00000000040d72ca */ /* 0x000fe400000e0000 */
[----:B0-----:R-:W-:-:S05]  /*14a50*/  I2FP.F32.U32 R0, UR6 ;  /* 0x0000000600007c45 */ /* 0x001fca0008201000 */
[----:B------:R-:W-:-:S04]  /*14a60*/  FMUL R0, R0, UR7 ;  /* 0x0000000700007c20 */ /* 0x000fc80008400000 */
[----:B------:R0:W0:Y:S01]  /*14a70*/  F2I.U32.TRUNC.NTZ R2, R0 ;  /* 0x0000000000027305 */ /* 0x000022000020f000 */
[----:B---3--:R-:W-:Y:S05]  /*14a80*/  @!P0 BRA `(.L_x_512) ;  /* 0x0000000000308947 */ /* 0x008fea0003800000 */
        /* <DEDUP_REMOVED lines=12> */
.L_x_512:
[----:B------:R-:W-:Y:S01]  /*14b50*/  USHF.R.U64 UR47, UR12, UR15, UR13 ;  /* 0x0000000f0c2f7299 */ /* 0x000fe2000800120d */
[----:B0-----:R-:W-:Y:S01]  /*14b60*/  I2FP.F32.U32 R0, UR18 ;  /* 0x0000001200007c45 */ /* 0x001fe20008201000 */
[----:B------:R-:W-:Y:S02]  /*14b70*/  USHF.R.U32.HI UR4, URZ, UR15, UR13 ;  /* 0x0000000f3f047299 */ /* 0x000fe4000801160d */
[----:B------:R-:W-:Y:S02]  /*14b80*/  UIADD3 UR10, UP0, URZ, -UR47, URZ ;  /* 0x8000002f3f0a7290 */ /* 0x000fe4000ff1e03f */
[----:B------:R-:W-:Y:S01]  /*14b90*/  FMUL R0, R0, UR19 ;  /* 0x0000001300007c20 */ /* 0x000fe20008400000 */
[----:B------:R-:W-:Y:S01]  /*14ba0*/  ULDC.64 UR12, c[0x0][0x620] ;  /* 0x00018800000c7ab9 */ /* 0x000fe20000000a00 */
[----:B------:R-:W-:Y:S01]  /*14bb0*/  UIADD3.X UR4, URZ, ~UR4, URZ, UP0, !UPT ;  /* 0x800000043f047290 */ /* 0x000fe200087fe43f */
[----:B------:R-:W-:Y:S01]  /*14bc0*/  UMOV UR8, UR16 ;  /* 0x0000001000087c82 */ /* 0x000fe20008000000 */
[----:B------:R-:W-:-:S02]  /*14bd0*/  UMOV UR9, UR17 ;  /* 0x0000001100097c82 */ /* 0x000fc40008000000 */
[----:B------:R-:W0:Y:S01]  /*14be0*/  F2I.U32.TRUNC.NTZ R0, R0 ;  /* 0x0000000000007305 */ /* 0x000e22000020f000 */
[----:B------:R-:W-:Y:S02]  /*14bf0*/  UIMAD UR4, UR4, UR12, URZ ;  /* 0x0000000c040472a4 */ /* 0x000fe4000f8e023f */
[----:B------:R-:W-:Y:S01]  /*14c00*/  UIMAD.WIDE.U32 UR8, UR10, UR12, UR8 ;  /* 0x0000000c0a0872a5 */ /* 0x000fe2000f8e0008 */
[----:B------:R-:W-:Y:S01]  /*14c10*/  R2UR UR12, R2 ;  /* 0x00000000020c72ca */ /* 0x000fe200000e0000 */
[----:B------:R-:W-:Y:S01]  /*14c20*/  UIMAD UR10, UR10, UR13, UR4 ;  /* 0x0000000d0a0a72a4 */ /* 0x000fe2000f8e0204 */
[----:B------:R-:W-:Y:S01]  /*14c30*/  ULDC UR11, c[0x0][0x618] ;  /* 0x00018600000b7ab9 */ /* 0x000fe20000000800 */
[----:B------:R-:W-:Y:S02]  /*14c40*/  ULDC UR21, c[0x0][0x658] ;  /* 0x0001960000157ab9 */ /* 0x000fe40000000800 */
[----:B------:R-:W-:Y:S01]  /*14c50*/  UIADD3 UR10, UR9, UR10, URZ ;  /* 0x0000000a090a7290 */ /* 0x000fe2000fffe03f */
[----:B------:R-:W-:Y:S01]  /*14c60*/  UMOV UR16, 0xffffffff ;  /* 0xffffffff00107882 */ /* 0x000fe20000000000 */
[----:B------:R-:W-:Y:S01]  /*14c70*/  ULDC.64 UR4, c[0x0][0x640] ;  /* 0x0001900000047ab9 */ /* 0x000fe20000000a00 */
[----:B------:R-:W-:Y:S01]  /*14c80*/  USHF.L.U32 UR17, UR16, UR21, URZ ;  /* 0x0000001510117299 */ /* 0x000fe2000800063f */
[----:B------:R-:W-:Y:S01]  /*14c90*/  ISETP.NE.U32.AND P0, PT, RZ, UR4, PT ;  /* 0x00000004ff007c0c */ /* 0x000fe2000bf05070 */
[----:B------:R-:W-:Y:S01]  /*14ca0*/  USHF.R.U64 UR8, UR8, UR11, UR10 ;  /* 0x0000000b08087299 */ /* 0x000fe2000800120a */
[----:B0-----:R-:W-:Y:S01]  /*14cb0*/  R2UR UR14, R0 ;  /* 0x00000000000e72ca */ /* 0x001fe200000e0000 */
[----:B------:R-:W-:Y:S01]  /*14cc0*/  USHF.R.U32.HI UR10, URZ, UR11, UR10 ;  /* 0x0000000b3f0a7299 */ /* 0x000fe2000801160a */
[----:B------:R-:W-:Y:S01]  /*14cd0*/  ISETP.NE.AND.EX P0, PT, RZ, UR5, PT, P0 ;  /* 0x00000005ff007c0c */ /* 0x000fe2000bf05300 */
[----:B------:R-:W-:Y:S01]  /*14ce0*/  ULDC UR15, c[0x0][0x608] ;  /* 0x00018200000f7ab9 */ /* 0x000fe20000000800 */
[----:B------:R-:W-:-:S02]  /*14cf0*/  ULOP3.LUT UR22, URZ, UR17, URZ, 0x33, !UPT ;  /* 0x000000113f167292 */ /* 0x000fc4000f8e333f */
[----:B------:R-:W-:Y:S02]  /*14d00*/  USHF.R.U64 UR17, UR8, UR15, UR10 ;  /* 0x0000000f08117299 */ /* 0x000fe4000800120a */
[----:B------:R-:W-:Y:S01]  /*14d10*/  USHF.R.U32.HI UR10, URZ, UR15, UR10 ;  /* 0x0000000f3f0a7299 */ /* 0x000fe2000801160a */
[----:B------:R-:W-:Y:S01]  /*14d20*/  UMOV UR19, 0x1 ;  /* 0x0000000100137882 */ /* 0x000fe20000000000 */
[----:B------:R-:W-:Y:S02]  /*14d30*/  UIADD3 UR12, -UR12, URZ, URZ ;  /* 0x0000003f0c0c7290 */ /* 0x000fe4000fffe13f */
[----:B------:R-:W-:Y:S02]  /*14d40*/  USHF.L.U32 UR16, UR19, UR21, URZ ;  /* 0x0000001513107299 */ /* 0x000fe4000800063f */
[----:B------:R-:W-:Y:S01]  /*14d50*/  USHF.R.U64 UR19, UR17, UR21, UR10 ;  /* 0x0000001511137299 */ /* 0x000fe2000800120a */
[----:B------:R-:W-:Y:S01]  /*14d60*/  ULDC UR13, c[0x0][0x144] ;  /* 0x00005100000d7ab9 */ /* 0x000fe20000000800 */
[----:B------:R-:W-:Y:S01]  /*14d70*/  ULDC UR7, c[0x0][0x600] ;  /* 0x0001800000077ab9 */ /* 0x000fe20000000800 */
[----:B------:R-:W-:-:S02]  /*14d80*/  UIADD3 UR20, -UR14, URZ, URZ ;  /* 0x0000003f0e147290 */ /* 0x000fc4000fffe13f */
[----:B------:R-:W-:Y:S02]  /*14d90*/  USHF.R.U32.HI UR15, URZ, UR21, UR10 ;  /* 0x000000153f0f7299 */ /* 0x000fe4000801160a */
[----:B------:R-:W-:Y:S02]  /*14da0*/  UIADD3 UR9, UR7, -0x1, URZ ;  /* 0xffffffff07097890 */ /* 0x000fe4000fffe03f */
        /* <DEDUP_REMOVED lines=16> */
.L_x_513:
[----:B------:R-:W-:Y:S01]  /*14eb0*/  UISETP.NE.AND UP0, UPT, UR37, URZ, UPT ;  /* 0x0000003f2500728c */ /* 0x000fe2000bf05270 */
[----:B------:R-:W-:Y:S01]  /*14ec0*/  IMAD.MOV.U32 R0, RZ, RZ, 0x1 ;  /* 0x00000001ff007424 */ /* 0x000fe200078e00ff */
[----:B------:R-:W-:Y:S02]  /*14ed0*/  USHF.R.U64 UR4, UR14, UR21, UR15 ;  /* 0x000000150e047299 */ /* 0x000fe4000800120f */
[----:B------:R-:W-:Y:S02]  /*14ee0*/  ULOP3.LUT UR17, UR17, UR22, URZ, 0xc0, !UPT ;  /* 0x0000001611117292 */ /* 0x000fe4000f8ec03f */
[----:B------:R-:W-:Y:S02]  /*14ef0*/  UIADD3 UR5, -UR4, URZ, URZ ;  /* 0x0000003f04057290 */ /* 0x000fe4000fffe13f */
[----:B------:R-:W-:Y:S02]  /*14f00*/  UIMAD UR16, UR16, UR4, UR17 ;  /* 0x00000004101072a4 */ /* 0x000fe4000f8e0211 */
[----:B------:R-:W-:-:S02]  /*14f10*/  ULOP3.LUT UR9, UR8, UR9, URZ, 0xc0, !UPT ;  /* 0x0000000908097292 */ /* 0x000fc4000f8ec03f */
[----:B------:R-:W-:Y:S02]  /*14f20*/  @UP0 UIMAD UR49, UR24, UR20, UR18 ;  /* 0x00000014183102a4 */ /* 0x000fe4000f8e0212 */
[----:B------:R-:W-:-:S03]  /*14f30*/  UIMAD UR4, UR5, UR23, UR19 ;  /* 0x00000017050472a4 */ /* 0x000fc6000f8e0213 */
[----:B------:R-:W-:Y:S01]  /*14f40*/  ULDC UR5, c[0x0][0x610] ;  /* 0x0001840000057ab9 */ /* 0x000fe20000000800 */
[----:B------:R-:W-:Y:S02]  /*14f50*/  UIMAD UR4, UR4, UR7, UR9 ;  /* 0x00000007040472a4 */ /* 0x000fe4000f8e0209 */
[----:B------:R-:W-:-:S04]  /*14f60*/  UIMAD UR49, UR16, UR5, UR49 ;  /* 0x00000005103172a4 */ /* 0x000fc8000f8e0231 */
[----:B------:R-:W-:Y:S02]  /*14f70*/  USEL UR48, UR4, UR49, !UP0 ;  /* 0x0000003104307287 */ /* 0x000fe4000c000000 */
[----:B------:R-:W-:-:S12]  /*14f80*/  USEL UR49, UR49, UR4, !UP0 ;  /* 0x0000000431317287 */ /* 0x000fd8000c000000 */
.L_x_511:
[----:B------:R-:W-:-:S13]  /*14f90*/  LOP3.LUT P0, RZ, R0, 0xff, RZ, 0xc0, !PT ;  /* 0x000000ff00ff7812 */ /* 0x000fda000780c0ff */
[----:B------:R-:W-:Y:S05]  /*14fa0*/  @P0 BRA `(.L_x_514) ;  /* 0xfffffec000840947 */ /* 0x000fea000383ffff */
[----:B------:R-:W-:Y:S05]  /*14fb0*/  EXIT ;  /* 0x000000000000794d */ /* 0x000fea0003800000 */
.L_x_3:
[----:B------:R-:W2:Y:S01]  /*14fc0*/  LDL R5, [R1+0x84] ;  /* 0x0000840001057983 */ /* 0x000ea20000100800 */
[----:B------:R-:W-:-:S03]  /*14fd0*/  ULDC.64 UR8, c[0x0][0x650] ;  /* 0x0001940000087ab9 */ /* 0x000fc60000000a00 */
[----:B------:R-:W3:Y:S01]  /*14fe0*/  LDL R4, [R1+0x80] ;  /* 0x0000800001047983 */ /* 0x000ee20000100800 */
[----:B------:R-:W-:Y:S01]  /*14ff0*/  PRMT R0, RZ, 0x7610, R0 ;  /* 0x00007610ff007816 */ /* 0x000fe20000000000 */
[----:B------:R-:W-:Y:S02]  /*15000*/  IMAD.MOV.U32 R3, RZ, RZ, -0x1 ;  /* 0xffffffffff037424 */ /* 0x000fe400078e00ff */
[----:B------:R-:W-:Y:S02]  /*15010*/  IMAD.MOV.U32 R2, RZ, RZ, -0x1 ;  /* 0xffffffffff027424 */ /* 0x000fe400078e00ff */
[----:B------:R-:W-:Y:S01]  /*15020*/  IMAD.MOV.U32 R9, RZ, RZ, -0x1 ;  /* 0xffffffffff097424 */ /* 0x000fe200078e00ff */
[----:B--2---:R-:W-:-:S04]  /*15030*/  ISETP.GE.U32.AND P0, PT, R5, UR8, PT ;  /* 0x0000000805007c0c */ /* 0x004fc8000bf06070 */
[----:B---3--:R-:W-:-:S13]  /*15040*/  ISETP.GE.U32.AND.EX P0, PT, R4, UR9, PT, P0 ;  /* 0x0000000904007c0c */ /* 0x008fda000bf06100 */
[----:B------:R-:W-:Y:S05]  /*15050*/  @P0 BRA `(.L_x_515) ;  /* 0x00000004008c0947 */ /* 0x000fea0003800000 */
[----:B------:R-:W-:Y:S01]  /*15060*/  I2FP.F32.U32 R0, UR4 ;  /* 0x0000000400007c45 */ /* 0x000fe20008201000 */
[----:B0-----:R-:W-:Y:S01]  /*15070*/  ULDC.64 UR16, c[0x0][0x628] ;  /* 0x00018a0000107ab9 */ /* 0x001fe20000000a00 */
        /* <DEDUP_REMOVED lines=24> */
.L_x_516:
        /* <DEDUP_REMOVED lines=24> */
[----:B------:R-:W-:Y:S01]  /*15380*/  UMOV UR19, 0x1 ;  /* 0x0000000100137882 */ /* 0x000fe20000000000 */
[----:B------:R-:W-:Y:S01]  /*15390*/  ULDC UR20, c[0x0][0x608] ;  /* 0x0001820000147ab9 */ /* 0x000fe20000000800 */
[----:B------:R-:W-:Y:S01]  /*153a0*/  USHF.L.U32 UR26, UR19, UR23, URZ ;  /* 0x00000017131a7299 */ /* 0x000fe2000800063f */
[----:B------:R-:W-:Y:S01]  /*153b0*/  ISETP.NE.AND.EX P0, PT, RZ, UR9, PT, P0 ;  /* 0x00000009ff007c0c */ /* 0x000fe2000bf05300 */
[----:B------:R-:W-:Y:S02]  /*153c0*/  USHF.R.U64 UR19, UR18, UR20, UR11 ;  /* 0x0000001412137299 */ /* 0x000fe4000800120b */
[----:B------:R-:W-:Y:S02]  /*153d0*/  USHF.R.U32.HI UR11, URZ, UR20, UR11 ;  /* 0x000000143f0b7299 */ /* 0x000fe4000801160b */
[----:B------:R-:W-:-:S02]  /*153e0*/  UIADD3 UR15, -UR15, URZ, URZ ;  /* 0x0000003f0f0f7290 */ /* 0x000fc4000fffe13f */
[----:B------:R-:W-:Y:S01]  /*153f0*/  USHF.R.U64 UR20, UR19, UR23, UR11 ;  /* 0x0000001713147299 */ /* 0x000fe2000800120b */
[----:B------:R-:W-:Y:S01]  /*15400*/  ULDC UR16, c[0x0][0x144] ;  /* 0x0000510000107ab9 */ /* 0x000fe20000000800 */
[----:B------:R-:W-:Y:S01]  /*15410*/  ULDC UR6, c[0x0][0x600] ;  /* 0x0001800000067ab9 */ /* 0x000fe20000000800 */
[----:B------:R-:W-:Y:S02]  /*15420*/  USHF.R.U32.HI UR11, URZ, UR23, UR11 ;  /* 0x000000173f0b7299 */ /* 0x000fe4000801160b */
[----:B------:R-:W-:Y:S02]  /*15430*/  UIMAD UR23, UR16, UR15, UR4 ;  /* 0x0000000f101772a4 */ /* 0x000fe4000f8e0204 */
[----:B------:R-:W-:Y:S02]  /*15440*/  UIADD3 UR22, UR6, -0x1, URZ ;  /* 0xffffffff06167890 */ /* 0x000fe4000fffe03f */
[----:B------:R-:W-:Y:S02]  /*15450*/  ULOP3.LUT UR27, URZ, UR13, URZ, 0x33, !UPT ;  /* 0x0000000d3f1b7292 */ /* 0x000fe4000f8e333f */
[----:B------:R-:W-:Y:S01]  /*15460*/  UIADD3 UR21, -UR17, URZ, URZ ;  /* 0x0000003f11157290 */ /* 0x000fe2000fffe13f */
        /* <DEDUP_REMOVED lines=17> */
.L_x_517:
[----:B------:R-:W-:Y:S01]  /*15580*/  UISETP.NE.AND UP0, UPT, UR37, URZ, UPT ;  /* 0x0000003f2500728c */ /* 0x000fe2000bf05270 */
[----:B------:R-:W-:Y:S01]  /*15590*/  IMAD.MOV.U32 R0, RZ, RZ, 0x1 ;  /* 0x00000001ff007424 */ /* 0x000fe200078e00ff */
[----:B------:R-:W-:Y:S01]  /*155a0*/  USHF.R.U64 UR8, UR4, UR24, UR11 ;  /* 0x0000001804087299 */ /* 0x000fe2000800120b */
[----:B------:R-:W-:Y:S01]  /*155b0*/  IMAD.U32 R9, RZ, RZ, UR5 ;  /* 0x00000005ff097e24 */ /* 0x000fe2000f8e00ff */
[----:B------:R-:W-:Y:S02]  /*155c0*/  ULOP3.LUT UR4, UR19, UR27, URZ, 0xc0, !UPT ;  /* 0x0000001b13047292 */ /* 0x000fe4000f8ec03f */
[----:B------:R-:W-:Y:S02]  /*155d0*/  ULOP3.LUT UR18, UR18, UR22, URZ, 0xc0, !UPT ;  /* 0x0000001612127292 */ /* 0x000fe4000f8ec03f */
[----:B------:R-:W-:-:S03]  /*155e0*/  UIMAD UR4, UR26, UR8, UR4 ;  /* 0x000000081a0472a4 */ /* 0x000fc6000f8e0204 */
[----:B------:R-:W-:Y:S02]  /*155f0*/  @UP0 UIMAD UR23, UR28, UR21, UR7 ;  /* 0x000000151c1702a4 */ /* 0x000fe4000f8e0207 */
[----:B------:R-:W-:-:S03]  /*15600*/  UIADD3 UR7, -UR8, URZ, URZ ;  /* 0x0000003f08077290 */ /* 0x000fc6000fffe13f */
[----:B------:R-:W-:Y:S01]  /*15610*/  ULDC UR8, c[0x0][0x610] ;  /* 0x0001840000087ab9 */ /* 0x000fe20000000800 */
[----:B------:R-:W-:Y:S02]  /*15620*/  UIMAD UR7, UR7, UR25, UR20 ;  /* 0x00000019070772a4 */ /* 0x000fe4000f8e0214 */
[----:B------:R-:W-:Y:S02]  /*15630*/  UIMAD UR4, UR4, UR8, UR23 ;  /* 0x00000008040472a4 */ /* 0x000fe4000f8e0217 */
[----:B------:R-:W-:-:S04]  /*15640*/  UIMAD UR7, UR7, UR6, UR18 ;  /* 0x00000006070772a4 */ /* 0x000fc8000f8e0212 */
[----:B------:R-:W-:Y:S02]  /*15650*/  USEL UR6, UR7, UR4, !UP0 ;  /* 0x0000000407067287 */ /* 0x000fe4000c000000 */
[----:B------:R-:W-:-:S04]  /*15660*/  USEL UR4, UR4, UR7, !UP0 ;  /* 0x0000000704047287 */ /* 0x000fc8000c000000 */
[----:B------:R-:W-:Y:S02]  /*15670*/  IMAD.U32 R2, RZ, RZ, UR6 ;  /* 0x00000006ff027e24 */ /* 0x000fe4000f8e00ff */
[----:B------:R-:W-:-:S07]  /*15680*/  IMAD.U32 R3, RZ, RZ, UR4 ;  /* 0x00000004ff037e24 */ /* 0x000fce000f8e00ff */
.L_x_515:
[----:B------:R-:W-:-:S08]  /*15690*/  NOP ;  /* 0x0000000000007918 */ /* 0x000fd00000000000 */
[----:B0-----:R-:W0:-:S00]  /*156a0*/  USETMAXREG.DEALLOC.CTAPOOL 0x18 ;  /* 0x00000018000079c8 */ /* 0x001e0000080e0500 */
[----:B------:R-:W-:-:S13]  /*156b0*/  ISETP.NE.AND P0, PT, RZ, UR10, PT ;  /* 0x0000000aff007c0c */ /* 0x000fda000bf05270 */
[----:B------:R-:W-:Y:S05]  /*156c0*/  @P0 EXIT ;  /* 0x000000000000094d */ /* 0x000fea0003800000 */
[----:B0-----:R-:W-:Y:S01]  /*156d0*/  LOP3.LUT P0, RZ, R0, 0xff, RZ, 0xc0, !PT ;  /* 0x000000ff00ff7812 */ /* 0x001fe2000780c0ff */
[----:B------:R-:W-:Y:S02]  /*156e0*/  IMAD.MOV.U32 R0, RZ, RZ, 0x1 ;  /* 0x00000001ff007424 */ /* 0x000fe400078e00ff */
[----:B------:R-:W-:-:S10]  /*156f0*/  IMAD.MOV.U32 R6, RZ, RZ, RZ ;  /* 0x000000ffff067224 */ /* 0x000fd400078e00ff */
[----:B------:R-:W-:Y:S05]  /*15700*/  @!P0 BRA `(.L_x_518) ;  /* 0x0000000c00688947 */ /* 0x000fea0003800000 */
[----:B------:R-:W0:Y:S01]  /*15710*/  S2R R4, SR_TID.X ;  /* 0x0000000000047919 */ /* 0x000e220000002100 */
[----:B------:R-:W-:Y:S01]  /*15720*/  ULDC UR4, c[0x0][0x28c] ;  /* 0x0000a30000047ab9 */ /* 0x000fe20000000800 */
[----:B------:R-:W-:Y:S01]  /*15730*/  ULDC UR6, c[0x0][0x658] ;  /* 0x0001960000067ab9 */ /* 0x000fe20000000800 */
[----:B------:R-:W-:Y:S01]  /*15740*/  UIADD3 UR10, UR4, 0x3f, URZ ;  /* 0x0000003f040a7890 */ /* 0x000fe2000fffe03f */
[----:B------:R-:W-:Y:S01]  /*15750*/  BSSY B0, `(.L_x_518) ;  /* 0x00000d5000007945 */ /* 0x000fe20003800000 */
[----:B------:R-:W-:Y:S01]  /*15760*/  UMOV UR7, 0xffffffff ;  /* 0xffffffff00077882 */ /* 0x000fe20000000000 */
[----:B------:R-:W-:Y:S01]  /*15770*/  ULDC UR5, c[0x0][0x600] ;  /* 0x0001800000057ab9 */ /* 0x000fe20000000800 */
[----:B------:R-:W-:Y:S01]  /*15780*/  UMOV UR9, 0x1 ;  /* 0x0000000100097882 */ /* 0x000fe20000000000 */
[----:B------:R-:W-:Y:S01]  /*15790*/  USHF.L.U32 UR7, UR7, UR6, URZ ;  /* 0x0000000607077299 */ /* 0x000fe2000800063f */
[----:B------:R-:W-:Y:S01]  /*157a0*/  IMAD.MOV.U32 R8, RZ, RZ, 0x1 ;  /* 0x00000001ff087424 */ /* 0x000fe200078e00ff */
[----:B------:R-:W-:Y:S01]  /*157b0*/  UIADD3 UR4, UR5, -0x1, URZ ;  /* 0xffffffff05047890 */ /* 0x000fe2000fffe03f */
[----:B------:R-:W-:Y:S01]  /*157c0*/  IMAD.MOV.U32 R0, RZ, RZ, 0x1 ;  /* 0x00000001ff007424 */ /* 0x000fe200078e00ff */
[----:B------:R-:W-:Y:S01]  /*157d0*/  USHF.R.S32.HI UR11, URZ, 0x1f, UR10 ;  /* 0x0000001f3f0b7899 */ /* 0x000fe2000801140a */
[----:B------:R-:W-:Y:S01]  /*157e0*/  IMAD.MOV.U32 R6, RZ, RZ, RZ ;  /* 0x000000ffff067224 */ /* 0x000fe200078e00ff */
[----:B------:R-:W-:Y:S01]  /*157f0*/  ULDC UR8, c[0x0][0xc] ;  /* 0x0000030000087ab9 */ /* 0x000fe20000000800 */
[----:B------:R-:W-:-:S02]  /*15800*/  USHF.L.U32 UR5, UR9, UR6, URZ ;  /* 0x0000000609057299 */ /* 0x000fc4000800063f */
[----:B------:R-:W-:Y:S01]  /*15810*/  ULEA.HI UR11, UR11, UR10, URZ, 0x6 ;  /* 0x0000000a0b0b7291 */ /* 0x000fe2000f8f303f */
[----:B------:R-:W-:Y:S01]  /*15820*/  ULDC UR9, c[0x0][0x10] ;  /* 0x0000040000097ab9 */ /* 0x000fe20000000800 */
[----:B------:R-:W-:Y:S02]  /*15830*/  ULOP3.LUT UR6, URZ, UR7, URZ, 0x33, !UPT ;  /* 0x000000073f067292 */ /* 0x000fe4000f8e333f */
[----:B------:R-:W-:Y:S01]  /*15840*/  UIMAD.WIDE.U32 UR8, UR8, UR9, URZ ;  /* 0x00000009080872a5 */ /* 0x000fe2000f8e003f */
[----:B------:R-:W-:Y:S01]  /*15850*/  ULDC UR7, c[0x0][0x14] ;  /* 0x0000050000077ab9 */ /* 0x000fe20000000800 */
[----:B------:R-:W-:Y:S02]  /*15860*/  USHF.R.S32.HI UR19, URZ, 0x6, UR11 ;  /* 0x000000063f137899 */ /* 0x000fe4000801140b */
[----:B------:R-:W-:Y:S02]  /*15870*/  UIMAD.WIDE.U32 UR22, UR8, UR7, URZ ;  /* 0x00000007081672a5 */ /* 0x000fe4000f8e003f */
[----:B------:R-:W-:-:S02]  /*15880*/  UIMAD UR13, UR9, UR7, URZ ;  /* 0x00000007090d72a4 */ /* 0x000fc4000f8e023f */
[----:B------:R-:W-:Y:S01]  /*15890*/  ULOP3.LUT UR21, UR36, 0x2, URZ, 0xfc, !UPT ;  /* 0x0000000224157892 */ /* 0x000fe2000f8efc3f */
[C---:B0-----:R-:W-:Y:S01]  /*158a0*/  LOP3.LUT P2, RZ, R4.reuse, 0x7f, RZ, 0xc0, !PT ;  /* 0x0000007f04ff7812 */ /* 0x041fe2000784c0ff */
[----:B------:R-:W-:Y:S01]  /*158b0*/  UIADD3 UR13, UR23, UR13, URZ ;  /* 0x0000000d170d7290 */ /* 0x000fe2000fffe03f */
[----:B------:R-:W-:Y:S01]  /*158c0*/  LOP3.LUT P0, RZ, R4, 0x1f, RZ, 0xc0, !PT ;  /* 0x0000001f04ff7812 */ /* 0x000fe2000780c0ff */
[----:B------:R-:W-:Y:S01]  /*158d0*/  UIADD3 UR26, UR19, 0x1, URZ ;  /* 0x00000001131a7890 */ /* 0x000fe2000fffe03f */
[----:B------:R-:W-:Y:S02]  /*158e0*/  ULDC.64 UR24, c[0x0][0x198] ;  /* 0x0000660000187ab9 */ /* 0x000fe40000000a00 */
[----:B------:R-:W-:-:S13]  /*158f0*/  PLOP3.LUT P0, PT, P0, P2, PT, 0x8a, 0x0 ;  /* 0x000000000000781c */ /* 0x000fda0000705172 */
.L_x_530:
[----:B------:R-:W-:-:S03]  /*15900*/  UMOV UR7, 0xffffffff ;  /* 0xffffffff00077882 */ /* 0x000fc60000000000 */
[----:B------:R-:W-:Y:S05]  /*15910*/  BRA.DIV UR7, `(.L_x_519) ;  /* 0x0000001207187947 */ /* 0x000fea000b800000 */
[----:B------:R-:W-:-:S13]  /*15920*/  ELECT P6, URZ, PT ;  /* 0x00000000003f782f */ /* 0x000fda00038c0000 */
.L_x_543:
[----:B------:R-:W0:Y:S01]  /*15930*/  LDC R4, c[0x0][0x28c] ;  /* 0x0000a300ff047b82 */ /* 0x000e220000000800 */
[----:B------:R-:W-:Y:S01]  /*15940*/  BSSY B1, `(.L_x_520) ;  /* 0x0000038000017945 */ /* 0x000fe20003800000 */
[----:B0-----:R-:W-:-:S13]  /*15950*/  ISETP.LT.OR P6, PT, R4, 0x1, !P6 ;  /* 0x000000010400780c */ /* 0x001fda00077c1670 */
[----:B------:R-:W-:Y:S05]  /*15960*/  @P6 BRA `(.L_x_521) ;  /* 0x0000000000d46947 */ /* 0x000fea0003800000 */
[----:B------:R-:W-:Y:S02]  /*15970*/  IMAD R2, R2, 0xa0, RZ ;  /* 0x000000a002027824 */ /* 0x000fe400078e02ff */
[----:B------:R-:W-:Y:S02]  /*15980*/  IMAD R3, R3, 0x180, RZ ;  /* 0x0000018003037824 */ /* 0x000fe400078e02ff */
[----:B------:R-:W-:Y:S02]  /*15990*/  IMAD.MOV.U32 R13, RZ, RZ, RZ ;  /* 0x000000ffff0d7224 */ /* 0x000fe400078e00ff */
[----:B------:R-:W-:Y:S02]  /*159a0*/  IMAD.U32 R11, RZ, RZ, UR26 ;  /* 0x0000001aff0b7e24 */ /* 0x000fe4000f8e00ff */
[----:B------:R-:W-:Y:S02]  /*159b0*/  IMAD.MOV.U32 R4, RZ, RZ, R0 ;  /* 0x000000ffff047224 */ /* 0x000fe400078e0000 */
[----:B------:R-:W-:-:S07]  /*159c0*/  IMAD.MOV.U32 R5, RZ, RZ, R6 ;  /* 0x000000ffff057224 */ /* 0x000fce00078e0006 */
.L_x_525:
[----:B------:R-:W0:Y:S01]  /*159d0*/  S2R R10, SR_CgaCtaId ;  /* 0x00000000000a7919 */ /* 0x000e220000008800 */
[----:B------:R-:W-:-:S04]  /*159e0*/  MOV R7, 0x400 ;  /* 0x0000040000077802 */ /* 0x000fc80000000f00 */
[----:B0-----:R-:W-:Y:S02]  /*159f0*/  LEA R14, R10, R7, 0x18 ;  /* 0x000000070a0e7211 */ /* 0x001fe400078ec0ff */
[----:B------:R-:W-:Y:S01]  /*15a00*/  SHF.L.U32 R7, R4, 0x1f, RZ ;  /* 0x0000001f04077819 */ /* 0x000fe200000006ff */
[----:B------:R-:W0:Y:S02]  /*15a10*/  @!P2 LDC R10, c[0x0][0x500] ;  /* 0x00014000ff0aab82 */ /* 0x000e240000000800 */
[----:B------:R-:W-:-:S04]  /*15a20*/  IMAD R12, R5, 0x8, R14 ;  /* 0x00000008050c7824 */ /* 0x000fc800078e020e */
[----:B------:R-:W1:Y:S02]  /*15a30*/  SYNCS.PHASECHK.TRANS64.TRYWAIT P1, [R12+URZ+0x30], R7 ;  /* 0x000030070c0075a7 */ /* 0x000e64000802017f */
[----:B-1----:R-:W-:Y:S05]  /*15a40*/  @!P1 BRA `(.L_x_522) ;  /* 0x0000000c00ec9947 */ /* 0x002fea0003800000 */
.L_x_544:
[----:B------:R-:W-:Y:S01]  /*15a50*/  UPRMT UR7, UR21, 0x9910, URZ ;  /* 0x0000991015077896 */ /* 0x000fe2000800003f */
[----:B0-----:R0:W-:Y:S03]  /*15a60*/  @!P2 SYNCS.ARRIVE.TRANS64 RZ, [R12+URZ], R10 ;  /* 0x0000000a0cffa9a7 */ /* 0x0011e6000800003f */
[----:B------:R-:W-:-:S06]  /*15a70*/  UISETP.NE.AND UP0, UPT, UR7, 0x2, UPT ;  /* 0x000000020700788c */ /* 0x000fcc000bf05270 */
[----:B------:R-:W-:-:S13]  /*15a80*/  PLOP3.LUT P1, PT, PT, PT, UP0, 0x80, 0x0 ;  /* 0x000000000000781c */ /* 0x000fda0003f2f008 */
[----:B0-----:R-:W-:Y:S05]  /*15a90*/  @P1 BRA `(.L_x_523) ;  /* 0x0000000000041947 */ /* 0x001fea0003800000 */
[----:B------:R-:W-:Y:S01]  /*15aa0*/  BPT.TRAP 0x1 ;  /* 0x000000040000795c */ /* 0x000fe20000300000 */
.L_x_523:
[----:B------:R-:W-:Y:S05]  /*15ab0*/  @P0 BRA `(.L_x_524) ;  /* 0x0000000000040947 */ /* 0x000fea0003800000 */
[----:B------:R-:W-:Y:S01]  /*15ac0*/  BPT.TRAP 0x1 ;  /* 0x000000040000795c */ /* 0x000fe20000300000 */
.L_x_524:
[C-C-:B-1----:R-:W-:Y:S01]  /*15ad0*/  IMAD R7, R5.reuse, 0x6000, R14.reuse ;  /* 0x0000600005077824 */ /* 0x142fe200078e020e */
[----:B------:R-:W-:Y:S01]  /*15ae0*/  R2UR UR9, R12 ;  /* 0x000000000c0972ca */ /* 0x000fe200000e0000 */
[----:B------:R-:W-:Y:S01]  /*15af0*/  IMAD R14, R5, 0x2800, R14 ;  /* 0x00002800050e7824 */ /* 0x000fe200078e020e */
[----:B------:R-:W-:Y:S01]  /*15b00*/  UIADD3 UR14, UP0, UR24, 0xf0, URZ ;  /* 0x000000f0180e7890 */ /* 0x000fe2000ff1e03f */
[----:B------:R-:W-:Y:S01]  /*15b10*/  VIADD R11, R11, 0xffffffff ;  /* 0xffffffff0b0b7836 */ /* 0x000fe20000000000 */
[----:B------:R-:W-:Y:S01]  /*15b20*/  R2UR UR7, R7 ;  /* 0x00000000070772ca */ /* 0x000fe200000e0000 */
[----:B------:R-:W-:Y:S01]  /*15b30*/  UIADD3 UR28, UP1, UR24, 0x1f0, URZ ;  /* 0x000001f0181c7890 */ /* 0x000fe2000ff3e03f */
[----:B------:R-:W-:Y:S01]  /*15b40*/  R2UR UR8, R14 ;  /* 0x000000000e0872ca */ /* 0x000fe200000e0000 */
[----:B------:R-:W-:Y:S01]  /*15b50*/  UIADD3.X UR15, URZ, UR25, URZ, UP0, !UPT ;  /* 0x000000193f0f7290 */ /* 0x000fe200087fe43f */
[----:B------:R-:W-:Y:S01]  /*15b60*/  R2UR UR11, R3 ;  /* 0x00000000030b72ca */ /* 0x000fe200000e0000 */
[----:B------:R-:W-:Y:S01]  /*15b70*/  VIADD R5, R5, 0x1 ;  /* 0x0000000105057836 */ /* 0x000fe20000000000 */
[----:B------:R-:W-:Y:S01]  /*15b80*/  R2UR UR10, R13 ;  /* 0x000000000d0a72ca */ /* 0x000fe200000e0000 */
[----:B------:R-:W-:Y:S01]  /*15b90*/  UIADD3.X UR29, URZ, UR25, URZ, UP1, !UPT ;  /* 0x000000193f1d7290 */ /* 0x000fe20008ffe43f */
[----:B------:R-:W-:Y:S01]  /*15ba0*/  R2UR UR12, R9 ;  /* 0x00000000090c72ca */ /* 0x000fe200000e0000 */
[----:B------:R-:W-:Y:S01]  /*15bb0*/  UMOV UR16, 0x0 ;  /* 0x0000000000107882 */ /* 0x000fe20000000000 */
[----:B------:R-:W-:Y:S01]  /*15bc0*/  R2UR UR20, R2 ;  /* 0x00000000021472ca */ /* 0x000fe200000e0000 */
[----:B------:R-:W-:Y:S01]  /*15bd0*/  UMOV UR17, 0x10000000 ;  /* 0x1000000000117882 */ /* 0x000fe20000000000 */
[----:B------:R-:W-:Y:S01]  /*15be0*/  ISETP.GT.AND P3, PT, R11, 0x1, PT ;  /* 0x000000010b00780c */ /* 0x000fe20003f64270 */
[----:B------:R-:W-:Y:S01]  /*15bf0*/  UIADD3 UR7, UR7, 0x180, URZ ;  /* 0x0000018007077890 */ /* 0x000fe2000fffe03f */
[----:B------:R-:W-:Y:S01]  /*15c00*/  ISETP.NE.AND P1, PT, R5, 0x6, PT ;  /* 0x000000060500780c */ /* 0x000fe20003f25270 */
[----:B------:R-:W-:Y:S01]  /*15c10*/  UIADD3 UR18, UR8, 0x24180, URZ ;  /* 0x0002418008127890 */ /* 0x000fe2000fffe03f */
[----:B------:R-:W-:-:S02]  /*15c20*/  VIADD R13, R13, 0x40 ;  /* 0x000000400d0d7836 */ /* 0x000fc40000000000 */
[----:B------:R-:W-:Y:S02]  /*15c30*/  SEL R7, RZ, 0x1, P1 ;  /* 0x00000001ff077807 */ /* 0x000fe40000800000 */
[----:B------:R-:W-:Y:S01]  /*15c40*/  UMOV UR8, UR7 ;  /* 0x0000000700087c82 */ /* 0x000fe20008000000 */
[----:B------:R-:W-:Y:S01]  /*15c50*/  SEL R5, R5, RZ, P1 ;  /* 0x000000ff05057207 */ /* 0x000fe20000800000 */
[----:B------:R0:W-:Y:S01]  /*15c60*/  UTMALDG.3D [UR8], [UR14], desc[UR16] ;  /* 0x000010080e0075b4 */ /* 0x0001e20008011000 */
[----:B------:R-:W-:Y:S01]  /*15c70*/  LOP3.LUT R4, R4, R7, RZ, 0x3c, !PT ;  /* 0x0000000704047212 */ /* 0x000fe200078e3cff */
[----:B0-----:R-:W-:Y:S01]  /*15c80*/  UMOV UR8, UR18 ;  /* 0x0000001200087c82 */ /* 0x001fe20008000000 */
[----:B------:R-:W-:Y:S02]  /*15c90*/  UMOV UR11, UR20 ;  /* 0x00000014000b7c82 */ /* 0x000fe40008000000 */
[----:B------:R0:W-:Y:S02]  /*15ca0*/  UTMALDG.3D [UR8], [UR28], desc[UR16] ;  /* 0x000010081c0075b4 */ /* 0x0001e40008011000 */
[----:B0-----:R-:W-:Y:S05]  /*15cb0*/  @P3 BRA `(.L_x_525) ;  /* 0xfffffffc00443947 */ /* 0x001fea000383ffff */
.L_x_521:
[----:B------:R-:W-:Y:S05]  /*15cc0*/  BSYNC B1 ;  /* 0x0000000000017941 */ /* 0x000fea0003800000 */
.L_x_520:
[----:B------:R-:W2:Y:S01]  /*15cd0*/  LDL.LU R14, [R1+0x80] ;  /* 0x00008000010e7983 */ /* 0x000ea20000300800 */
[----:B------:R-:W-:Y:S01]  /*15ce0*/  LOP3.LUT P1, RZ, R8, 0xff, RZ, 0xc0, !PT ;  /* 0x000000ff08ff7812 */ /* 0x000fe2000782c0ff */
[----:B------:R-:W-:Y:S01]  /*15cf0*/  VIADD R6, R6, UR19 ;  /* 0x0000001306067c36 */ /* 0x000fe20008000000 */
[----:B------:R-:W-:Y:S01]  /*15d00*/  ULDC.64 UR8, c[0x0][0x650] ;  /* 0x0001940000087ab9 */ /* 0x000fe20000000a00 */
[----:B------:R-:W3:Y:S01]  /*15d10*/  LDL.LU R12, [R1+0x84] ;  /* 0x00008400010c7983 */ /* 0x000ee20000300800 */
[----:B------:R-:W-:Y:S01]  /*15d20*/  UISETP.GE.U32.AND UP0, UPT, UR19, 0x6, UPT ;  /* 0x000000061300788c */ /* 0x000fe2000bf06070 */
[----:B------:R-:W-:Y:S01]  /*15d30*/  BSSY B1, `(.L_x_526) ;  /* 0x0000074000017945 */ /* 0x000fe20003800000 */
[----:B------:R-:W-:Y:S01]  /*15d40*/  IMAD.MOV.U32 R9, RZ, RZ, -0x1 ;  /* 0xffffffffff097424 */ /* 0x000fe200078e00ff */
[----:B------:R-:W-:Y:S02]  /*15d50*/  PRMT R4, RZ, 0x7610, R4 ;  /* 0x00007610ff047816 */ /* 0x000fe40000000004 */
[----:B------:R-:W-:-:S02]  /*15d60*/  PRMT R8, RZ, 0x7610, R8 ;  /* 0x00007610ff087816 */ /* 0x000fc40000000008 */
[----:B------:R-:W-:Y:S02]  /*15d70*/  PLOP3.LUT P3, PT, PT, PT, UP0, 0x80, 0x0 ;  /* 0x000000000000781c */ /* 0x000fe40003f6f008 */
[----:B------:R-:W0:Y:S01]  /*15d80*/  @P1 S2R R3, SR_CgaCtaId ;  /* 0x0000000000031919 */ /* 0x000e220000008800 */
[----:B------:R-:W-:-:S04]  /*15d90*/  @P1 MOV R2, 0x400 ;  /* 0x0000040000021802 */ /* 0x000fc80000000f00 */
[----:B0-----:R-:W-:-:S04]  /*15da0*/  @P1 LEA R2, R3, R2, 0x18 ;  /* 0x0000000203021211 */ /* 0x001fc800078ec0ff */
[----:B------:R0:W-:Y:S01]  /*15db0*/  @P1 SYNCS.ARRIVE.TRANS64.A1T0 RZ, [R2+URZ+0x78], RZ ;  /* 0x000078ff02ff19a7 */ /* 0x0001e2000810003f */
[----:B------:R-:W-:Y:S01]  /*15dc0*/  ISETP.GT.U32.AND P1, PT, R6, 0x5, PT ;  /* 0x000000050600780c */ /* 0x000fe20003f24070 */
[----:B0-----:R-:W-:-:S05]  /*15dd0*/  IMAD.U32 R2, RZ, RZ, UR19 ;  /* 0x00000013ff027e24 */ /* 0x001fca000f8e00ff */
[----:B------:R-:W-:Y:S01]  /*15de0*/  ISETP.LT.U32.AND P1, PT, R2, 0x6, P1 ;  /* 0x000000060200780c */ /* 0x000fe20000f21070 */
[----:B------:R-:W-:-:S04]  /*15df0*/  IMAD.WIDE.U32 R2, R6, -0x55555555, RZ ;  /* 0xaaaaaaab06027825 */ /* 0x000fc800078e00ff */
[----:B------:R-:W-:Y:S01]  /*15e00*/  IMAD.MOV.U32 R2, RZ, RZ, -0x1 ;  /* 0xffffffffff027424 */ /* 0x000fe200078e00ff */
[----:B------:R-:W-:Y:S02]  /*15e10*/  SHF.R.U32.HI R5, RZ, 0x2, R3 ;  /* 0x00000002ff057819 */ /* 0x000fe40000011603 */
[----:B------:R-:W-:-:S03]  /*15e20*/  SEL R3, RZ, 0x1, !P1 ;  /* 0x00000001ff037807 */ /* 0x000fc60004800000 */
[----:B------:R-:W-:Y:S01]  /*15e30*/  IMAD R6, R5, -0x6, R6 ;  /* 0xfffffffa05067824 */ /* 0x000fe200078e0206 */
[----:B------:R-:W-:Y:S01]  /*15e40*/  LOP3.LUT R0, R0, R3, RZ, 0x3c, !PT ;  /* 0x0000000300007212 */ /* 0x000fe200078e3cff */
[----:B------:R-:W-:-:S03]  /*15e50*/  IMAD.MOV.U32 R3, RZ, RZ, -0x1 ;  /* 0xffffffffff037424 */ /* 0x000fc600078e00ff */
[----:B------:R-:W-:Y:S02]  /*15e60*/  @P3 LOP3.LUT R0, R0, 0x1, R5, 0x78, !PT ;  /* 0x0000000100003812 */ /* 0x000fe400078e7805 */
[----:B---3--:R-:W-:-:S04]  /*15e70*/  IADD3 R12, P1, R12, UR22, RZ ;  /* 0x000000160c0c7c10 */ /* 0x008fc8000ff3e0ff */
[----:B--2---:R-:W-:Y:S01]  /*15e80*/  IADD3.X R14, R14, UR13, RZ, P1, !PT ;  /* 0x0000000d0e0e7c10 */ /* 0x004fe20008ffe4ff */
[----:B------:R0:W-:Y:S01]  /*15e90*/  STL [R1+0x84], R12 ;  /* 0x0000840c01007387 */ /* 0x0001e20000100800 */
[----:B------:R-:W-:-:S03]  /*15ea0*/  ISETP.GE.U32.AND P1, PT, R12, UR8, PT ;  /* 0x000000080c007c0c */ /* 0x000fc6000bf26070 */
[----:B------:R0:W-:Y:S01]  /*15eb0*/  STL [R1+0x80], R14 ;  /* 0x0000800e01007387 */ /* 0x0001e20000100800 */
[----:B------:R-:W-:-:S13]  /*15ec0*/  ISETP.GE.U32.AND.EX P1, PT, R14, UR9, PT, P1 ;  /* 0x000000090e007c0c */ /* 0x000fda000bf26110 */
[----:B0-----:R-:W-:Y:S05]  /*15ed0*/  @P1 BRA `(.L_x_527) ;  /* 0x0000000400641947 */ /* 0x001fea0003800000 */
[----:B------:R-:W0:Y:S01]  /*15ee0*/  S2R R7, SR_CTAID.X ;  /* 0x0000000000077919 */ /* 0x000e220000002500 */
[----:B------:R-:W-:Y:S01]  /*15ef0*/  ULDC UR7, c[0x0][0x150] ;  /* 0x0000540000077ab9 */ /* 0x000fe20000000800 */
[----:B------:R-:W1:Y:S01]  /*15f00*/  LDC R4, c[0x0][0x144] ;  /* 0x00005100ff047b82 */ /* 0x000e620000000800 */
[----:B------:R-:W-:Y:S01]  /*15f10*/  UISETP.NE.AND UP0, UPT, UR37, URZ, UPT ;  /* 0x0000003f2500728c */ /* 0x000fe2000bf05270 */
[----:B------:R-:W2:Y:S01]  /*15f20*/  S2R R5, SR_CTAID.Y ;  /* 0x0000000000057919 */ /* 0x000ea20000002600 */
[----:B------:R-:W-:Y:S01]  /*15f30*/  ULDC.64 UR8, c[0x0][0x628] ;  /* 0x00018a0000087ab9 */ /* 0x000fe20000000a00 */
[----:B------:R-:W-:-:S03]  /*15f40*/  ULDC UR10, c[0x0][0x630] ;  /* 0x00018c00000a7ab9 */ /* 0x000fc60000000800 */
[----:B------:R-:W-:Y:S01]  /*15f50*/  PLOP3.LUT P1, PT, PT, PT, UP0, 0x80, 0x0 ;  /* 0x000000000000781c */ /* 0x000fe20003f2f008 */
[----:B------:R-:W3:Y:S01]  /*15f60*/  LDC R10, c[0x0][0x148] ;  /* 0x00005200ff0a7b82 */ /* 0x000ee20000000800 */
[----:B0-----:R-:W-:Y:S02]  /*15f70*/  I2FP.F32.U32 R2, R7 ;  /* 0x0000000700027245 */ /* 0x001fe40000201000 */
[----:B--2---:R-:W-:-:S03]  /*15f80*/  I2FP.F32.U32 R3, R5 ;  /* 0x0000000500037245 */ /* 0x004fc60000201000 */
[----:B------:R-:W-:Y:S01]  /*15f90*/  FMUL R2, R2, UR7 ;  /* 0x0000000702027c20 */ /* 0x000fe20008400000 */
[----:B------:R-:W-:Y:S02]  /*15fa0*/  ULDC UR7, c[0x0][0x154] ;  /* 0x0000550000077ab9 */ /* 0x000fe40000000800 */
[----:B------:R-:W-:-:S03]  /*15fb0*/  FMUL R9, R3, UR7 ;  /* 0x0000000703097c20 */ /* 0x000fc60008400000 */
[----:B------:R-:W0:Y:S08]  /*15fc0*/  F2I.U32.TRUNC.NTZ R2, R2 ;  /* 0x0000000200027305 */ /* 0x000e30000020f000 */
[----:B------:R-:W2:Y:S01]  /*15fd0*/  F2I.U32.TRUNC.NTZ R9, R9 ;  /* 0x0000000900097305 */ /* 0x000ea2000020f000 */
[----:B0-----:R-:W-:Y:S02]  /*15fe0*/  IMAD.MOV R3, RZ, RZ, -R2 ;  /* 0x000000ffff037224 */ /* 0x001fe400078e0a02 */
[----:B------:R-:W-:-:S02]  /*15ff0*/  IMAD.MOV.U32 R2, RZ, RZ, R12 ;  /* 0x000000ffff027224 */ /* 0x000fc400078e000c */
[----:B-1----:R-:W-:Y:S02]  /*16000*/  IMAD R7, R4, R3, R7 ;  /* 0x0000000304077224 */ /* 0x002fe400078e0207 */
[----:B--2---:R-:W-:-:S04]  /*16010*/  IMAD.MOV R3, RZ, RZ, -R9 ;  /* 0x000000ffff037224 */ /* 0x004fc800078e0a09 */
[----:B---3--:R-:W-:Y:S01]  /*16020*/  @P1 IMAD R7, R10, R3, R5 ;  /* 0x000000030a071224 */ /* 0x008fe200078e0205 */
[----:B------:R-:W-:Y:S01]  /*16030*/  ISETP.NE.U32.AND P1, PT, RZ, UR8, PT ;  /* 0x00000008ff007c0c */ /* 0x000fe2000bf25070 */
[----:B------:R-:W-:-:S03]  /*16040*/  IMAD.MOV.U32 R3, RZ, RZ, R14 ;  /* 0x000000ffff037224 */ /* 0x000fc600078e000e */
[----:B------:R-:W-:-:S13]  /*16050*/  ISETP.NE.AND.EX P1, PT, RZ, UR9, PT, P1 ;  /* 0x00000009ff007c0c */ /* 0x000fda000bf25310 */
[----:B------:R-:W-:Y:S05]  /*16060*/  @!P1 BRA `(.L_x_528) ;  /* 0x0000000000289947 */ /* 0x000fea0003800000 */
[----:B------:R-:W-:Y:S02]  /*16070*/  ULDC UR7, c[0x0][0x634] ;  /* 0x00018d0000077ab9 */ /* 0x000fe40000000800 */
[----:B------:R-:W-:-:S05]  /*16080*/  IADD3 R3, P1, R12, UR7, RZ ;  /* 0x000000070c037c10 */ /* 0x000fca000ff3e0ff */
[----:B------:R-:W-:-:S04]  /*16090*/  IMAD.X R9, RZ, RZ, R14, P1 ;  /* 0x000000ffff097224 */ /* 0x000fc800008e060e */
[----:B------:R-:W-:-:S04]  /*160a0*/  IMAD.WIDE.U32 R4, R9, UR8, RZ ;  /* 0x0000000809047c25 */ /* 0x000fc8000f8e00ff */
[----:B------:R-:W-:-:S04]  /*160b0*/  IMAD.WIDE.U32 R4, P1, R3, UR9, R4 ;  /* 0x0000000903047c25 */ /* 0x000fc8000f820004 */
[----:B------:R-:W-:-:S04]  /*160c0*/  IMAD.WIDE.U32 R2, R3, UR8, RZ ;  /* 0x0000000803027c25 */ /* 0x000fc8000f8e00ff */
[----:B------:R-:W-:Y:S01]  /*160d0*/  IMAD.MOV.U32 R2, RZ, RZ, R5 ;  /* 0x000000ffff027224 */ /* 0x000fe200078e0005 */
[----:B------:R-:W-:Y:S01]  /*160e0*/  IADD3 RZ, P3, R3, R4, RZ ;  /* 0x0000000403ff7210 */ /* 0x000fe20007f7e0ff */
[----:B------:R-:W-:-:S04]  /*160f0*/  IMAD.X R3, RZ, RZ, RZ, P1 ;  /* 0x000000ffff037224 */ /* 0x000fc800008e06ff */
[----:B------:R-:W-:-:S08]  /*16100*/  IMAD.WIDE.U32.X R2, R9, UR9, R2, P3 ;  /* 0x0000000909027c25 */ /* 0x000fd000098e0402 */
.L_x_528:
[--C-:B------:R-:W-:Y:S01]  /*16110*/  SHF.R.U64 R9, R2, UR10, R3.reuse ;  /* 0x0000000a02097c19 */ /* 0x100fe20008001203 */
[----:B------:R-:W-:Y:S01]  /*16120*/  ULDC.64 UR8, c[0x0][0x620] ;  /* 0x0001880000087ab9 */ /* 0x000fe20000000a00 */
[----:B------:R-:W-:Y:S01]  /*16130*/  SHF.R.U32.HI R2, RZ, UR10, R3 ;  /* 0x0000000aff027c19 */ /* 0x000fe20008011603 */
[----:B------:R-:W-:Y:S01]  /*16140*/  IMAD.MOV.U32 R3, RZ, RZ, R14 ;  /* 0x000000ffff037224 */ /* 0x000fe200078e000e */
[----:B------:R-:W-:Y:S01]  /*16150*/  IADD3 R11, P1, RZ, -R9, RZ ;  /* 0x80000009ff0b7210 */ /* 0x000fe20007f3e0ff */
[----:B------:R-:W-:-:S04]  /*16160*/  ULDC UR7, c[0x0][0x618] ;  /* 0x0001860000077ab9 */ /* 0x000fc80000000800 */
[----:B------:R-:W-:-:S04]  /*16170*/  IMAD.X R2, RZ, RZ, ~R2, P1 ;  /* 0x000000ffff027224 */ /* 0x000fc800008e0e02 */
[----:B------:R-:W-:-:S04]  /*16180*/  IMAD R2, R2, UR8, RZ ;  /* 0x0000000802027c24 */ /* 0x000fc8000f8e02ff */
[----:B------:R-:W-:Y:S02]  /*16190*/  IMAD R5, R11, UR9, R2 ;  /* 0x000000090b057c24 */ /* 0x000fe4000f8e0202 */
[----:B------:R-:W-:-:S04]  /*161a0*/  IMAD.MOV.U32 R2, RZ, RZ, R12 ;  /* 0x000000ffff027224 */ /* 0x000fc800078e000c */
[----:B------:R-:W-:Y:S01]  /*161b0*/  IMAD.WIDE.U32 R2, R11, UR8, R2 ;  /* 0x000000080b027c25 */ /* 0x000fe2000f8e0002 */
[----:B------:R-:W-:Y:S02]  /*161c0*/  ULDC.64 UR8, c[0x0][0x640] ;  /* 0x0001900000087ab9 */ /* 0x000fe40000000a00 */
[----:B------:R-:W-:Y:S01]  /*161d0*/  ISETP.NE.U32.AND P1, PT, RZ, UR8, PT ;  /* 0x00000008ff007c0c */ /* 0x000fe2000bf25070 */
[----:B------:R-:W-:-:S03]  /*161e0*/  IMAD.IADD R3, R3, 0x1, R5 ;  /* 0x0000000103037824 */ /* 0x000fc600078e0205 */
[----:B------:R-:W-:Y:S02]  /*161f0*/  ISETP.NE.AND.EX P1, PT, RZ, UR9, PT, P1 ;  /* 0x00000009ff007c0c */ /* 0x000fe4000bf25310 */
[--C-:B------:R-:W-:Y:S02]  /*16200*/  SHF.R.U64 R10, R2, UR7, R3.reuse ;  /* 0x00000007020a7c19 */ /* 0x100fe40008001203 */
[----:B------:R-:W-:Y:S01]  /*16210*/  SHF.R.U32.HI R3, RZ, UR7, R3 ;  /* 0x00000007ff037c19 */ /* 0x000fe20008011603 */
[----:B------:R-:W-:-:S03]  /*16220*/  ULDC UR7, c[0x0][0x608] ;  /* 0x0001820000077ab9 */ /* 0x000fc60000000800 */
[--C-:B------:R-:W-:Y:S02]  /*16230*/  SHF.R.U64 R12, R10, UR7, R3.reuse ;  /* 0x000000070a0c7c19 */ /* 0x100fe40008001203 */
[----:B------:R-:W-:Y:S01]  /*16240*/  SHF.R.U32.HI R3, RZ, UR7, R3 ;  /* 0x00000007ff037c19 */ /* 0x000fe20008011603 */
[----:B------:R-:W-:-:S03]  /*16250*/  ULDC UR7, c[0x0][0x658] ;  /* 0x0001960000077ab9 */ /* 0x000fc60000000800 */
[--C-:B------:R-:W-:Y:S02]  /*16260*/  SHF.R.U64 R11, R12, UR7, R3.reuse ;  /* 0x000000070c0b7c19 */ /* 0x100fe40008001203 */
[----:B------:R-:W-:-:S03]  /*16270*/  SHF.R.U32.HI R13, RZ, UR7, R3 ;  /* 0x00000007ff0d7c19 */ /* 0x000fc60008011603 */
[----:B------:R-:W-:Y:S02]  /*16280*/  IMAD.MOV.U32 R2, RZ, RZ, R11 ;  /* 0x000000ffff027224 */ /* 0x000fe400078e000b */
[----:B------:R-:W-:Y:S01]  /*16290*/  IMAD.MOV.U32 R3, RZ, RZ, R13 ;  /* 0x000000ffff037224 */ /* 0x000fe200078e000d */
[----:B------:R-:W-:Y:S06]  /*162a0*/  @!P1 BRA `(.L_x_529) ;  /* 0x0000000000289947 */ /* 0x000fec0003800000 */
        /* <DEDUP_REMOVED lines=10> */
.L_x_529:
[----:B------:R-:W-:Y:S01]  /*16350*/  ULDC UR7, c[0x0][0x648] ;  /* 0x0001920000077ab9 */ /* 0x000fe20000000800 */
[----:B------:R-:W-:Y:S01]  /*16360*/  LOP3.LUT R12, R12, UR6, RZ, 0xc0, !PT ;  /* 0x000000060c0c7c12 */ /* 0x000fe2000f8ec0ff */
[----:B------:R-:W-:Y:S01]  /*16370*/  UISETP.NE.AND UP0, UPT, UR37, URZ, UPT ;  /* 0x0000003f2500728c */ /* 0x000fe2000bf05270 */
[----:B------:R-:W-:Y:S01]  /*16380*/  SHF.R.U64 R3, R2, UR7, R3 ;  /* 0x0000000702037c19 */ /* 0x000fe20008001203 */
[----:B------:R-:W-:Y:S01]  /*16390*/  ULDC UR7, c[0x0][0x638] ;  /* 0x00018e0000077ab9 */ /* 0x000fe20000000800 */
[----:B------:R-:W-:-:S03]  /*163a0*/  LOP3.LUT R4, R10, UR4, RZ, 0xc0, !PT ;  /* 0x000000040a047c12 */ /* 0x000fc6000f8ec0ff */
[----:B------:R-:W-:Y:S01]  /*163b0*/  IMAD.MOV R2, RZ, RZ, -R3 ;  /* 0x000000ffff027224 */ /* 0x000fe200078e0a03 */
[----:B------:R-:W-:Y:S01]  /*163c0*/  PLOP3.LUT P1, PT, PT, PT, UP0, 0x40, 0x0 ;  /* 0x000000000000781c */ /* 0x000fe20003f2e808 */
[----:B------:R-:W-:Y:S01]  /*163d0*/  IMAD R12, R3, UR5, R12 ;  /* 0x00000005030c7c24 */ /* 0x000fe2000f8e020c */
[----:B------:R-:W-:Y:S01]  /*163e0*/  PLOP3.LUT P3, PT, PT, PT, UP0, 0x40, 0x0 ;  /* 0x000000000000781c */ /* 0x000fe20003f6e808 */
[----:B------:R-:W-:Y:S01]  /*163f0*/  IMAD R11, R2, UR7, R11 ;  /* 0x00000007020b7c24 */ /* 0x000fe2000f8e020b */
[----:B------:R-:W-:Y:S02]  /*16400*/  ULDC UR7, c[0x0][0x610] ;  /* 0x0001840000077ab9 */ /* 0x000fe40000000800 */
[----:B------:R-:W-:Y:S01]  /*16410*/  IMAD R7, R12, UR7, R7 ;  /* 0x000000070c077c24 */ /* 0x000fe2000f8e0207 */
[----:B------:R-:W-:Y:S02]  /*16420*/  ULDC UR7, c[0x0][0x600] ;  /* 0x0001800000077ab9 */ /* 0x000fe40000000800 */
[----:B------:R-:W-:-:S05]  /*16430*/  IMAD R4, R11, UR7, R4 ;  /* 0x000000070b047c24 */ /* 0x000fca000f8e0204 */
[----:B------:R-:W-:Y:S02]  /*16440*/  SEL R2, R4, R7, P1 ;  /* 0x0000000704027207 */ /* 0x000fe40000800000 */
[----:B------:R-:W-:Y:S01]  /*16450*/  SEL R3, R7, R4, P3 ;  /* 0x0000000407037207 */ /* 0x000fe20001800000 */
[----:B------:R-:W-:-:S07]  /*16460*/  IMAD.MOV.U32 R4, RZ, RZ, 0x1 ;  /* 0x00000001ff047424 */ /* 0x000fce00078e00ff */
.L_x_527:
[----:B------:R-:W-:Y:S05]  /*16470*/  BSYNC B1 ;  /* 0x0000000000017941 */ /* 0x000fea0003800000 */
.L_x_526:
[----:B------:R-:W-:-:S13]  /*16480*/  LOP3.LUT P1, RZ, R4, 0xff, RZ, 0xc0, !PT ;  /* 0x000000ff04ff7812 */ /* 0x000fda000782c0ff */
[----:B------:R-:W-:Y:S05]  /*16490*/  @P1 BRA `(.L_x_530) ;  /* 0xfffffff400181947 */ /* 0x000fea000383ffff */
[----:B------:R-:W-:Y:S05]  /*164a0*/  BSYNC B0 ;  /* 0x0000000000007941 */ /* 0x000fea0003800000 */
.L_x_518:
[----:B------:R-:W-:-:S03]  /*164b0*/  UMOV UR7, 0xffffffff ;  /* 0xffffffff00077882 */ /* 0x000fc60000000000 */
[----:B------:R-:W-:Y:S05]  /*164c0*/  BRA.DIV UR7, `(.L_x_531) ;  /* 0x0000000607607947 */ /* 0x000fea000b800000 */
[----:B------:R-:W-:-:S13]  /*164d0*/  ELECT P6, URZ, PT ;  /* 0x00000000003f782f */ /* 0x000fda00038c0000 */
.L_x_547:
[----:B------:R-:W-:Y:S04]  /*164e0*/  BSSY B0, `(.L_x_532) ;  /* 0x000003e000007945 */ /* 0x000fe80003800000 */
[----:B------:R-:W-:Y:S05]  /*164f0*/  @!P6 BRA `(.L_x_533) ;  /* 0x0000000000f0e947 */ /* 0x000fea0003800000 */
[----:B------:R-:W-:-:S04]  /*16500*/  ULOP3.LUT UR7, UR36, 0x2, URZ, 0xfc, !UPT ;  /* 0x0000000224077892 */ /* 0x000fc8000f8efc3f */
[----:B------:R-:W-:-:S06]  /*16510*/  UISETP.NE.AND UP0, UPT, UR7, 0x3, UPT ;  /* 0x000000030700788c */ /* 0x000fcc000bf05270 */
[----:B------:R-:W-:-:S13]  /*16520*/  PLOP3.LUT P0, PT, PT, PT, UP0, 0x80, 0x0 ;  /* 0x000000000000781c */ /* 0x000fda0003f0f008 */
[----:B------:R-:W-:Y:S05]  /*16530*/  @!P0 BRA `(.L_x_534) ;  /* 0x0000000000048947 */ /* 0x000fea0003800000 */
[----:B------:R-:W-:Y:S01]  /*16540*/  BPT.TRAP 0x1 ;  /* 0x000000040000795c */ /* 0x000fe20000300000 */
.L_x_534:
[----:B------:R-:W0:Y:S01]  /*16550*/  S2R R3, SR_CgaCtaId ;  /* 0x0000000000037919 */ /* 0x000e220000008800 */
[----:B------:R-:W-:-:S04]  /*16560*/  MOV R2, 0x400 ;  /* 0x0000040000027802 */ /* 0x000fc80000000f00 */
[----:B0-----:R-:W-:Y:S02]  /*16570*/  LEA R3, R3, R2, 0x18 ;  /* 0x0000000203037211 */ /* 0x001fe400078ec0ff */
[----:B------:R-:W-:-:S03]  /*16580*/  SHF.L.U32 R2, R0, 0x1f, RZ ;  /* 0x0000001f00027819 */ /* 0x000fc600000006ff */
[----:B------:R-:W-:-:S04]  /*16590*/  VIADD R3, R3, 0x30 ;  /* 0x0000003003037836 */ /* 0x000fc80000000000 */
[----:B------:R-:W-:-:S04]  /*165a0*/  IMAD R5, R6, 0x8, R3 ;  /* 0x0000000806057824 */ /* 0x000fc800078e0203 */
[----:B------:R-:W0:Y:S02]  /*165b0*/  SYNCS.PHASECHK.TRANS64.TRYWAIT P0, [R5+URZ], R2 ;  /* 0x00000002050075a7 */ /* 0x000e24000800017f */
[----:B0-----:R-:W-:Y:S05]  /*165c0*/  @!P0 BRA `(.L_x_535) ;  /* 0x0000000400408947 */ /* 0x001fea0003800000 */
.L_x_548:
[----:B------:R-:W-:-:S05]  /*165d0*/  VIADD R6, R6, 0x1 ;  /* 0x0000000106067836 */ /* 0x000fca0000000000 */
[----:B------:R-:W-:-:S04]  /*165e0*/  ISETP.NE.AND P0, PT, R6, 0x6, PT ;  /* 0x000000060600780c */ /* 0x000fc80003f05270 */
[----:B0-----:R-:W-:Y:S02]  /*165f0*/  SEL R5, RZ, 0x1, P0 ;  /* 0x00000001ff057807 */ /* 0x001fe40000000000 */
[----:B------:R-:W-:Y:S02]  /*16600*/  SEL R6, R6, RZ, P0 ;  /* 0x000000ff06067207 */ /* 0x000fe40000000000 */
[----:B------:R-:W-:-:S03]  /*16610*/  LOP3.LUT R5, R0, R5, RZ, 0x3c, !PT ;  /* 0x0000000500057212 */ /* 0x000fc600078e3cff */
[----:B------:R-:W-:Y:S01]  /*16620*/  IMAD R7, R6, 0x8, R3 ;  /* 0x0000000806077824 */ /* 0x000fe200078e0203 */
[----:B------:R-:W-:-:S04]  /*16630*/  SHF.L.U32 R0, R5, 0x1f, RZ ;  /* 0x0000001f05007819 */ /* 0x000fc800000006ff */
[----:B------:R-:W0:Y:S02]  /*16640*/  SYNCS.PHASECHK.TRANS64.TRYWAIT P0, [R7+URZ], R0 ;  /* 0x00000000070075a7 */ /* 0x000e24000800017f */
[----:B0-----:R-:W-:Y:S05]  /*16650*/  @!P0 BRA `(.L_x_536) ;  /* 0x0000000400308947 */ /* 0x001fea0003800000 */
.L_x_549:
[----:B0-----:R-:W-:-:S05]  /*16660*/  VIADD R0, R6, 0x1 ;  /* 0x0000000106007836 */ /* 0x001fca0000000000 */
[----:B------:R-:W-:-:S04]  /*16670*/  ISETP.NE.AND P0, PT, R0, 0x6, PT ;  /* 0x000000060000780c */ /* 0x000fc80003f05270 */
[----:B------:R-:W-:Y:S02]  /*16680*/  SEL R2, RZ, 0x1, P0 ;  /* 0x00000001ff027807 */ /* 0x000fe40000000000 */
[----:B------:R-:W-:Y:S02]  /*16690*/  SEL R4, R0, RZ, P0 ;  /* 0x000000ff00047207 */ /* 0x000fe40000000000 */
[----:B------:R-:W-:-:S03]  /*166a0*/  LOP3.LUT R5, R5, R2, RZ, 0x3c, !PT ;  /* 0x0000000205057212 */ /* 0x000fc600078e3cff */
[----:B------:R-:W-:Y:S01]  /*166b0*/  IMAD R7, R4, 0x8, R3 ;  /* 0x0000000804077824 */ /* 0x000fe200078e0203 */
[----:B------:R-:W-:-:S04]  /*166c0*/  SHF.L.U32 R0, R5, 0x1f, RZ ;  /* 0x0000001f05007819 */ /* 0x000fc800000006ff */
[----:B------:R-:W0:Y:S02]  /*166d0*/  SYNCS.PHASECHK.TRANS64.TRYWAIT P0, [R7+URZ], R0 ;  /* 0x00000000070075a7 */ /* 0x000e24000800017f */
[----:B0-----:R-:W-:Y:S05]  /*166e0*/  @!P0 BRA `(.L_x_537) ;  /* 0x0000000400208947 */ /* 0x001fea0003800000 */
.L_x_550:
        /* <DEDUP_REMOVED lines=9> */
.L_x_551:
        /* <DEDUP_REMOVED lines=9> */
.L_x_552:
[----:B0-----:R-:W-:-:S05]  /*16810*/  VIADD R0, R4, 0x1 ;  /* 0x0000000104007836 */ /* 0x001fca0000000000 */
[----:B------:R-:W-:-:S04]  /*16820*/  ISETP.NE.AND P0, PT, R0, 0x6, PT ;  /* 0x000000060000780c */ /* 0x000fc80003f05270 */
[----:B------:R-:W-:Y:S02]  /*16830*/  SEL R2, RZ, 0x1, P0 ;  /* 0x00000001ff027807 */ /* 0x000fe40000000000 */
[----:B------:R-:W-:Y:S02]  /*16840*/  SEL R0, R0, RZ, P0 ;  /* 0x000000ff00007207 */ /* 0x000fe40000000000 */
[----:B------:R-:W-:-:S03]  /*16850*/  LOP3.LUT R2, R5, R2, RZ, 0x3c, !PT ;  /* 0x0000000205027212 */ /* 0x000fc600078e3cff */
[----:B------:R-:W-:Y:S01]  /*16860*/  IMAD R3, R0, 0x8, R3 ;  /* 0x0000000800037824 */ /* 0x000fe200078e0203 */
[----:B------:R-:W-:-:S07]  /*16870*/  SHF.L.U32 R0, R2, 0x1f, RZ ;  /* 0x0000001f02007819 */ /* 0x000fce00000006ff */
.L_x_540:
[----:B0-----:R0:W1:Y:S02]  /*16880*/  SYNCS.PHASECHK.TRANS64.TRYWAIT P0, [R3+URZ], R0 ;  /* 0x00000000030075a7 */ /* 0x001064000800017f */
[----:B-1----:R-:W-:Y:S05]  /*16890*/  @!P0 NANOSLEEP.SYNCS 0x989680 ;  /* 0x009896800000895d */ /* 0x002fea0003900000 */
[----:B------:R-:W1:Y:S02]  /*168a0*/  @!P0 SYNCS.PHASECHK.TRANS64 P0, [R3+URZ], R0 ;  /* 0x00000000030085a7 */ /* 0x000e64000800007f */
[----:B-1----:R-:W-:Y:S05]  /*168b0*/  @!P0 BRA `(.L_x_540) ;  /* 0xfffffffc00f08947 */ /* 0x002fea000383ffff */
.L_x_533:
[----:B------:R-:W-:Y:S05]  /*168c0*/  BSYNC B0 ;  /* 0x0000000000007941 */ /* 0x000fea0003800000 */
.L_x_532:
[----:B------:R-:W-:Y:S05]  /*168d0*/  EXIT ;  /* 0x000000000000794d */ /* 0x000fea0003800000 */
.L_x_17:
[----:B-1----:R1:W3:Y:S02]  /*168e0*/  SYNCS.PHASECHK.TRANS64.TRYWAIT P1, [R3+URZ], R2 ;  /* 0x00000002030075a7 */ /* 0x0022e4000802017f */
[----:B---3--:R-:W-:Y:S05]  /*168f0*/  @!P1 NANOSLEEP.SYNCS 0x989680 ;  /* 0x009896800000995d */ /* 0x008fea0003900000 */
[----:B------:R-:W3:Y:S02]  /*16900*/  @!P1 SYNCS.PHASECHK.TRANS64 P1, [R3+URZ], R2 ;  /* 0x00000002030095a7 */ /* 0x000ee4000802007f */
[----:B---3--:R-:W-:Y:S05]  /*16910*/  @!P1 BRA `(.L_x_17) ;  /* 0xfffffffc00f09947 */ /* 0x008fea000383ffff */
[----:B------:R-:W-:Y:S05]  /*16920*/  BRA `(.L_x_16) ;  /* 0xfffffea800f87947 */ /* 0x000fea000383ffff */
.L_x_22:
[----:B-1----:R1:W3:Y:S02]  /*16930*/  SYNCS.PHASECHK.TRANS64.TRYWAIT P1, [R4+URZ], R5 ;  /* 0x00000005040075a7 */ /* 0x0022e4000802017f */
[----:B---3--:R-:W-:Y:S05]  /*16940*/  @!P1 NANOSLEEP.SYNCS 0x989680 ;  /* 0x009896800000995d */ /* 0x008fea0003900000 */
[----:B------:R-:W3:Y:S02]  /*16950*/  @!P1 SYNCS.PHASECHK.TRANS64 P1, [R4+URZ], R5 ;  /* 0x00000005040095a7 */ /* 0x000ee4000802007f */
[----:B---3--:R-:W-:Y:S05]  /*16960*/  @!P1 BRA `(.L_x_22) ;  /* 0xfffffffc00f09947 */ /* 0x008fea000383ffff */
[----:B------:R-:W-:Y:S05]  /*16970*/  BRA `(.L_x_21) ;  /* 0xfffffebc00f47947 */ /* 0x000fea000383ffff */
.L_x_519:
[----:B------:R-:W-:Y:S01]  /*16980*/  BSSY B1, `(.L_x_541) ;  /* 0x0000006000017945 */ /* 0x000fe20003800000 */
[----:B------:R-:W-:-:S07]  /*16990*/  IMAD.MOV.U32 R15, RZ, RZ, -0x1 ;  /* 0xffffffffff0f7424 */ /* 0x000fce00078e00ff */
[----:B------:R-:W-:Y:S05]  /*169a0*/  WARPSYNC.COLLECTIVE R15, `(.L_x_542) ;  /* 0x000000000f0c7348 */ /* 0x000fea0003c00000 */
[----:B------:R-:W-:Y:S02]  /*169b0*/  ELECT P6, UR62, PT ;  /* 0x00000000003e782f */ /* 0x000fe400038c0000 */
[----:B------:R-:W-:Y:S01]  /*169c0*/  MOV R14, UR62 ;  /* 0x0000003e000e7c02 */ /* 0x000fe20008000f00 */
[----:B------:R-:W-:Y:S10]  /*169d0*/  ENDCOLLECTIVE ;  /* 0x000000000000791b */ /* 0x000ff40003800000 */
.L_x_542:
[----:B------:R-:W-:Y:S05]  /*169e0*/  BSYNC B1 ;  /* 0x0000000000017941 */ /* 0x000fea0003800000 */
.L_x_541:
[----:B------:R-:W-:Y:S05]  /*169f0*/  BRA `(.L_x_543) ;  /* 0xffffffec00cc7947 */ /* 0x000fea000383ffff */
.L_x_522:
[----:B-1----:R1:W2:Y:S02]  /*16a00*/  SYNCS.PHASECHK.TRANS64.TRYWAIT P1, [R12+URZ+0x30], R7 ;  /* 0x000030070c0075a7 */ /* 0x0022a4000802017f */
[----:B--2---:R-:W-:Y:S05]  /*16a10*/  @!P1 NANOSLEEP.SYNCS 0x989680 ;  /* 0x009896800000995d */ /* 0x004fea0003900000 */
[----:B------:R-:W2:Y:S02]  /*16a20*/  @!P1 SYNCS.PHASECHK.TRANS64 P1, [R12+URZ+0x30], R7 ;  /* 0x000030070c0095a7 */ /* 0x000ea4000802007f */
[----:B--2---:R-:W-:Y:S05]  /*16a30*/  @!P1 BRA `(.L_x_522) ;  /* 0xfffffffc00f09947 */ /* 0x004fea000383ffff */
[----:B------:R-:W-:Y:S05]  /*16a40*/  BRA `(.L_x_544) ;  /* 0xfffffff000007947 */ /* 0x000fea000383ffff */
.L_x_531:
[----:B------:R-:W-:Y:S01]  /*16a50*/  BSSY B0, `(.L_x_545) ;  /* 0x0000006000007945 */ /* 0x000fe20003800000 */
[----:B------:R-:W-:-:S07]  /*16a60*/  IMAD.MOV.U32 R15, RZ, RZ, -0x1 ;  /* 0xffffffffff0f7424 */ /* 0x000fce00078e00ff */
[----:B------:R-:W-:Y:S05]  /*16a70*/  WARPSYNC.COLLECTIVE R15, `(.L_x_546) ;  /* 0x000000000f0c7348 */ /* 0x000fea0003c00000 */
[----:B------:R-:W-:Y:S02]  /*16a80*/  ELECT P6, UR62, PT ;  /* 0x00000000003e782f */ /* 0x000fe400038c0000 */
[----:B------:R-:W-:Y:S01]  /*16a90*/  MOV R14, UR62 ;  /* 0x0000003e000e7c02 */ /* 0x000fe20008000f00 */
[----:B------:R-:W-:Y:S10]  /*16aa0*/  ENDCOLLECTIVE ;  /* 0x000000000000791b */ /* 0x000ff40003800000 */
.L_x_546:
[----:B------:R-:W-:Y:S05]  /*16ab0*/  BSYNC B0 ;  /* 0x0000000000007941 */ /* 0x000fea0003800000 */
.L_x_545:
[----:B------:R-:W-:Y:S05]  /*16ac0*/  BRA `(.L_x_547) ;  /* 0xfffffff800847947 */ /* 0x000fea000383ffff */
.L_x_535:
[----:B0-----:R0:W1:Y:S02]  /*16ad0*/  SYNCS.PHASECHK.TRANS64.TRYWAIT P0, [R5+URZ], R2 ;  /* 0x00000002050075a7 */ /* 0x001064000800017f */
[----:B-1----:R-:W-:Y:S05]  /*16ae0*/  @!P0 NANOSLEEP.SYNCS 0x989680 ;  /* 0x009896800000895d */ /* 0x002fea0003900000 */
[----:B------:R-:W1:Y:S02]  /*16af0*/  @!P0 SYNCS.PHASECHK.TRANS64 P0, [R5+URZ], R2 ;  /* 0x00000002050085a7 */ /* 0x000e64000800007f */
[----:B-1----:R-:W-:Y:S05]  /*16b00*/  @!P0 BRA `(.L_x_535) ;  /* 0xfffffffc00f08947 */ /* 0x002fea000383ffff */
[----:B------:R-:W-:Y:S05]  /*16b10*/  BRA `(.L_x_548) ;  /* 0xfffffff800ac7947 */ /* 0x000fea000383ffff */
.L_x_536:
[----:B0-----:R0:W1:Y:S02]  /*16b20*/  SYNCS.PHASECHK.TRANS64.TRYWAIT P0, [R7+URZ], R0 ;  /* 0x00000000070075a7 */ /* 0x001064000800017f */
[----:B-1----:R-:W-:Y:S05]  /*16b30*/  @!P0 NANOSLEEP.SYNCS 0x989680 ;  /* 0x009896800000895d */ /* 0x002fea0003900000 */
[----:B------:R-:W1:Y:S02]  /*16b40*/  @!P0 SYNCS.PHASECHK.TRANS64 P0, [R7+URZ], R0 ;  /* 0x00000000070085a7 */ /* 0x000e64000800007f */
[----:B-1----:R-:W-:Y:S05]  /*16b50*/  @!P0 BRA `(.L_x_536) ;  /* 0xfffffffc00f08947 */ /* 0x002fea000383ffff */
[----:B------:R-:W-:Y:S05]  /*16b60*/  BRA `(.L_x_549) ;  /* 0xfffffff800bc7947 */ /* 0x000fea000383ffff */
.L_x_537:
[----:B0-----:R0:W1:Y:S02]  /*16b70*/  SYNCS.PHASECHK.TRANS64.TRYWAIT P0, [R7+URZ], R0 ;  /* 0x00000000070075a7 */ /* 0x001064000800017f */
[----:B-1----:R-:W-:Y:S05]  /*16b80*/  @!P0 NANOSLEEP.SYNCS 0x989680 ;  /* 0x009896800000895d */ /* 0x002fea0003900000 */
[----:B------:R-:W1:Y:S02]  /*16b90*/  @!P0 SYNCS.PHASECHK.TRANS64 P0, [R7+URZ], R0 ;  /* 0x00000000070085a7 */ /* 0x000e64000800007f */
[----:B-1----:R-:W-:Y:S05]  /*16ba0*/  @!P0 BRA `(.L_x_537) ;  /* 0xfffffffc00f08947 */ /* 0x002fea000383ffff */
[----:B------:R-:W-:Y:S05]  /*16bb0*/  BRA `(.L_x_550) ;  /* 0xfffffff800cc7947 */ /* 0x000fea000383ffff */
.L_x_538:
[----:B0-----:R0:W1:Y:S02]  /*16bc0*/  SYNCS.PHASECHK.TRANS64.TRYWAIT P0, [R7+URZ], R0 ;  /* 0x00000000070075a7 */ /* 0x001064000800017f */
[----:B-1----:R-:W-:Y:S05]  /*16bd0*/  @!P0 NANOSLEEP.SYNCS 0x989680 ;  /* 0x009896800000895d */ /* 0x002fea0003900000 */
[----:B------:R-:W1:Y:S02]  /*16be0*/  @!P0 SYNCS.PHASECHK.TRANS64 P0, [R7+URZ], R0 ;  /* 0x00000000070085a7 */ /* 0x000e64000800007f */
[----:B-1----:R-:W-:Y:S05]  /*16bf0*/  @!P0 BRA `(.L_x_538) ;  /* 0xfffffffc00f08947 */ /* 0x002fea000383ffff */
[----:B------:R-:W-:Y:S05]  /*16c00*/  BRA `(.L_x_551) ;  /* 0xfffffff800dc7947 */ /* 0x000fea000383ffff */
.L_x_539:
[----:B0-----:R0:W1:Y:S02]  /*16c10*/  SYNCS.PHASECHK.TRANS64.TRYWAIT P0, [R7+URZ], R0 ;  /* 0x00000000070075a7 */ /* 0x001064000800017f */
[----:B-1----:R-:W-:Y:S05]  /*16c20*/  @!P0 NANOSLEEP.SYNCS 0x989680 ;  /* 0x009896800000895d */ /* 0x002fea0003900000 */
[----:B------:R-:W1:Y:S02]  /*16c30*/  @!P0 SYNCS.PHASECHK.TRANS64 P0, [R7+URZ], R0 ;  /* 0x00000000070085a7 */ /* 0x000e64000800007f */
[----:B-1----:R-:W-:Y:S05]  /*16c40*/  @!P0 BRA `(.L_x_539) ;  /* 0xfffffffc00f08947 */ /* 0x002fea000383ffff */
[----:B------:R-:W-:Y:S05]  /*16c50*/  BRA `(.L_x_552) ;  /* 0xfffffff800ec7947 */ /* 0x000fea000383ffff */
.L_x_553:
[----:B------:R-:W-:-:S00]  /*16c60*/  BRA `(.L_x_553) ;  /* 0xfffffffc00fc7947 */ /* 0x000fc0000383ffff */
[----:B------:R-:W-:-:S00]  /*16c70*/  NOP ;  /* 0x0000000000007918 */ /* 0x000fc00000000000 */
        /* <DEDUP_REMOVED lines=8> */
.L_x_554:


//--------------------- .nv.global.init           --------------------------
	.section	.nv.global.init,"aw",@progbits
.nv.global.init:
	.type		$str$22,@object
	.size		$str$22,($str$23 - $str$22)
$str$22:
        /*0000*/ 	.byte	0x6b, 0x5f, 0x74, 0x69, 0x6c, 0x65, 0x5f, 0x63, 0x6f, 0x75, 0x6e, 0x74, 0x20, 0x3e, 0x3d, 0x20
        /*0010*/ 	.byte	0x31, 0x00
	.type		$str$23,@object
	.size		$str$23,(__unnamed_1 - $str$23)
$str$23:
        /*0012*/ 	.byte	0x2f, 0x74, 0x6d, 0x70, 0x2f, 0x63, 0x75, 0x74, 0x6c, 0x61, 0x73, 0x73, 0x5f, 0x73, 0x77, 0x65
        /*0022*/ 	.byte	0x65, 0x70, 0x5f, 0x73, 0x72, 0x63, 0x2f, 0x69, 0x6e, 0x63, 0x6c, 0x75, 0x64, 0x65, 0x2f, 0x63
        /*0032*/ 	.byte	0x75, 0x74, 0x6c, 0x61, 0x73, 0x73, 0x2f, 0x67, 0x65, 0x6d, 0x6d, 0x2f, 0x63, 0x6f, 0x6c, 0x6c
        /*0042*/ 	.byte	0x65, 0x63, 0x74, 0x69, 0x76, 0x65, 0x2f, 0x73, 0x6d, 0x39, 0x30, 0x5f, 0x6d, 0x6d, 0x61, 0x5f
        /*0052*/ 	.byte	0x74, 0x6d, 0x61, 0x5f, 0x67, 0x6d, 0x6d, 0x61, 0x5f, 0x73, 0x73, 0x5f, 0x77, 0x61, 0x72, 0x70
        /*0062*/ 	.byte	0x73, 0x70, 0x65, 0x63, 0x69, 0x61, 0x6c, 0x69, 0x7a, 0x65, 0x64, 0x2e, 0x68, 0x70, 0x70, 0x00
	.type		__unnamed_1,@object
	.size		__unnamed_1,(.L_0 - __unnamed_1)
__unnamed_1:
        /* <DEDUP_REMOVED lines=173> */
.L_0:


//--------------------- .nv.shared._ZN7cutlass13device_kernelINS_4gemm6kernel13GemmUniversalIN4cute5tupleIJiiiiEEENS1_10collective13CollectiveMmaINS1_34MainloopSm90TmaGmmaWarpSpecializedILi6ENS5_IJNS4_1CILi1EEESB_SB_EEENS1_35KernelTmaWarpSpecializedCooperativeEEENS5_IJNSA_ILi384EEENSA_ILi160EEENSA_ILi64EEEEEEaNS5_IJlSB_lEEEaSJ_NS4_8TiledMMAINS4_8MMA_AtomIJNS4_4SM904GMMA26MMA_64x32x32_S32S8S8_SS_TNEEEENS4_6LayoutINS5_IJNSA_ILi2EEESB_SB_EEENS5_IJSB_NSA_ILi0EEEST_EEEEENS5_IJNS4_10UnderscoreESW_SW_EEEEENS4_13SM90_TMA_LOADENS4_14ComposedLayoutINS4_7SwizzleILi2ELi4ELi3EEENS4_18smem_ptr_flag_bitsILi8EEENSQ_INS5_IJNSA_ILi8EEESH_EEENS5_IJSH_SB_EEEEEEEvNS4_8identityESZ_S19_vS1A_EENS_8epilogue10collective6detail29Sm90TmaWarpSpecializedAdapterINS1D_15DefaultEpilogueIaSJ_SJ_NS1C_6thread17LinearCombinationIaLi1EiiLNS1H_9ScaleType4KindE0ELNS_15FloatRoundStyleE2EaEENS1_15EpilogueDefaultEEEEEvvEEEEvNT_6ParamsE --------------------------
	.section	.nv.shared._ZN7cutlass13device_kernelINS_4gemm6kernel13GemmUniversalIN4cute5tupleIJiiiiEEENS1_10collective13CollectiveMmaINS1_34MainloopSm90TmaGmmaWarpSpecializedILi6ENS5_IJNS4_1CILi1EEESB_SB_EEENS1_35KernelTmaWarpSpecializedCooperativeEEENS5_IJNSA_ILi384EEENSA_ILi160EEENSA_ILi64EEEEEEaNS5_IJlSB_lEEEaSJ_NS4_8TiledMMAINS4_8MMA_AtomIJNS4_4SM904GMMA26MMA_64x32x32_S32S8S8_SS_TNEEEENS4_6LayoutINS5_IJNSA_ILi2EEESB_SB_EEENS5_IJSB_NSA_ILi0EEEST_EEEEENS5_IJNS4_10UnderscoreESW_SW_EEEEENS4_13SM90_TMA_LOADENS4_14ComposedLayoutINS4_7SwizzleILi2ELi4ELi3EEENS4_18smem_ptr_flag_bitsILi8EEENSQ_INS5_IJNSA_ILi8EEESH_EEENS5_IJSH_SB_EEEEEEEvNS4_8identityESZ_S19_vS1A_EENS_8epilogue10collective6detail29Sm90TmaWarpSpecializedAdapterINS1D_15DefaultEpilogueIaSJ_SJ_NS1C_6thread17LinearCombinationIaLi1EiiLNS1H_9ScaleType4KindE0ELNS_15FloatRoundStyleE2EaEENS1_15EpilogueDefaultEEEEEvvEEEEvNT_6ParamsE,"aw",@nobits
	.sectionflags	@""
	.align	16
	.zero		1024


//--------------------- .nv.shared.reserved.0     --------------------------
	.section	.nv.shared.reserved.0,"aw",@nobits
	.weak		__nv_reservedSMEM_offset_0_alias
	.size		__nv_reservedSMEM_offset_0_alias, 0, 0
	.other		__nv_reservedSMEM_offset_0_alias,@"STO_CUDA_RESERVED_SHARED STV_DEFAULT"
__nv_reservedSMEM_offset_0_alias:
	.zero		0


//--------------------- .nv.global                --------------------------
	.section	.nv.global,"aw",@nobits
.nv.global:
	.type		_ZN39_INTERNAL_f494001e_4_k_cu_eee840c1_46994cute1_E,@object
	.size		_ZN39_INTERNAL_f494001e_4_k_cu_eee840c1_46994cute1_E,(_ZN39_INTERNAL_f494001e_4_k_cu_eee840c1_46994cuda3std3__45__cpo6cbeginE - _ZN39_INTERNAL_f494001e_4_k_cu_eee840c1_46994cute1_E)
_ZN39_INTERNAL_f494001e_4_k_cu_eee840c1_46994cute1_E:
	.zero		1
	.type		_ZN39_INTERNAL_f494001e_4_k_cu_eee840c1_46994cuda3std3__45__cpo6cbeginE,@object
	.size		_ZN39_INTERNAL_f494001e_4_k_cu_eee840c1_46994cuda3std3__45__cpo6cbeginE,(_ZN39_INTERNAL_f494001e_4_k_cu_eee840c1_46994cuda3std3__48in_placeE - _ZN39_INTERNAL_f494001e_4_k_cu_eee840c1_46994cuda3std3__45__cpo6cbeginE)
_ZN39_INTERNAL_f494001e_4_k_cu_eee840c1_46994cuda3std3__45__cpo6cbeginE:
	.zero		1
	.type		_ZN39_INTERNAL_f494001e_4_k_cu_eee840c1_46994cuda3std3__48in_placeE,@object
	.size		_ZN39_INTERNAL_f494001e_4_k_cu_eee840c1_46994cuda3std3__48in_placeE,(_ZN39_INTERNAL_f494001e_4_k_cu_eee840c1_46994cuda3std6ranges3__45__cpo9iter_moveE - _ZN39_INTERNAL_f494001e_4_k_cu_eee840c1_46994cuda3std3__48in_placeE)
_ZN39_INTERNAL_f494001e_4_k_cu_eee840c1_46994cuda3std3__48in_placeE:
	.zero		1
	.type		_ZN39_INTERNAL_f494001e_4_k_cu_eee840c1_46994cuda3std6ranges3__45__cpo9iter_moveE,@object
	.size		_ZN39_INTERNAL_f494001e_4_k_cu_eee840c1_46994cuda3std6ranges3__45__cpo9iter_moveE,(_ZN39_INTERNAL_f494001e_4_k_cu_eee840c1_46994cuda3std3__45__cpo5beginE - _ZN39_INTERNAL_f494001e_4_k_cu_eee840c1_46994cuda3std6ranges3__45__cpo9iter_moveE)
_ZN39_INTERNAL_f494001e_4_k_cu_eee840c1_46994cuda3std6ranges3__45__cpo9iter_moveE:
	.zero		1
	.type		_ZN39_INTERNAL_f494001e_4_k_cu_eee840c1_46994cuda3std3__45__cpo5beginE,@object
	.size		_ZN39_INTERNAL_f494001e_4_k_cu_eee840c1_46994cuda3std3__45__cpo5beginE,(_ZN39_INTERNAL_f494001e_4_k_cu_eee840c1_46994cuda3std3__441_GLOBAL__N__f494001e_4_k_cu_eee840c1_46996ignoreE - _ZN39_INTERNAL_f494001e_4_k_cu_eee840c1_46994cuda3std3__45__cpo5beginE)
_ZN39_INTERNAL_f494001e_4_k_cu_eee840c1_46994cuda3std3__45__cpo5beginE:
	.zero		1
	.type		_ZN39_INTERNAL_f494001e_4_k_cu_eee840c1_46994cuda3std3__441_GLOBAL__N__f494001e_4_k_cu_eee840c1_46996ignoreE,@object
	.size		_ZN39_INTERNAL_f494001e_4_k_cu_eee840c1_46994cuda3std3__441_GLOBAL__N__f494001e_4_k_cu_eee840c1_46996ignoreE,(_ZN39_INTERNAL_f494001e_4_k_cu_eee840c1_46994cute7productE - _ZN39_INTERNAL_f494001e_4_k_cu_eee840c1_46994cuda3std3__441_GLOBAL__N__f494001e_4_k_cu_eee840c1_46996ignoreE)
_ZN39_INTERNAL_f494001e_4_k_cu_eee840c1_46994cuda3std3__441_GLOBAL__N__f494001e_4_k_cu_eee840c1_46996ignoreE:
	.zero		1
	.type		_ZN39_INTERNAL_f494001e_4_k_cu_eee840c1_46994cute7productE,@object
	.size		_ZN39_INTERNAL_f494001e_4_k_cu_eee840c1_46994cute7productE,(_ZN39_INTERNAL_f494001e_4_k_cu_eee840c1_46994cuda3std3__45__cpo3endE - _ZN39_INTERNAL_f494001e_4_k_cu_eee840c1_46994cute7productE)
_ZN39_INTERNAL_f494001e_4_k_cu_eee840c1_46994cute7productE:
	.zero		1
	.type		_ZN39_INTERNAL_f494001e_4_k_cu_eee840c1_46994cuda3std3__45__cpo3endE,@object
	.size		_ZN39_INTERNAL_f494001e_4_k_cu_eee840c1_46994cuda3std3__45__cpo3endE,(_ZN39_INTERNAL_f494001e_4_k_cu_eee840c1_46994cuda3std3__419piecewise_constructE - _ZN39_INTERNAL_f494001e_4_k_cu_eee840c1_46994cuda3std3__45__cpo3endE)
_ZN39_INTERNAL_f494001e_4_k_cu_eee840c1_46994cuda3std3__45__cpo3endE:
	.zero		1
	.type		_ZN39_INTERNAL_f494001e_4_k_cu_eee840c1_46994cuda3std3__419piecewise_constructE,@object
	.size		_ZN39_INTERNAL_f494001e_4_k_cu_eee840c1_46994cuda3std3__419piecewise_constructE,(_ZN39_INTERNAL_f494001e_4_k_cu_eee840c1_46994cuda3std3__45__cpo4cendE - _ZN39_INTERNAL_f494001e_4_k_cu_eee840c1_46994cuda3std3__419piecewise_constructE)
_ZN39_INTERNAL_f494001e_4_k_cu_eee840c1_46994cuda3std3__419piecewise_constructE:
	.zero		1
	.type		_ZN39_INTERNAL_f494001e_4_k_cu_eee840c1_46994cuda3std3__45__cpo4cendE,@object
	.size		_ZN39_INTERNAL_f494001e_4_k_cu_eee840c1_46994cuda3std3__45__cpo4cendE,(_ZN39_INTERNAL_f494001e_4_k_cu_eee840c1_46994cuda3std6ranges3__45__cpo4swapE - _ZN39_INTERNAL_f494001e_4_k_cu_eee840c1_46994cuda3std3__45__cpo4cendE)
_ZN39_INTERNAL_f494001e_4_k_cu_eee840c1_46994cuda3std3__45__cpo4cendE:
	.zero		1
	.type		_ZN39_INTERNAL_f494001e_4_k_cu_eee840c1_46994cuda3std6ranges3__45__cpo4swapE,@object
	.size		_ZN39_INTERNAL_f494001e_4_k_cu_eee840c1_46994cuda3std6ranges3__45__cpo4swapE,(.L_8 - _ZN39_INTERNAL_f494001e_4_k_cu_eee840c1_46994cuda3std6ranges3__45__cpo4swapE)
_ZN39_INTERNAL_f494001e_4_k_cu_eee840c1_46994cuda3std6ranges3__45__cpo4swapE:
	.zero		1
.L_8:


//--------------------- .nv.constant0._ZN7cutlass13device_kernelINS_4gemm6kernel13GemmUniversalIN4cute5tupleIJiiiiEEENS1_10collective13CollectiveMmaINS1_34MainloopSm90TmaGmmaWarpSpecializedILi6ENS5_IJNS4_1CILi1EEESB_SB_EEENS1_35KernelTmaWarpSpecializedCooperativeEEENS5_IJNSA_ILi384EEENSA_ILi160EEENSA_ILi64EEEEEEaNS5_IJlSB_lEEEaSJ_NS4_8TiledMMAINS4_8MMA_AtomIJNS4_4SM904GMMA26MMA_64x32x32_S32S8S8_SS_TNEEEENS4_6LayoutINS5_IJNSA_ILi2EEESB_SB_EEENS5_IJSB_NSA_ILi0EEEST_EEEEENS5_IJNS4_10UnderscoreESW_SW_EEEEENS4_13SM90_TMA_LOADENS4_14ComposedLayoutINS4_7SwizzleILi2ELi4ELi3EEENS4_18smem_ptr_flag_bitsILi8EEENSQ_INS5_IJNSA_ILi8EEESH_EEENS5_IJSH_SB_EEEEEEEvNS4_8identityESZ_S19_vS1A_EENS_8epilogue10collective6detail29Sm90TmaWarpSpecializedAdapterINS1D_15DefaultEpilogueIaSJ_SJ_NS1C_6thread17LinearCombinationIaLi1EiiLNS1H_9ScaleType4KindE0ELNS_15FloatRoundStyleE2EaEENS1_15EpilogueDefaultEEEEEvvEEEEvNT_6ParamsE --------------------------
	.section	.nv.constant0._ZN7cutlass13device_kernelINS_4gemm6kernel13GemmUniversalIN4cute5tupleIJiiiiEEENS1_10collective13CollectiveMmaINS1_34MainloopSm90TmaGmmaWarpSpecializedILi6ENS5_IJNS4_1CILi1EEESB_SB_EEENS1_35KernelTmaWarpSpecializedCooperativeEEENS5_IJNSA_ILi384EEENSA_ILi160EEENSA_ILi64EEEEEEaNS5_IJlSB_lEEEaSJ_NS4_8TiledMMAINS4_8MMA_AtomIJNS4_4SM904GMMA26MMA_64x32x32_S32S8S8_SS_TNEEEENS4_6LayoutINS5_IJNSA_ILi2EEESB_SB_EEENS5_IJSB_NSA_ILi0EEEST_EEEEENS5_IJNS4_10UnderscoreESW_SW_EEEEENS4_13SM90_TMA_LOADENS4_14ComposedLayoutINS4_7SwizzleILi2ELi4ELi3EEENS4_18smem_ptr_flag_bitsILi8EEENSQ_INS5_IJNSA_ILi8EEESH_EEENS5_IJSH_SB_EEEEEEEvNS4_8identityESZ_S19_vS1A_EENS_8epilogue10collective6detail29Sm90TmaWarpSpecializedAdapterINS1D_15DefaultEpilogueIaSJ_SJ_NS1C_6thread17LinearCombinationIaLi1EiiLNS1H_9ScaleType4KindE0ELNS_15FloatRoundStyleE2EaEENS1_15EpilogueDefaultEEEEEvvEEEEvNT_6ParamsE,"a",@progbits
	.sectionflags	@""
	.align	4
.nv.constant0._ZN7cutlass13device_kernelINS_4gemm6kernel13GemmUniversalIN4cute5tupleIJiiiiEEENS1_10collective13CollectiveMmaINS1_34MainloopSm90TmaGmmaWarpSpecializedILi6ENS5_IJNS4_1CILi1EEESB_SB_EEENS1_35KernelTmaWarpSpecializedCooperativeEEENS5_IJNSA_ILi384EEENSA_ILi160EEENSA_ILi64EEEEEEaNS5_IJlSB_lEEEaSJ_NS4_8TiledMMAINS4_8MMA_AtomIJNS4_4SM904GMMA26MMA_64x32x32_S32S8S8_SS_TNEEEENS4_6LayoutINS5_IJNSA_ILi2EEESB_SB_EEENS5_IJSB_NSA_ILi0EEEST_EEEEENS5_IJNS4_10UnderscoreESW_SW_EEEEENS4_13SM90_TMA_LOADENS4_14ComposedLayoutINS4_7SwizzleILi2ELi4ELi3EEENS4_18smem_ptr_flag_bitsILi8EEENSQ_INS5_IJNSA_ILi8EEESH_EEENS5_IJSH_SB_EEEEEEEvNS4_8identityESZ_S19_vS1A_EENS_8epilogue10collective6detail29Sm90TmaWarpSpecializedAdapterINS1D_15DefaultEpilogueIaSJ_SJ_NS1C_6thread17LinearCombinationIaLi1EiiLNS1H_9ScaleType4KindE0ELNS_15FloatRoundStyleE2EaEENS1_15EpilogueDefaultEEEEEvvEEEEvNT_6ParamsE:
	.zero		1664


//--------------------- SYMBOLS --------------------------

	.type		.nv.reservedSmem.offset0,@object
	.size		.nv.reservedSmem.offset0,0x4
	.type		__assertfail,@function
